// auto-generated by cutlass_sweep.epilogue — config: {"arch": "sm_100", "cluster_m": 2, "cluster_n": 1, "dtype": "bf16", "fusion": "silu", "tile_k": 64, "tile_m": 256, "tile_n": 256}
#include "cutlass/cutlass.h"
#include "cutlass/gemm/collective/collective_builder.hpp"
#include "cutlass/gemm/device/gemm_universal_adapter.h"
#include "cutlass/gemm/kernel/gemm_universal.hpp"
#include "cutlass/epilogue/collective/collective_builder.hpp"
#include "cutlass/epilogue/fusion/operations.hpp"
#include "cutlass/epilogue/thread/activation.h"

using Elem = cutlass::bfloat16_t;
using Acc  = float;
using TileShape    = cute::Shape<cute::_256, cute::_256, cute::_64>;
using ClusterShape = cute::Shape<cute::_2, cute::_1, cute::_1>;
using FusionOp     = cutlass::epilogue::fusion::LinCombEltAct<cutlass::epilogue::thread::SiLu, Elem, Acc>;

using CollectiveEpilogue = typename cutlass::epilogue::collective::CollectiveBuilder<
    cutlass::arch::Sm100, cutlass::arch::OpClassTensorOp,
    TileShape, ClusterShape,
    cutlass::epilogue::collective::EpilogueTileAuto,
    Acc, Acc,
    Elem, cutlass::layout::RowMajor, 128 / cutlass::sizeof_bits<Elem>::value,
    Elem, cutlass::layout::RowMajor, 128 / cutlass::sizeof_bits<Elem>::value,
    cutlass::epilogue::collective::EpilogueScheduleAuto,
    FusionOp
  >::CollectiveOp;

using CollectiveMainloop = typename cutlass::gemm::collective::CollectiveBuilder<
    cutlass::arch::Sm100, cutlass::arch::OpClassTensorOp,
    Elem, cutlass::layout::RowMajor, 128 / cutlass::sizeof_bits<Elem>::value,
    Elem, cutlass::layout::ColumnMajor, 128 / cutlass::sizeof_bits<Elem>::value,
    Acc,
    TileShape, ClusterShape,
    cutlass::gemm::collective::StageCountAutoCarveout<
        static_cast<int>(sizeof(typename CollectiveEpilogue::SharedStorage))>,
    cutlass::gemm::collective::KernelScheduleAuto
  >::CollectiveOp;

using GemmKernel = cutlass::gemm::kernel::GemmUniversal<
    cute::Shape<int,int,int,int>, CollectiveMainloop, CollectiveEpilogue>;
using Gemm = cutlass::gemm::device::GemmUniversalAdapter<GemmKernel>;

auto* _anchor = &cutlass::device_kernel<GemmKernel>;


// ===== COMPILED SASS (sm_100a) =====

	.target	sm_100a

	.elftype	@"ET_EXEC"


//--------------------- .note.nv.tkinfo           --------------------------
	.section	.note.nv.tkinfo,"",@"SHT_NOTE"
	.sectionflags	@"SHF_NOTE_NV_TKINFO"
	.tkinfo
        /*0018*/ 	.word	0x00000002
        /*0030*/ 	.string	""
        /*0030*/ 	.string	"ptxas"
        /*0030*/ 	.string	"Cuda compilation tools, release 13.0, V13.0.88"
        /*0030*/ 	.string	"Build cuda_13.0.r13.0/compiler.36424714_0"
        /*0030*/ 	.string	"-arch sm_100a -m 64 "



//--------------------- .note.nv.cuinfo           --------------------------
	.section	.note.nv.cuinfo,"",@"SHT_NOTE"
	.sectionflags	@"SHF_NOTE_NV_CUINFO"
        /*0018*/ 	.short	0x0002
        /*001a*/ 	.short	0x0064
        /*001c*/ 	.short	0x0082
	.zero		2


//--------------------- .nv.info                  --------------------------
	.section	.nv.info,"",@"SHT_CUDA_INFO"
	.align	4


	//----- nvinfo : EIATTR_REGCOUNT
	.align		4
        /*0000*/ 	.byte	0x04, 0x2f
        /*0002*/ 	.short	(.L_19 - .L_18)
	.align		4
.L_18:
        /*0004*/ 	.word	index@(_ZN7cutlass13device_kernelINS_4gemm6kernel13GemmUniversalIN4cute5tupleIJiiiiEEENS1_10collective13CollectiveMmaINS1_35MainloopSm100TmaUmmaWarpSpecializedILi5ELi2ELi2ENS5_IJNS4_1CILi2EEENSA_ILi1EEESC_EEEEENS5_IJNSA_ILi256EEESF_NSA_ILi64EEEEEENS_10bfloat16_tENS5_IJlSC_lEEESI_SJ_NS4_8TiledMMAINS4_8MMA_AtomIJNS4_26SM100_MMA_F16BF16_2x1SM_SSISI_SI_fLi256ELi256ELNS4_4UMMA5MajorE0ELSO_0ELNSN_7ScaleInE0ELSP_0EEEEEENS4_6LayoutINS5_IJSC_SC_SC_EEENS5_IJNSA_ILi0EEESU_SU_EEEEENS5_IJNS4_10UnderscoreESX_SX_EEEEENS4_18SM100_TMA_2SM_LOADENS4_14ComposedLayoutINS4_7SwizzleILi3ELi4ELi3EEENS4_18smem_ptr_flag_bitsILi16EEENSS_INS5_IJNSA_ILi8EEESG_EEENS5_IJSG_SC_EEEEEEEvNS4_8identityES10_S1A_vS1B_EENS_8epilogue10collective18CollectiveEpilogueINS1D_23Sm100TmaWarpSpecializedILi4ELi2ELi64ELb1ELb0EEEJNS5_IJNSA_ILi128EEESF_SG_EEENS5_IJNSS_IS1I_SC_EENSS_ISG_SC_EEEEESI_SJ_SI_SJ_NS1D_6fusion15FusionCallbacksIS1H_NS1N_13LinCombEltActINS1D_6thread4SiLuESI_fSI_fLNS_15FloatRoundStyleE2EEES1J_S1M_JEEENS4_5SM1004TMEM4LOAD26SM100_TMEM_LOAD_32dp32b64xENS4_13SM90_TMA_LOADES1A_NS4_39AutoVectorizingCopyWithAssumedAlignmentILi128EEENS4_14SM90_TMA_STOREES1A_S21_S21_EEEvvEEEEvNT_6ParamsE)
        /*0008*/ 	.word	0x000000ff


	//----- nvinfo : EIATTR_FRAME_SIZE
	.align		4
.L_19:
        /*000c*/ 	.byte	0x04, 0x11
        /*000e*/ 	.short	(.L_21 - .L_20)
	.align		4
.L_20:
        /*0010*/ 	.word	index@($__internal_3_$__cuda_sm20_rcp_rn_f32_slowpath)
        /*0014*/ 	.word	0x00000050


	//----- nvinfo : EIATTR_FRAME_SIZE
	.align		4
.L_21:
        /*0018*/ 	.byte	0x04, 0x11
        /*001a*/ 	.short	(.L_23 - .L_22)
	.align		4
.L_22:
        /*001c*/ 	.word	index@($__internal_2_$__cuda_sm10x_tcgen05_guardrail_trap_unallocated_columns_being_dealloced)
        /*0020*/ 	.word	0x00000050


	//----- nvinfo : EIATTR_FRAME_SIZE
	.align		4
.L_23:
        /*0024*/ 	.byte	0x04, 0x11
        /*0026*/ 	.short	(.L_25 - .L_24)
	.align		4
.L_24:
        /*0028*/ 	.word	index@($__internal_1_$__cuda_sm10x_tcgen05_guardrail_trap_phase_invalid_during_alloc)
        /*002c*/ 	.word	0x00000050


	//----- nvinfo : EIATTR_FRAME_SIZE
	.align		4
.L_25:
        /*0030*/ 	.byte	0x04, 0x11
        /*0032*/ 	.short	(.L_27 - .L_26)
	.align		4
.L_26:
        /*0034*/ 	.word	index@($__internal_0_$__cuda_sm10x_tcgen05_guardrail_trap_col_being_dealloced_not_returned_by_alloc)
        /*0038*/ 	.word	0x00000050


	//----- nvinfo : EIATTR_FRAME_SIZE
	.align		4
.L_27:
        /*003c*/ 	.byte	0x04, 0x11
        /*003e*/ 	.short	(.L_29 - .L_28)
	.align		4
.L_28:
        /*0040*/ 	.word	index@(_ZN7cutlass13device_kernelINS_4gemm6kernel13GemmUniversalIN4cute5tupleIJiiiiEEENS1_10collective13CollectiveMmaINS1_35MainloopSm100TmaUmmaWarpSpecializedILi5ELi2ELi2ENS5_IJNS4_1CILi2EEENSA_ILi1EEESC_EEEEENS5_IJNSA_ILi256EEESF_NSA_ILi64EEEEEENS_10bfloat16_tENS5_IJlSC_lEEESI_SJ_NS4_8TiledMMAINS4_8MMA_AtomIJNS4_26SM100_MMA_F16BF16_2x1SM_SSISI_SI_fLi256ELi256ELNS4_4UMMA5MajorE0ELSO_0ELNSN_7ScaleInE0ELSP_0EEEEEENS4_6LayoutINS5_IJSC_SC_SC_EEENS5_IJNSA_ILi0EEESU_SU_EEEEENS5_IJNS4_10UnderscoreESX_SX_EEEEENS4_18SM100_TMA_2SM_LOADENS4_14ComposedLayoutINS4_7SwizzleILi3ELi4ELi3EEENS4_18smem_ptr_flag_bitsILi16EEENSS_INS5_IJNSA_ILi8EEESG_EEENS5_IJSG_SC_EEEEEEEvNS4_8identityES10_S1A_vS1B_EENS_8epilogue10collective18CollectiveEpilogueINS1D_23Sm100TmaWarpSpecializedILi4ELi2ELi64ELb1ELb0EEEJNS5_IJNSA_ILi128EEESF_SG_EEENS5_IJNSS_IS1I_SC_EENSS_ISG_SC_EEEEESI_SJ_SI_SJ_NS1D_6fusion15FusionCallbacksIS1H_NS1N_13LinCombEltActINS1D_6thread4SiLuESI_fSI_fLNS_15FloatRoundStyleE2EEES1J_S1M_JEEENS4_5SM1004TMEM4LOAD26SM100_TMEM_LOAD_32dp32b64xENS4_13SM90_TMA_LOADES1A_NS4_39AutoVectorizingCopyWithAssumedAlignmentILi128EEENS4_14SM90_TMA_STOREES1A_S21_S21_EEEvvEEEEvNT_6ParamsE)
        /*0044*/ 	.word	0x00000050


	//----- nvinfo : EIATTR_MIN_STACK_SIZE
	.align		4
.L_29:
        /*0048*/ 	.byte	0x04, 0x12
        /*004a*/ 	.short	(.L_31 - .L_30)
	.align		4
.L_30:
        /*004c*/ 	.word	index@(_ZN7cutlass13device_kernelINS_4gemm6kernel13GemmUniversalIN4cute5tupleIJiiiiEEENS1_10collective13CollectiveMmaINS1_35MainloopSm100TmaUmmaWarpSpecializedILi5ELi2ELi2ENS5_IJNS4_1CILi2EEENSA_ILi1EEESC_EEEEENS5_IJNSA_ILi256EEESF_NSA_ILi64EEEEEENS_10bfloat16_tENS5_IJlSC_lEEESI_SJ_NS4_8TiledMMAINS4_8MMA_AtomIJNS4_26SM100_MMA_F16BF16_2x1SM_SSISI_SI_fLi256ELi256ELNS4_4UMMA5MajorE0ELSO_0ELNSN_7ScaleInE0ELSP_0EEEEEENS4_6LayoutINS5_IJSC_SC_SC_EEENS5_IJNSA_ILi0EEESU_SU_EEEEENS5_IJNS4_10UnderscoreESX_SX_EEEEENS4_18SM100_TMA_2SM_LOADENS4_14ComposedLayoutINS4_7SwizzleILi3ELi4ELi3EEENS4_18smem_ptr_flag_bitsILi16EEENSS_INS5_IJNSA_ILi8EEESG_EEENS5_IJSG_SC_EEEEEEEvNS4_8identityES10_S1A_vS1B_EENS_8epilogue10collective18CollectiveEpilogueINS1D_23Sm100TmaWarpSpecializedILi4ELi2ELi64ELb1ELb0EEEJNS5_IJNSA_ILi128EEESF_SG_EEENS5_IJNSS_IS1I_SC_EENSS_ISG_SC_EEEEESI_SJ_SI_SJ_NS1D_6fusion15FusionCallbacksIS1H_NS1N_13LinCombEltActINS1D_6thread4SiLuESI_fSI_fLNS_15FloatRoundStyleE2EEES1J_S1M_JEEENS4_5SM1004TMEM4LOAD26SM100_TMEM_LOAD_32dp32b64xENS4_13SM90_TMA_LOADES1A_NS4_39AutoVectorizingCopyWithAssumedAlignmentILi128EEENS4_14SM90_TMA_STOREES1A_S21_S21_EEEvvEEEEvNT_6ParamsE)
        /*0050*/ 	.word	0x00000050
.L_31:


//--------------------- .nv.compat                --------------------------
	.section	.nv.compat,"",@"SHT_CUDA_COMPAT_INFO"
	.align	4
        /*0000*/ 	.byte	0x02, 0x09, 0x01, 0x00, 0x02, 0x02, 0x02, 0x00, 0x02, 0x05, 0x05, 0x00, 0x03, 0x07, 0x01, 0x01
        /*0010*/ 	.byte	0x02, 0x03, 0x01, 0x00, 0x02, 0x06, 0x01, 0x00, 0x04, 0x0b, 0x08, 0x00, 0x09, 0x00, 0x00, 0x00
        /*0020*/ 	.byte	0x00, 0x00, 0x00, 0x00


//--------------------- .nv.info._ZN7cutlass13device_kernelINS_4gemm6kernel13GemmUniversalIN4cute5tupleIJiiiiEEENS1_10collective13CollectiveMmaINS1_35MainloopSm100TmaUmmaWarpSpecializedILi5ELi2ELi2ENS5_IJNS4_1CILi2EEENSA_ILi1EEESC_EEEEENS5_IJNSA_ILi256EEESF_NSA_ILi64EEEEEENS_10bfloat16_tENS5_IJlSC_lEEESI_SJ_NS4_8TiledMMAINS4_8MMA_AtomIJNS4_26SM100_MMA_F16BF16_2x1SM_SSISI_SI_fLi256ELi256ELNS4_4UMMA5MajorE0ELSO_0ELNSN_7ScaleInE0ELSP_0EEEEEENS4_6LayoutINS5_IJSC_SC_SC_EEENS5_IJNSA_ILi0EEESU_SU_EEEEENS5_IJNS4_10UnderscoreESX_SX_EEEEENS4_18SM100_TMA_2SM_LOADENS4_14ComposedLayoutINS4_7SwizzleILi3ELi4ELi3EEENS4_18smem_ptr_flag_bitsILi16EEENSS_INS5_IJNSA_ILi8EEESG_EEENS5_IJSG_SC_EEEEEEEvNS4_8identityES10_S1A_vS1B_EENS_8epilogue10collective18CollectiveEpilogueINS1D_23Sm100TmaWarpSpecializedILi4ELi2ELi64ELb1ELb0EEEJNS5_IJNSA_ILi128EEESF_SG_EEENS5_IJNSS_IS1I_SC_EENSS_ISG_SC_EEEEESI_SJ_SI_SJ_NS1D_6fusion15FusionCallbacksIS1H_NS1N_13LinCombEltActINS1D_6thread4SiLuESI_fSI_fLNS_15FloatRoundStyleE2EEES1J_S1M_JEEENS4_5SM1004TMEM4LOAD26SM100_TMEM_LOAD_32dp32b64xENS4_13SM90_TMA_LOADES1A_NS4_39AutoVectorizingCopyWithAssumedAlignmentILi128EEENS4_14SM90_TMA_STOREES1A_S21_S21_EEEvvEEEEvNT_6ParamsE --------------------------
	.section	.nv.info._ZN7cutlass13device_kernelINS_4gemm6kernel13GemmUniversalIN4cute5tupleIJiiiiEEENS1_10collective13CollectiveMmaINS1_35MainloopSm100TmaUmmaWarpSpecializedILi5ELi2ELi2ENS5_IJNS4_1CILi2EEENSA_ILi1EEESC_EEEEENS5_IJNSA_ILi256EEESF_NSA_ILi64EEEEEENS_10bfloat16_tENS5_IJlSC_lEEESI_SJ_NS4_8TiledMMAINS4_8MMA_AtomIJNS4_26SM100_MMA_F16BF16_2x1SM_SSISI_SI_fLi256ELi256ELNS4_4UMMA5MajorE0ELSO_0ELNSN_7ScaleInE0ELSP_0EEEEEENS4_6LayoutINS5_IJSC_SC_SC_EEENS5_IJNSA_ILi0EEESU_SU_EEEEENS5_IJNS4_10UnderscoreESX_SX_EEEEENS4_18SM100_TMA_2SM_LOADENS4_14ComposedLayoutINS4_7SwizzleILi3ELi4ELi3EEENS4_18smem_ptr_flag_bitsILi16EEENSS_INS5_IJNSA_ILi8EEESG_EEENS5_IJSG_SC_EEEEEEEvNS4_8identityES10_S1A_vS1B_EENS_8epilogue10collective18CollectiveEpilogueINS1D_23Sm100TmaWarpSpecializedILi4ELi2ELi64ELb1ELb0EEEJNS5_IJNSA_ILi128EEESF_SG_EEENS5_IJNSS_IS1I_SC_EENSS_ISG_SC_EEEEESI_SJ_SI_SJ_NS1D_6fusion15FusionCallbacksIS1H_NS1N_13LinCombEltActINS1D_6thread4SiLuESI_fSI_fLNS_15FloatRoundStyleE2EEES1J_S1M_JEEENS4_5SM1004TMEM4LOAD26SM100_TMEM_LOAD_32dp32b64xENS4_13SM90_TMA_LOADES1A_NS4_39AutoVectorizingCopyWithAssumedAlignmentILi128EEENS4_14SM90_TMA_STOREES1A_S21_S21_EEEvvEEEEvNT_6ParamsE,"",@"SHT_CUDA_INFO"
	.sectionflags	@""
	.align	4


	//----- nvinfo : EIATTR_CUDA_API_VERSION
	.align		4
        /*0000*/ 	.byte	0x04, 0x37
        /*0002*/ 	.short	(.L_33 - .L_32)
.L_32:
        /*0004*/ 	.word	0x00000082


	//----- nvinfo : EIATTR_KPARAM_INFO
	.align		4
.L_33:
        /*0008*/ 	.byte	0x04, 0x17
        /*000a*/ 	.short	(.L_35 - .L_34)
.L_34:
        /*000c*/ 	.word	0x00000000
        /*0010*/ 	.short	0x0000
        /*0012*/ 	.short	0x0000
        /*0014*/ 	.byte	0x00, 0xf0, 0x01, 0x20


	//----- nvinfo : EIATTR_AT_ENTRY_FRAGMENTS
	.align		4
.L_35:
        /*0018*/ 	.byte	0x04, 0x4f
        /*001a*/ 	.short	(.L_37 - .L_36)


	//   ....[0]....
.L_36:
        /*001c*/ 	.word	0x00000007


	//----- nvinfo : EIATTR_RESERVED_SMEM_USED
	.align		4
.L_37:
        /*0020*/ 	.byte	0x01, 0x41
	.zero		2


	//----- nvinfo : EIATTR_SPARSE_MMA_MASK
	.align		4
        /*0024*/ 	.byte	0x03, 0x50
        /*0026*/ 	.short	0x0000


	//----- nvinfo : EIATTR_TCGEN05_2CTA_USED
	.align		4
        /*0028*/ 	.byte	0x01, 0x52
	.zero		2


	//----- nvinfo : EIATTR_MAXREG_COUNT
	.align		4
        /*002c*/ 	.byte	0x03, 0x1b
        /*002e*/ 	.short	0x00ff


	//----- nvinfo : EIATTR_NUM_BARRIERS
	.align		4
        /*0030*/ 	.byte	0x02, 0x4c
        /*0032*/ 	.byte	0x07
	.zero		1


	//----- nvinfo : EIATTR_EXTERNS
	.align		4
        /*0034*/ 	.byte	0x04, 0x0f
        /*0036*/ 	.short	(.L_39 - .L_38)


	//   ....[0]....
	.align		4
.L_38:
        /*0038*/ 	.word	index@(__assertfail)


	//----- nvinfo : EIATTR_ANNOTATIONS
	.align		4
.L_39:
        /*003c*/ 	.byte	0x04, 0x55
        /*003e*/ 	.short	(.L_41 - .L_40)


	//   ....[0]....
.L_40:
        /*0040*/ 	.word	0x00000001
        /*0044*/ 	.byte	0xf0, 0x00, 0x00, 0x00, 0x01, 0x00, 0x00, 0x00, 0x80, 0x01, 0x00, 0x00, 0x01, 0x00, 0x00, 0x00
        /* <DEDUP_REMOVED lines=27> */
        /*0204*/ 	.byte	0x60, 0xe4, 0x00, 0x00, 0x01, 0x00, 0x00, 0x00, 0x20, 0xe5, 0x00, 0x00


	//----- nvinfo : EIATTR_MERCURY_ISA_VERSION
	.align		4
.L_41:
        /*0210*/ 	.byte	0x03, 0x5f
        /*0212*/ 	.short	0x0101


	//----- nvinfo : EIATTR_INT_WARP_WIDE_INSTR_OFFSETS
	.align		4
        /*0214*/ 	.byte	0x04, 0x31
        /*0216*/ 	.short	(.L_43 - .L_42)


	//   ....[0]....
.L_42:
        /*0218*/ 	.word	0x00000d00


	//   ....[1]....
        /*021c*/ 	.word	0x00000da0


	//   ....[2]....
        /*0220*/ 	.word	0x00003fe0


	//   ....[3]....
        /*0224*/ 	.word	0x00004010


	//   ....[4]....
        /*0228*/ 	.word	0x00004060


	//   ....[5]....
        /*022c*/ 	.word	0x00004bf0


	//   ....[6]....
        /*0230*/ 	.word	0x00004c70


	//   ....[7]....
        /*0234*/ 	.word	0x00004cd0


	//   ....[8]....
        /*0238*/ 	.word	0x00004d60


	//   ....[9]....
        /*023c*/ 	.word	0x00004de0


	//   ....[10]....
        /*0240*/ 	.word	0x00004e70


	//   ....[11]....
        /*0244*/ 	.word	0x00004f00


	//   ....[12]....
        /*0248*/ 	.word	0x00004ff0


	//   ....[13]....
        /*024c*/ 	.word	0x00006150


	//----- nvinfo : EIATTR_COOP_GROUP_MASK_REGIDS
	.align		4
.L_43:
        /*0250*/ 	.byte	0x04, 0x29
        /*0252*/ 	.short	(.L_45 - .L_44)


	//   ....[0]....
.L_44:
        /*0254*/ 	.word	0xffffffff


	//   ....[1]....
        /*0258*/ 	.word	0xffffffff


	//   ....[2]....
        /*025c*/ 	.word	0xffffffff


	//   ....[3]....
        /*0260*/ 	.word	0xffffffff


	//   ....[4]....
        /*0264*/ 	.word	0xffffffff


	//   ....[5]....
        /*0268*/ 	.word	0xffffffff


	//   ....[6]....
        /*026c*/ 	.word	0xffffffff


	//   ....[7]....
        /*0270*/ 	.word	0xffffffff


	//   ....[8]....
        /*0274*/ 	.word	0xffffffff


	//   ....[9]....
        /*0278*/ 	.word	0xffffffff


	//   ....[10]....
        /*027c*/ 	.word	0xffffffff


	//   ....[11]....
        /*0280*/ 	.word	0xffffffff


	//   ....[12]....
        /*0284*/ 	.word	0xffffffff


	//   ....[13]....
        /*0288*/ 	.word	0xffffffff


	//----- nvinfo : EIATTR_COOP_GROUP_INSTR_OFFSETS
	.align		4
.L_45:
        /*028c*/ 	.byte	0x04, 0x28
        /*028e*/ 	.short	(.L_47 - .L_46)


	//   ....[0]....
.L_46:
        /*0290*/ 	.word	0x000000c0


	//   ....[1]....
        /*0294*/ 	.word	0x00000510


	//   ....[2]....
        /*0298*/ 	.word	0x000006b0


	//   ....[3]....
        /*029c*/ 	.word	0x00000840


	//   ....[4]....
        /*02a0*/ 	.word	0x00000930


	//   ....[5]....
        /*02a4*/ 	.word	0x00000a90


	//   ....[6]....
        /*02a8*/ 	.word	0x00000be0


	//   ....[7]....
        /*02ac*/ 	.word	0x00000e20


	//   ....[8]....
        /*02b0*/ 	.word	0x00002010


	//   ....[9]....
        /*02b4*/ 	.word	0x00002ee0


	//   ....[10]....
        /*02b8*/ 	.word	0x000033b0


	//   ....[11]....
        /*02bc*/ 	.word	0x000033e0


	//   ....[12]....
        /*02c0*/ 	.word	0x00003ef0


	//   ....[13]....
        /*02c4*/ 	.word	0x00004100


	//----- nvinfo : EIATTR_VRC_CTA_INIT_COUNT
	.align		4
.L_47:
        /*02c8*/ 	.byte	0x02, 0x4a
        /*02ca*/ 	.byte	0x80
	.zero		1


	//----- nvinfo : EIATTR_SYSCALL_OFFSETS
	.align		4
        /*02cc*/ 	.byte	0x04, 0x46
        /*02ce*/ 	.short	(.L_49 - .L_48)


	//   ....[0]....
.L_48:
        /*02d0*/ 	.word	0x00005b20


	//   ....[1]....
        /*02d4*/ 	.word	0x00005c10


	//   ....[2]....
        /*02d8*/ 	.word	0x00006960


	//----- nvinfo : EIATTR_MBARRIER_INSTR_OFFSETS
	.align		4
.L_49:
        /*02dc*/ 	.byte	0x04, 0x39
        /*02de*/ 	.short	(.L_51 - .L_50)


	//   ....[0]....
.L_50:
        /*02e0*/ 	.word	0x00000600
        /*02e4*/ 	.word	0x000000ff
        /*02e8*/ 	.word	0x00000000
        /*02ec*/ 	.short	0x0100
        /*02ee*/ 	.byte	0x05
	.zero		1


	//   ....[1]....
        /*02f0*/ 	.word	0x00000610
        /*02f4*/ 	.word	0x000000ff
        /*02f8*/ 	.word	0x00000028
        /*02fc*/ 	.short	0x0100
        /*02fe*/ 	.byte	0x05
	.zero		1


	//   ....[2]....
        /*0300*/ 	.word	0x00000620
        /*0304*/ 	.word	0x000000ff
        /*0308*/ 	.word	0x00000008
        /*030c*/ 	.short	0x0100
        /*030e*/ 	.byte	0x05
	.zero		1


	//   ....[3]....
        /*0310*/ 	.word	0x00000630
        /*0314*/ 	.word	0x000000ff
        /*0318*/ 	.word	0x00000030
        /*031c*/ 	.short	0x0100
        /*031e*/ 	.byte	0x05
	.zero		1


	//   ....[4]....
        /*0320*/ 	.word	0x00000640
        /*0324*/ 	.word	0x000000ff
        /*0328*/ 	.word	0x00000010
        /*032c*/ 	.short	0x0100
        /*032e*/ 	.byte	0x05
	.zero		1


	//   ....[5]....
        /*0330*/ 	.word	0x00000650
        /*0334*/ 	.word	0x000000ff
        /*0338*/ 	.word	0x00000038
        /*033c*/ 	.short	0x0100
        /*033e*/ 	.byte	0x05
	.zero		1


	//   ....[6]....
        /*0340*/ 	.word	0x00000660
        /*0344*/ 	.word	0x000000ff
        /*0348*/ 	.word	0x00000018
        /*034c*/ 	.short	0x0100
        /*034e*/ 	.byte	0x05
	.zero		1


	//   ....[7]....
        /*0350*/ 	.word	0x00000670
        /*0354*/ 	.word	0x000000ff
        /*0358*/ 	.word	0x00000040
        /*035c*/ 	.short	0x0100
        /*035e*/ 	.byte	0x05
	.zero		1


	//   ....[8]....
        /*0360*/ 	.word	0x00000680
        /*0364*/ 	.word	0x000000ff
        /*0368*/ 	.word	0x00000020
        /*036c*/ 	.short	0x0100
        /*036e*/ 	.byte	0x05
	.zero		1


	//   ....[9]....
        /*0370*/ 	.word	0x00000690
        /*0374*/ 	.word	0x000000ff
        /*0378*/ 	.word	0x00000048
        /*037c*/ 	.short	0x0100
        /*037e*/ 	.byte	0x05
	.zero		1


	//   ....[10]....
        /*0380*/ 	.word	0x000007b0
        /*0384*/ 	.word	0x000000ff
        /*0388*/ 	.word	0x00000050
        /*038c*/ 	.short	0x0100
        /*038e*/ 	.byte	0x06
	.zero		1


	//   ....[11]....
        /*0390*/ 	.word	0x000007c0
        /*0394*/ 	.word	0x000000ff
        /*0398*/ 	.word	0x00000070
        /*039c*/ 	.short	0x0100
        /*039e*/ 	.byte	0x06
	.zero		1


	//   ....[12]....
        /*03a0*/ 	.word	0x000007d0
        /*03a4*/ 	.word	0x000000ff
        /*03a8*/ 	.word	0x00000058
        /*03ac*/ 	.short	0x0100
        /*03ae*/ 	.byte	0x06
	.zero		1


	//   ....[13]....
        /*03b0*/ 	.word	0x000007e0
        /*03b4*/ 	.word	0x000000ff
        /*03b8*/ 	.word	0x00000078
        /*03bc*/ 	.short	0x0100
        /*03be*/ 	.byte	0x06
	.zero		1


	//   ....[14]....
        /*03c0*/ 	.word	0x000007f0
        /*03c4*/ 	.word	0x000000ff
        /*03c8*/ 	.word	0x00000060
        /*03cc*/ 	.short	0x0100
        /*03ce*/ 	.byte	0x06
	.zero		1


	//   ....[15]....
        /*03d0*/ 	.word	0x00000800
        /*03d4*/ 	.word	0x000000ff
        /*03d8*/ 	.word	0x00000080
        /*03dc*/ 	.short	0x0100
        /*03de*/ 	.byte	0x06
	.zero		1


	//   ....[16]....
        /*03e0*/ 	.word	0x00000810
        /*03e4*/ 	.word	0x000000ff
        /*03e8*/ 	.word	0x00000068
        /*03ec*/ 	.short	0x0100
        /*03ee*/ 	.byte	0x06
	.zero		1


	//   ....[17]....
        /*03f0*/ 	.word	0x00000820
        /*03f4*/ 	.word	0x000000ff
        /*03f8*/ 	.word	0x00000088
        /*03fc*/ 	.short	0x0100
        /*03fe*/ 	.byte	0x06
	.zero		1


	//   ....[18]....
        /*0400*/ 	.word	0x00000900
        /*0404*/ 	.word	0x000000ff
        /*0408*/ 	.word	0x00000090
        /*040c*/ 	.short	0x0100
        /*040e*/ 	.byte	0x05
	.zero		1


	//   ....[19]....
        /*0410*/ 	.word	0x00000910
        /*0414*/ 	.word	0x000000ff
        /*0418*/ 	.word	0x00000098
        /*041c*/ 	.short	0x0100
        /*041e*/ 	.byte	0x05
	.zero		1


	//   ....[20]....
        /*0420*/ 	.word	0x00000a40
        /*0424*/ 	.word	0x000000ff
        /*0428*/ 	.word	0x000000a0
        /*042c*/ 	.short	0x0100
        /*042e*/ 	.byte	0x05
	.zero		1


	//   ....[21]....
        /*0430*/ 	.word	0x00000a50
        /*0434*/ 	.word	0x000000ff
        /*0438*/ 	.word	0x000000b0
        /*043c*/ 	.short	0x0100
        /*043e*/ 	.byte	0x05
	.zero		1


	//   ....[22]....
        /*0440*/ 	.word	0x00000a60
        /*0444*/ 	.word	0x000000ff
        /*0448*/ 	.word	0x000000a8
        /*044c*/ 	.short	0x0100
        /*044e*/ 	.byte	0x05
	.zero		1


	//   ....[23]....
        /*0450*/ 	.word	0x00000a70
        /*0454*/ 	.word	0x000000ff
        /*0458*/ 	.word	0x000000b8
        /*045c*/ 	.short	0x0100
        /*045e*/ 	.byte	0x05
	.zero		1


	//   ....[24]....
        /*0460*/ 	.word	0x00000b90
        /*0464*/ 	.word	0x000000ff
        /*0468*/ 	.word	0x000000c0
        /*046c*/ 	.short	0x0100
        /*046e*/ 	.byte	0x06
	.zero		1


	//   ....[25]....
        /*0470*/ 	.word	0x00000ba0
        /*0474*/ 	.word	0x000000ff
        /*0478*/ 	.word	0x000000d0
        /*047c*/ 	.short	0x0100
        /*047e*/ 	.byte	0x06
	.zero		1


	//   ....[26]....
        /*0480*/ 	.word	0x00000bb0
        /*0484*/ 	.word	0x000000ff
        /*0488*/ 	.word	0x000000c8
        /*048c*/ 	.short	0x0100
        /*048e*/ 	.byte	0x06
	.zero		1


	//   ....[27]....
        /*0490*/ 	.word	0x00000bc0
        /*0494*/ 	.word	0x000000ff
        /*0498*/ 	.word	0x000000d8
        /*049c*/ 	.short	0x0100
        /*049e*/ 	.byte	0x06
	.zero		1


	//   ....[28]....
        /*04a0*/ 	.word	0x00000cb0
        /*04a4*/ 	.word	0x000000ff
        /*04a8*/ 	.word	0x000000e0
        /*04ac*/ 	.short	0x0100
        /*04ae*/ 	.byte	0x05
	.zero		1


	//   ....[29]....
        /*04b0*/ 	.word	0x00000cc0
        /*04b4*/ 	.word	0x000000ff
        /*04b8*/ 	.word	0x000000f0
        /*04bc*/ 	.short	0x0100
        /*04be*/ 	.byte	0x05
	.zero		1


	//   ....[30]....
        /*04c0*/ 	.word	0x00000cd0
        /*04c4*/ 	.word	0x000000ff
        /*04c8*/ 	.word	0x000000e8
        /*04cc*/ 	.short	0x0100
        /*04ce*/ 	.byte	0x05
	.zero		1


	//   ....[31]....
        /*04d0*/ 	.word	0x00000ce0
        /*04d4*/ 	.word	0x000000ff
        /*04d8*/ 	.word	0x000000f8
        /*04dc*/ 	.short	0x0100
        /*04de*/ 	.byte	0x05
	.zero		1


	//   ....[32]....
        /*04e0*/ 	.word	0x00000de0
        /*04e4*/ 	.word	0x000000ff
        /*04e8*/ 	.word	0x00000100
        /*04ec*/ 	.short	0x0100
        /*04ee*/ 	.byte	0x04
	.zero		1


	//   ....[33]....
        /*04f0*/ 	.word	0x00001870
        /*04f4*/ 	.word	0x00000002
        /*04f8*/ 	.word	0x000000f0
        /*04fc*/ 	.short	0x010a
        /*04fe*/ 	.byte	0xff
	.zero		1


	//   ....[34]....
        /*0500*/ 	.word	0x00001890
        /*0504*/ 	.word	0x00000002
        /*0508*/ 	.word	0x000000e0
        /*050c*/ 	.short	0x0101
        /*050e*/ 	.byte	0xff
	.zero		1


	//   ....[35]....
        /*0510*/ 	.word	0x00001980
        /*0514*/ 	.word	0x000000ff
        /*0518*/ 	.word	0x00000028
        /*051c*/ 	.short	0x010a
        /*051e*/ 	.byte	0x04
	.zero		1


	//   ....[36]....
        /*0520*/ 	.word	0x00001a20
        /*0524*/ 	.word	0x000000ff
        /*0528*/ 	.word	0x00000028
        /*052c*/ 	.short	0x010a
        /*052e*/ 	.byte	0x21
	.zero		1


	//   ....[37]....
        /*0530*/ 	.word	0x00001bd0
        /*0534*/ 	.word	0x000000ff
        /*0538*/ 	.word	0x00000028
        /*053c*/ 	.short	0x010a
        /*053e*/ 	.byte	0x04
	.zero		1


	//   ....[38]....
        /*0540*/ 	.word	0x00001ce0
        /*0544*/ 	.word	0x000000ff
        /*0548*/ 	.word	0x00000098
        /*054c*/ 	.short	0x0101
        /*054e*/ 	.byte	0x19
	.zero		1


	//   ....[39]....
        /*0550*/ 	.word	0x00001cf0
        /*0554*/ 	.word	0x000000ff
        /*0558*/ 	.word	0x00000028
        /*055c*/ 	.short	0x010a
        /*055e*/ 	.byte	0x05
	.zero		1


	//   ....[40]....
        /*0560*/ 	.word	0x00001d70
        /*0564*/ 	.word	0x000000ff
        /*0568*/ 	.word	0x00000028
        /*056c*/ 	.short	0x010a
        /*056e*/ 	.byte	0x11
	.zero		1


	//   ....[41]....
        /*0570*/ 	.word	0x00001f00
        /*0574*/ 	.word	0x000000ff
        /*0578*/ 	.word	0x00000028
        /*057c*/ 	.short	0x010a
        /*057e*/ 	.byte	0x06
	.zero		1


	//   ....[42]....
        /*0580*/ 	.word	0x00002040
        /*0584*/ 	.word	0x00000003
        /*0588*/ 	.word	0x000000a0
        /*058c*/ 	.short	0x010a
        /*058e*/ 	.byte	0xff
	.zero		1


	//   ....[43]....
        /*0590*/ 	.word	0x00002190
        /*0594*/ 	.word	0x00000002
        /*0598*/ 	.word	0x00000000
        /*059c*/ 	.short	0x0101
        /*059e*/ 	.byte	0xff
	.zero		1


	//   ....[44]....
        /*05a0*/ 	.word	0x000026b0
        /*05a4*/ 	.word	0x000000ff
        /*05a8*/ 	.word	0x00000000
        /*05ac*/ 	.short	0x010a
        /*05ae*/ 	.byte	0x04
	.zero		1


	//   ....[45]....
        /*05b0*/ 	.word	0x00002740
        /*05b4*/ 	.word	0x000000ff
        /*05b8*/ 	.word	0x00000000
        /*05bc*/ 	.short	0x010a
        /*05be*/ 	.byte	0x04
	.zero		1


	//   ....[46]....
        /*05c0*/ 	.word	0x000027d0
        /*05c4*/ 	.word	0x000000ff
        /*05c8*/ 	.word	0x00000000
        /*05cc*/ 	.short	0x010a
        /*05ce*/ 	.byte	0x04
	.zero		1


	//   ....[47]....
        /*05d0*/ 	.word	0x00002860
        /*05d4*/ 	.word	0x000000ff
        /*05d8*/ 	.word	0x00000000
        /*05dc*/ 	.short	0x010a
        /*05de*/ 	.byte	0x04
	.zero		1


	//   ....[48]....
        /*05e0*/ 	.word	0x00002900
        /*05e4*/ 	.word	0x00000000
        /*05e8*/ 	.word	0x00000000
        /*05ec*/ 	.short	0x010a
        /*05ee*/ 	.byte	0xff
	.zero		1


	//   ....[49]....
        /*05f0*/ 	.word	0x00002a40
        /*05f4*/ 	.word	0x00000000
        /*05f8*/ 	.word	0x000000e0
        /*05fc*/ 	.short	0x010a
        /*05fe*/ 	.byte	0xff
	.zero		1


	//   ....[50]....
        /*0600*/ 	.word	0x00002ab0
        /*0604*/ 	.word	0x00000000
        /*0608*/ 	.word	0x00000000
        /*060c*/ 	.short	0x0101
        /*060e*/ 	.byte	0xff
	.zero		1


	//   ....[51]....
        /*0610*/ 	.word	0x00002ac0
        /*0614*/ 	.word	0x000000ff
        /*0618*/ 	.word	0x000000b0
        /*061c*/ 	.short	0x010a
        /*061e*/ 	.byte	0x05
	.zero		1


	//   ....[52]....
        /*0620*/ 	.word	0x00002be0
        /*0624*/ 	.word	0x00000000
        /*0628*/ 	.word	0x000000a0
        /*062c*/ 	.short	0x010a
        /*062e*/ 	.byte	0xff
	.zero		1


	//   ....[53]....
        /*0630*/ 	.word	0x00002cd0
        /*0634*/ 	.word	0x00000000
        /*0638*/ 	.word	0x00000000
        /*063c*/ 	.short	0x0101
        /*063e*/ 	.byte	0xff
	.zero		1


	//   ....[54]....
        /*0640*/ 	.word	0x00002d80
        /*0644*/ 	.word	0x000000ff
        /*0648*/ 	.word	0x000000b0
        /*064c*/ 	.short	0x0106
        /*064e*/ 	.byte	0x05
	.zero		1


	//   ....[55]....
        /*0650*/ 	.word	0x00002da0
        /*0654*/ 	.word	0x000000ff
        /*0658*/ 	.word	0x000000b0
        /*065c*/ 	.short	0x010a
        /*065e*/ 	.byte	0x05
	.zero		1


	//   ....[56]....
        /*0660*/ 	.word	0x00002e30
        /*0664*/ 	.word	0x000000ff
        /*0668*/ 	.word	0x000000b0
        /*066c*/ 	.short	0x0106
        /*066e*/ 	.byte	0x04
	.zero		1


	//   ....[57]....
        /*0670*/ 	.word	0x00002e70
        /*0674*/ 	.word	0x00000000
        /*0678*/ 	.word	0x000000b0
        /*067c*/ 	.short	0x010a
        /*067e*/ 	.byte	0xff
	.zero		1


	//   ....[58]....
        /*0680*/ 	.word	0x000030b0
        /*0684*/ 	.word	0x000000ff
        /*0688*/ 	.word	0x00000008
        /*068c*/ 	.short	0x010a
        /*068e*/ 	.byte	0x04
	.zero		1


	//   ....[59]....
        /*0690*/ 	.word	0x000030d0
        /*0694*/ 	.word	0x000000ff
        /*0698*/ 	.word	0x00000008
        /*069c*/ 	.short	0x010a
        /*069e*/ 	.byte	0x04
	.zero		1


	//   ....[60]....
        /*06a0*/ 	.word	0x00003260
        /*06a4*/ 	.word	0x000000ff
        /*06a8*/ 	.word	0x00000008
        /*06ac*/ 	.short	0x010a
        /*06ae*/ 	.byte	0x04
	.zero		1


	//   ....[61]....
        /*06b0*/ 	.word	0x00003280
        /*06b4*/ 	.word	0x000000ff
        /*06b8*/ 	.word	0x00000008
        /*06bc*/ 	.short	0x010a
        /*06be*/ 	.byte	0x04
	.zero		1


	//   ....[62]....
        /*06c0*/ 	.word	0x00003340
        /*06c4*/ 	.word	0x000000ff
        /*06c8*/ 	.word	0x00000000
        /*06cc*/ 	.short	0x0101
        /*06ce*/ 	.byte	0x05
	.zero		1


	//   ....[63]....
        /*06d0*/ 	.word	0x00003690
        /*06d4*/ 	.word	0x00000003
        /*06d8*/ 	.word	0x000000a0
        /*06dc*/ 	.short	0x010a
        /*06de*/ 	.byte	0xff
	.zero		1


	//   ....[64]....
        /*06e0*/ 	.word	0x00003750
        /*06e4*/ 	.word	0x00000003
        /*06e8*/ 	.word	0x00000000
        /*06ec*/ 	.short	0x0101
        /*06ee*/ 	.byte	0xff
	.zero		1


	//   ....[65]....
        /*06f0*/ 	.word	0x00003800
        /*06f4*/ 	.word	0x000000ff
        /*06f8*/ 	.word	0x00000000
        /*06fc*/ 	.short	0x010a
        /*06fe*/ 	.byte	0x06
	.zero		1


	//   ....[66]....
        /*0700*/ 	.word	0x00003810
        /*0704*/ 	.word	0x000000ff
        /*0708*/ 	.word	0x000000d0
        /*070c*/ 	.short	0x010a
        /*070e*/ 	.byte	0x07
	.zero		1


	//   ....[67]....
        /*0710*/ 	.word	0x000038c0
        /*0714*/ 	.word	0x000000ff
        /*0718*/ 	.word	0x00000000
        /*071c*/ 	.short	0x010a
        /*071e*/ 	.byte	0x06
	.zero		1


	//   ....[68]....
        /*0720*/ 	.word	0x000039f0
        /*0724*/ 	.word	0x000000ff
        /*0728*/ 	.word	0x00000000
        /*072c*/ 	.short	0x010a
        /*072e*/ 	.byte	0x1e
	.zero		1


	//   ....[69]....
        /*0730*/ 	.word	0x00003d00
        /*0734*/ 	.word	0x000000ff
        /*0738*/ 	.word	0x00000000
        /*073c*/ 	.short	0x010a
        /*073e*/ 	.byte	0x06
	.zero		1


	//   ....[70]....
        /*0740*/ 	.word	0x00003da0
        /*0744*/ 	.word	0x00000000
        /*0748*/ 	.word	0x00000000
        /*074c*/ 	.short	0x010a
        /*074e*/ 	.byte	0xff
	.zero		1


	//   ....[71]....
        /*0750*/ 	.word	0x00003de0
        /*0754*/ 	.word	0x00000000
        /*0758*/ 	.word	0x00000000
        /*075c*/ 	.short	0x010a
        /*075e*/ 	.byte	0xff
	.zero		1


	//   ....[72]....
        /*0760*/ 	.word	0x00003e50
        /*0764*/ 	.word	0x000000ff
        /*0768*/ 	.word	0x00000000
        /*076c*/ 	.short	0x0101
        /*076e*/ 	.byte	0x06
	.zero		1


	//   ....[73]....
        /*0770*/ 	.word	0x00003e90
        /*0774*/ 	.word	0x000000ff
        /*0778*/ 	.word	0x00000100
        /*077c*/ 	.short	0x010a
        /*077e*/ 	.byte	0x05
	.zero		1


	//   ....[74]....
        /*0780*/ 	.word	0x00003ee0
        /*0784*/ 	.word	0x000000ff
        /*0788*/ 	.word	0x00000000
        /*078c*/ 	.short	0x0101
        /*078e*/ 	.byte	0x06
	.zero		1


	//   ....[75]....
        /*0790*/ 	.word	0x000043e0
        /*0794*/ 	.word	0x00000002
        /*0798*/ 	.word	0x000000a0
        /*079c*/ 	.short	0x010a
        /*079e*/ 	.byte	0xff
	.zero		1


	//   ....[76]....
        /*07a0*/ 	.word	0x00004550
        /*07a4*/ 	.word	0x00000000
        /*07a8*/ 	.word	0x00000000
        /*07ac*/ 	.short	0x0101
        /*07ae*/ 	.byte	0xff
	.zero		1


	//   ....[77]....
        /*07b0*/ 	.word	0x000049e0
        /*07b4*/ 	.word	0x000000ff
        /*07b8*/ 	.word	0x00000098
        /*07bc*/ 	.short	0x010a
        /*07be*/ 	.byte	0x1e
	.zero		1


	//   ....[78]....
        /*07c0*/ 	.word	0x00004ba0
        /*07c4*/ 	.word	0x000000ff
        /*07c8*/ 	.word	0x00000070
        /*07cc*/ 	.short	0x010a
        /*07ce*/ 	.byte	0x1e
	.zero		1


	//   ....[79]....
        /*07d0*/ 	.word	0x00004c90
        /*07d4*/ 	.word	0x000000ff
        /*07d8*/ 	.word	0x00000050
        /*07dc*/ 	.short	0x010b
        /*07de*/ 	.byte	0x1e
	.zero		1


	//   ....[80]....
        /*07e0*/ 	.word	0x00004ca0
        /*07e4*/ 	.word	0x000000ff
        /*07e8*/ 	.word	0x00000000
        /*07ec*/ 	.short	0x0101
        /*07ee*/ 	.byte	0x0a
	.zero		1


	//   ....[81]....
        /*07f0*/ 	.word	0x00004cb0
        /*07f4*/ 	.word	0x000000ff
        /*07f8*/ 	.word	0x00000078
        /*07fc*/ 	.short	0x010a
        /*07fe*/ 	.byte	0x1e
	.zero		1


	//   ....[82]....
        /*0800*/ 	.word	0x00004da0
        /*0804*/ 	.word	0x000000ff
        /*0808*/ 	.word	0x00000058
        /*080c*/ 	.short	0x010b
        /*080e*/ 	.byte	0x1e
	.zero		1


	//   ....[83]....
        /*0810*/ 	.word	0x00004db0
        /*0814*/ 	.word	0x000000ff
        /*0818*/ 	.word	0x00000000
        /*081c*/ 	.short	0x0101
        /*081e*/ 	.byte	0x0a
	.zero		1


	//   ....[84]....
        /*0820*/ 	.word	0x00004dc0
        /*0824*/ 	.word	0x000000ff
        /*0828*/ 	.word	0x00000080
        /*082c*/ 	.short	0x010a
        /*082e*/ 	.byte	0x1e
	.zero		1


	//   ....[85]....
        /*0830*/ 	.word	0x00004eb0
        /*0834*/ 	.word	0x000000ff
        /*0838*/ 	.word	0x00000060
        /*083c*/ 	.short	0x010b
        /*083e*/ 	.byte	0x1e
	.zero		1


	//   ....[86]....
        /*0840*/ 	.word	0x00004ec0
        /*0844*/ 	.word	0x000000ff
        /*0848*/ 	.word	0x00000000
        /*084c*/ 	.short	0x0101
        /*084e*/ 	.byte	0x0a
	.zero		1


	//   ....[87]....
        /*0850*/ 	.word	0x00004ee0
        /*0854*/ 	.word	0x000000ff
        /*0858*/ 	.word	0x00000088
        /*085c*/ 	.short	0x010a
        /*085e*/ 	.byte	0x1e
	.zero		1


	//   ....[88]....
        /*0860*/ 	.word	0x00005050
        /*0864*/ 	.word	0x000000ff
        /*0868*/ 	.word	0x00000068
        /*086c*/ 	.short	0x010b
        /*086e*/ 	.byte	0x1e
	.zero		1


	//   ....[89]....
        /*0870*/ 	.word	0x00005060
        /*0874*/ 	.word	0x000000ff
        /*0878*/ 	.word	0x00000000
        /*087c*/ 	.short	0x0101
        /*087e*/ 	.byte	0x31
	.zero		1


	//   ....[90]....
        /*0880*/ 	.word	0x00005090
        /*0884*/ 	.word	0x000000ff
        /*0888*/ 	.word	0x00000070
        /*088c*/ 	.short	0x010a
        /*088e*/ 	.byte	0x1e
	.zero		1


	//   ....[91]....
        /*0890*/ 	.word	0x000050b0
        /*0894*/ 	.word	0x000000ff
        /*0898*/ 	.word	0x00000078
        /*089c*/ 	.short	0x010a
        /*089e*/ 	.byte	0x1e
	.zero		1


	//   ....[92]....
        /*08a0*/ 	.word	0x000050d0
        /*08a4*/ 	.word	0x000000ff
        /*08a8*/ 	.word	0x00000080
        /*08ac*/ 	.short	0x010a
        /*08ae*/ 	.byte	0x1e
	.zero		1


	//   ....[93]....
        /*08b0*/ 	.word	0x00005110
        /*08b4*/ 	.word	0x00000002
        /*08b8*/ 	.word	0x00000088
        /*08bc*/ 	.short	0x010a
        /*08be*/ 	.byte	0xff
	.zero		1


	//   ....[94]....
        /*08c0*/ 	.word	0x00005400
        /*08c4*/ 	.word	0x000000ff
        /*08c8*/ 	.word	0x000000a0
        /*08cc*/ 	.short	0x010a
        /*08ce*/ 	.byte	0x05
	.zero		1


	//   ....[95]....
        /*08d0*/ 	.word	0x000054d0
        /*08d4*/ 	.word	0x000000ff
        /*08d8*/ 	.word	0x00000000
        /*08dc*/ 	.short	0x0101
        /*08de*/ 	.byte	0x05
	.zero		1


	//   ....[96]....
        /*08e0*/ 	.word	0x00006180
        /*08e4*/ 	.word	0x000000ff
        /*08e8*/ 	.word	0x00000050
        /*08ec*/ 	.short	0x010a
        /*08ee*/ 	.byte	0x04
	.zero		1


	//   ....[97]....
        /*08f0*/ 	.word	0x000061a0
        /*08f4*/ 	.word	0x00000003
        /*08f8*/ 	.word	0x000000c0
        /*08fc*/ 	.short	0x010a
        /*08fe*/ 	.byte	0xff
	.zero		1


	//   ....[98]....
        /*0900*/ 	.word	0x00006520
        /*0904*/ 	.word	0x00000004
        /*0908*/ 	.word	0x00000050
        /*090c*/ 	.short	0x010a
        /*090e*/ 	.byte	0xff
	.zero		1


	//   ....[99]....
        /*0910*/ 	.word	0x00006830
        /*0914*/ 	.word	0x000000da
        /*0918*/ 	.word	0x000000c0
        /*091c*/ 	.short	0x010a
        /*091e*/ 	.byte	0xff
	.zero		1


	//   ....[100]....
        /*0920*/ 	.word	0x00007ed0
        /*0924*/ 	.word	0x00000053
        /*0928*/ 	.word	0x00000000
        /*092c*/ 	.short	0x0101
        /*092e*/ 	.byte	0xff
	.zero		1


	//   ....[101]....
        /*0930*/ 	.word	0x0000e220
        /*0934*/ 	.word	0x00000000
        /*0938*/ 	.word	0x00000000
        /*093c*/ 	.short	0x0101
        /*093e*/ 	.byte	0xff
	.zero		1


	//   ....[102]....
        /*0940*/ 	.word	0x0000e2e0
        /*0944*/ 	.word	0x00000002
        /*0948*/ 	.word	0x00000050
        /*094c*/ 	.short	0x010a
        /*094e*/ 	.byte	0xff
	.zero		1


	//   ....[103]....
        /*0950*/ 	.word	0x0000e580
        /*0954*/ 	.word	0x00000000
        /*0958*/ 	.word	0x00000000
        /*095c*/ 	.short	0x0101
        /*095e*/ 	.byte	0xff
	.zero		1


	//   ....[104]....
        /*0960*/ 	.word	0x0000e5a0
        /*0964*/ 	.word	0x00000002
        /*0968*/ 	.word	0x000000f0
        /*096c*/ 	.short	0x010a
        /*096e*/ 	.byte	0xff
	.zero		1


	//   ....[105]....
        /*0970*/ 	.word	0x0000e600
        /*0974*/ 	.word	0x00000004
        /*0978*/ 	.word	0x00000028
        /*097c*/ 	.short	0x010a
        /*097e*/ 	.byte	0xff
	.zero		1


	//   ....[106]....
        /*0980*/ 	.word	0x0000e660
        /*0984*/ 	.word	0x00000004
        /*0988*/ 	.word	0x00000028
        /*098c*/ 	.short	0x010a
        /*098e*/ 	.byte	0xff
	.zero		1


	//   ....[107]....
        /*0990*/ 	.word	0x0000e6b0
        /*0994*/ 	.word	0x00000003
        /*0998*/ 	.word	0x000000a0
        /*099c*/ 	.short	0x010a
        /*099e*/ 	.byte	0xff
	.zero		1


	//   ....[108]....
        /*09a0*/ 	.word	0x0000e710
        /*09a4*/ 	.word	0x00000003
        /*09a8*/ 	.word	0x00000000
        /*09ac*/ 	.short	0x010a
        /*09ae*/ 	.byte	0xff
	.zero		1


	//   ....[109]....
        /*09b0*/ 	.word	0x0000e770
        /*09b4*/ 	.word	0x00000003
        /*09b8*/ 	.word	0x00000000
        /*09bc*/ 	.short	0x010a
        /*09be*/ 	.byte	0xff
	.zero		1


	//   ....[110]....
        /*09c0*/ 	.word	0x0000e7d0
        /*09c4*/ 	.word	0x00000003
        /*09c8*/ 	.word	0x00000000
        /*09cc*/ 	.short	0x010a
        /*09ce*/ 	.byte	0xff
	.zero		1


	//   ....[111]....
        /*09d0*/ 	.word	0x0000e830
        /*09d4*/ 	.word	0x00000003
        /*09d8*/ 	.word	0x00000000
        /*09dc*/ 	.short	0x010a
        /*09de*/ 	.byte	0xff
	.zero		1


	//   ....[112]....
        /*09e0*/ 	.word	0x0000e880
        /*09e4*/ 	.word	0x00000000
        /*09e8*/ 	.word	0x000000e0
        /*09ec*/ 	.short	0x010a
        /*09ee*/ 	.byte	0xff
	.zero		1


	//   ....[113]....
        /*09f0*/ 	.word	0x0000e8e0
        /*09f4*/ 	.word	0x00000003
        /*09f8*/ 	.word	0x000000b0
        /*09fc*/ 	.short	0x010a
        /*09fe*/ 	.byte	0xff
	.zero		1


	//   ....[114]....
        /*0a00*/ 	.word	0x0000e930
        /*0a04*/ 	.word	0x00000000
        /*0a08*/ 	.word	0x000000a0
        /*0a0c*/ 	.short	0x010a
        /*0a0e*/ 	.byte	0xff
	.zero		1


	//   ....[115]....
        /*0a10*/ 	.word	0x0000e990
        /*0a14*/ 	.word	0x00000002
        /*0a18*/ 	.word	0x000000b0
        /*0a1c*/ 	.short	0x010a
        /*0a1e*/ 	.byte	0xff
	.zero		1


	//   ....[116]....
        /*0a20*/ 	.word	0x0000e9f0
        /*0a24*/ 	.word	0x00000005
        /*0a28*/ 	.word	0x00000008
        /*0a2c*/ 	.short	0x010a
        /*0a2e*/ 	.byte	0xff
	.zero		1


	//   ....[117]....
        /*0a30*/ 	.word	0x0000ead0
        /*0a34*/ 	.word	0x00000002
        /*0a38*/ 	.word	0x00000008
        /*0a3c*/ 	.short	0x010a
        /*0a3e*/ 	.byte	0xff
	.zero		1


	//   ....[118]....
        /*0a40*/ 	.word	0x0000eb20
        /*0a44*/ 	.word	0x00000003
        /*0a48*/ 	.word	0x000000a0
        /*0a4c*/ 	.short	0x010a
        /*0a4e*/ 	.byte	0xff
	.zero		1


	//   ....[119]....
        /*0a50*/ 	.word	0x0000eb80
        /*0a54*/ 	.word	0x00000003
        /*0a58*/ 	.word	0x000000d0
        /*0a5c*/ 	.short	0x010a
        /*0a5e*/ 	.byte	0xff
	.zero		1


	//   ....[120]....
        /*0a60*/ 	.word	0x0000ebe0
        /*0a64*/ 	.word	0x00000003
        /*0a68*/ 	.word	0x00000000
        /*0a6c*/ 	.short	0x010a
        /*0a6e*/ 	.byte	0xff
	.zero		1


	//   ....[121]....
        /*0a70*/ 	.word	0x0000ec40
        /*0a74*/ 	.word	0x00000002
        /*0a78*/ 	.word	0x00000000
        /*0a7c*/ 	.short	0x010a
        /*0a7e*/ 	.byte	0xff
	.zero		1


	//   ....[122]....
        /*0a80*/ 	.word	0x0000eca0
        /*0a84*/ 	.word	0x00000000
        /*0a88*/ 	.word	0x00000100
        /*0a8c*/ 	.short	0x010a
        /*0a8e*/ 	.byte	0xff
	.zero		1


	//   ....[123]....
        /*0a90*/ 	.word	0x0000ecf0
        /*0a94*/ 	.word	0x00000002
        /*0a98*/ 	.word	0x000000a0
        /*0a9c*/ 	.short	0x010a
        /*0a9e*/ 	.byte	0xff
	.zero		1


	//   ....[124]....
        /*0aa0*/ 	.word	0x0000ed50
        /*0aa4*/ 	.word	0x00000003
        /*0aa8*/ 	.word	0x00000098
        /*0aac*/ 	.short	0x010a
        /*0aae*/ 	.byte	0xff
	.zero		1


	//   ....[125]....
        /*0ab0*/ 	.word	0x0000edb0
        /*0ab4*/ 	.word	0x00000000
        /*0ab8*/ 	.word	0x00000070
        /*0abc*/ 	.short	0x010a
        /*0abe*/ 	.byte	0xff
	.zero		1


	//   ....[126]....
        /*0ac0*/ 	.word	0x0000ee10
        /*0ac4*/ 	.word	0x00000000
        /*0ac8*/ 	.word	0x00000078
        /*0acc*/ 	.short	0x010a
        /*0ace*/ 	.byte	0xff
	.zero		1


	//   ....[127]....
        /*0ad0*/ 	.word	0x0000ee70
        /*0ad4*/ 	.word	0x00000000
        /*0ad8*/ 	.word	0x00000080
        /*0adc*/ 	.short	0x010a
        /*0ade*/ 	.byte	0xff
	.zero		1


	//   ....[128]....
        /*0ae0*/ 	.word	0x0000eed0
        /*0ae4*/ 	.word	0x00000003
        /*0ae8*/ 	.word	0x00000088
        /*0aec*/ 	.short	0x010a
        /*0aee*/ 	.byte	0xff
	.zero		1


	//   ....[129]....
        /*0af0*/ 	.word	0x0000ef30
        /*0af4*/ 	.word	0x00000002
        /*0af8*/ 	.word	0x00000070
        /*0afc*/ 	.short	0x010a
        /*0afe*/ 	.byte	0xff
	.zero		1


	//   ....[130]....
        /*0b00*/ 	.word	0x0000ef90
        /*0b04*/ 	.word	0x00000002
        /*0b08*/ 	.word	0x00000078
        /*0b0c*/ 	.short	0x010a
        /*0b0e*/ 	.byte	0xff
	.zero		1


	//   ....[131]....
        /*0b10*/ 	.word	0x0000eff0
        /*0b14*/ 	.word	0x00000002
        /*0b18*/ 	.word	0x00000080
        /*0b1c*/ 	.short	0x010a
        /*0b1e*/ 	.byte	0xff
	.zero		1


	//   ....[132]....
        /*0b20*/ 	.word	0x0000f050
        /*0b24*/ 	.word	0x00000002
        /*0b28*/ 	.word	0x000000a0
        /*0b2c*/ 	.short	0x010a
        /*0b2e*/ 	.byte	0xff
	.zero		1


	//   ....[133]....
        /*0b30*/ 	.word	0x0000f0a0
        /*0b34*/ 	.word	0x00000004
        /*0b38*/ 	.word	0x00000050
        /*0b3c*/ 	.short	0x010a
        /*0b3e*/ 	.byte	0xff
	.zero		1


	//   ....[134]....
        /*0b40*/ 	.word	0x0000f0f0
        /*0b44*/ 	.word	0x000000da
        /*0b48*/ 	.word	0x000000c0
        /*0b4c*/ 	.short	0x010a
        /*0b4e*/ 	.byte	0xff
	.zero		1


	//----- nvinfo : EIATTR_NUM_MBARRIERS
	.align		4
.L_51:
        /*0b50*/ 	.byte	0x03, 0x38
        /*0b52*/ 	.short	0x0021


	//----- nvinfo : EIATTR_EXIT_INSTR_OFFSETS
	.align		4
        /*0b54*/ 	.byte	0x04, 0x1c
        /*0b56*/ 	.short	(.L_53 - .L_52)


	//   ....[0]....
.L_52:
        /*0b58*/ 	.word	0x00002930


	//   ....[1]....
        /*0b5c*/ 	.word	0x00002e40


	//   ....[2]....
        /*0b60*/ 	.word	0x00002ea0


	//   ....[3]....
        /*0b64*/ 	.word	0x00004110


	//   ....[4]....
        /*0b68*/ 	.word	0x00005140


	//   ....[5]....
        /*0b6c*/ 	.word	0x00005180


	//   ....[6]....
        /*0b70*/ 	.word	0x0000e440


	//   ....[7]....
        /*0b74*/ 	.word	0x0000e4d0


	//   ....[8]....
        /*0b78*/ 	.word	0x0000e500


	//   ....[9]....
        /*0b7c*/ 	.word	0x0000e590


	//----- nvinfo : EIATTR_MAX_THREADS
	.align		4
.L_53:
        /*0b80*/ 	.byte	0x04, 0x05
        /*0b82*/ 	.short	(.L_55 - .L_54)
.L_54:
        /*0b84*/ 	.word	0x00000100
        /*0b88*/ 	.word	0x00000001
        /*0b8c*/ 	.word	0x00000001


	//----- nvinfo : EIATTR_CRS_STACK_SIZE
	.align		4
.L_55:
        /*0b90*/ 	.byte	0x04, 0x1e
        /*0b92*/ 	.short	(.L_57 - .L_56)
.L_56:
        /*0b94*/ 	.word	0x00000000


	//----- nvinfo : EIATTR_CBANK_PARAM_SIZE
	.align		4
.L_57:
        /*0b98*/ 	.byte	0x03, 0x19
        /*0b9a*/ 	.short	0x0800


	//----- nvinfo : EIATTR_PARAM_CBANK
	.align		4
        /*0b9c*/ 	.byte	0x04, 0x0a
        /*0b9e*/ 	.short	(.L_59 - .L_58)
	.align		4
.L_58:
        /*0ba0*/ 	.word	index@(.nv.constant0._ZN7cutlass13device_kernelINS_4gemm6kernel13GemmUniversalIN4cute5tupleIJiiiiEEENS1_10collective13CollectiveMmaINS1_35MainloopSm100TmaUmmaWarpSpecializedILi5ELi2ELi2ENS5_IJNS4_1CILi2EEENSA_ILi1EEESC_EEEEENS5_IJNSA_ILi256EEESF_NSA_ILi64EEEEEENS_10bfloat16_tENS5_IJlSC_lEEESI_SJ_NS4_8TiledMMAINS4_8MMA_AtomIJNS4_26SM100_MMA_F16BF16_2x1SM_SSISI_SI_fLi256ELi256ELNS4_4UMMA5MajorE0ELSO_0ELNSN_7ScaleInE0ELSP_0EEEEEENS4_6LayoutINS5_IJSC_SC_SC_EEENS5_IJNSA_ILi0EEESU_SU_EEEEENS5_IJNS4_10UnderscoreESX_SX_EEEEENS4_18SM100_TMA_2SM_LOADENS4_14ComposedLayoutINS4_7SwizzleILi3ELi4ELi3EEENS4_18smem_ptr_flag_bitsILi16EEENSS_INS5_IJNSA_ILi8EEESG_EEENS5_IJSG_SC_EEEEEEEvNS4_8identityES10_S1A_vS1B_EENS_8epilogue10collective18CollectiveEpilogueINS1D_23Sm100TmaWarpSpecializedILi4ELi2ELi64ELb1ELb0EEEJNS5_IJNSA_ILi128EEESF_SG_EEENS5_IJNSS_IS1I_SC_EENSS_ISG_SC_EEEEESI_SJ_SI_SJ_NS1D_6fusion15FusionCallbacksIS1H_NS1N_13LinCombEltActINS1D_6thread4SiLuESI_fSI_fLNS_15FloatRoundStyleE2EEES1J_S1M_JEEENS4_5SM1004TMEM4LOAD26SM100_TMEM_LOAD_32dp32b64xENS4_13SM90_TMA_LOADES1A_NS4_39AutoVectorizingCopyWithAssumedAlignmentILi128EEENS4_14SM90_TMA_STOREES1A_S21_S21_EEEvvEEEEvNT_6ParamsE)
        /*0ba4*/ 	.short	0x0380
        /*0ba6*/ 	.short	0x0800


	//----- nvinfo : EIATTR_SW_WAR
	.align		4
.L_59:
        /*0ba8*/ 	.byte	0x04, 0x36
        /*0baa*/ 	.short	(.L_61 - .L_60)
.L_60:
        /*0bac*/ 	.word	0x00000008
.L_61:


//--------------------- .nv.callgraph             --------------------------
	.section	.nv.callgraph,"",@"SHT_CUDA_CALLGRAPH"
	.align	4
	.sectionentsize	8
	.align		4
        /*0000*/ 	.word	0x00000000
	.align		4
        /*0004*/ 	.word	0xffffffff
	.align		4
        /*0008*/ 	.word	index@(_ZN7cutlass13device_kernelINS_4gemm6kernel13GemmUniversalIN4cute5tupleIJiiiiEEENS1_10collective13CollectiveMmaINS1_35MainloopSm100TmaUmmaWarpSpecializedILi5ELi2ELi2ENS5_IJNS4_1CILi2EEENSA_ILi1EEESC_EEEEENS5_IJNSA_ILi256EEESF_NSA_ILi64EEEEEENS_10bfloat16_tENS5_IJlSC_lEEESI_SJ_NS4_8TiledMMAINS4_8MMA_AtomIJNS4_26SM100_MMA_F16BF16_2x1SM_SSISI_SI_fLi256ELi256ELNS4_4UMMA5MajorE0ELSO_0ELNSN_7ScaleInE0ELSP_0EEEEEENS4_6LayoutINS5_IJSC_SC_SC_EEENS5_IJNSA_ILi0EEESU_SU_EEEEENS5_IJNS4_10UnderscoreESX_SX_EEEEENS4_18SM100_TMA_2SM_LOADENS4_14ComposedLayoutINS4_7SwizzleILi3ELi4ELi3EEENS4_18smem_ptr_flag_bitsILi16EEENSS_INS5_IJNSA_ILi8EEESG_EEENS5_IJSG_SC_EEEEEEEvNS4_8identityES10_S1A_vS1B_EENS_8epilogue10collective18CollectiveEpilogueINS1D_23Sm100TmaWarpSpecializedILi4ELi2ELi64ELb1ELb0EEEJNS5_IJNSA_ILi128EEESF_SG_EEENS5_IJNSS_IS1I_SC_EENSS_ISG_SC_EEEEESI_SJ_SI_SJ_NS1D_6fusion15FusionCallbacksIS1H_NS1N_13LinCombEltActINS1D_6thread4SiLuESI_fSI_fLNS_15FloatRoundStyleE2EEES1J_S1M_JEEENS4_5SM1004TMEM4LOAD26SM100_TMEM_LOAD_32dp32b64xENS4_13SM90_TMA_LOADES1A_NS4_39AutoVectorizingCopyWithAssumedAlignmentILi128EEENS4_14SM90_TMA_STOREES1A_S21_S21_EEEvvEEEEvNT_6ParamsE)
	.align		4
        /*000c*/ 	.word	index@(__assertfail)
	.align		4
        /*0010*/ 	.word	0x00000000
	.align		4
        /*0014*/ 	.word	0xfffffffe
	.align		4
        /*0018*/ 	.word	0x00000000
	.align		4
        /*001c*/ 	.word	0xfffffffd
	.align		4
        /*0020*/ 	.word	0x00000000
	.align		4
        /*0024*/ 	.word	0xfffffffc


//--------------------- .nv.constant4             --------------------------
	.section	.nv.constant4,"a",@progbits
	.align	8
	.align		8
.nv.constant4:
        /*0000*/ 	.dword	__assertfail
	.align		8
        /*0008*/ 	.dword	__unnamed_1
	.align		8
        /*0010*/ 	.dword	__unnamed_2
	.align		8
        /*0018*/ 	.dword	_ZN39_INTERNAL_78423c67_4_k_cu_2ed681bd_29194cuda3std3__45__cpo5beginE
	.align		8
        /*0020*/ 	.dword	_ZN39_INTERNAL_78423c67_4_k_cu_2ed681bd_29194cuda3std3__45__cpo3endE
	.align		8
        /*0028*/ 	.dword	_ZN39_INTERNAL_78423c67_4_k_cu_2ed681bd_29194cuda3std3__45__cpo6cbeginE
	.align		8
        /*0030*/ 	.dword	_ZN39_INTERNAL_78423c67_4_k_cu_2ed681bd_29194cuda3std3__45__cpo4cendE
	.align		8
        /*0038*/ 	.dword	_ZN39_INTERNAL_78423c67_4_k_cu_2ed681bd_29194cuda3std3__441_GLOBAL__N__78423c67_4_k_cu_2ed681bd_29196ignoreE
	.align		8
        /*0040*/ 	.dword	_ZN39_INTERNAL_78423c67_4_k_cu_2ed681bd_29194cuda3std3__419piecewise_constructE
	.align		8
        /*0048*/ 	.dword	_ZN39_INTERNAL_78423c67_4_k_cu_2ed681bd_29194cuda3std3__48in_placeE
	.align		8
        /*0050*/ 	.dword	_ZN39_INTERNAL_78423c67_4_k_cu_2ed681bd_29194cuda3std6ranges3__45__cpo4swapE
	.align		8
        /*0058*/ 	.dword	_ZN39_INTERNAL_78423c67_4_k_cu_2ed681bd_29194cuda3std6ranges3__45__cpo9iter_moveE
	.align		8
        /*0060*/ 	.dword	_ZN39_INTERNAL_78423c67_4_k_cu_2ed681bd_29194cute7productE
	.align		8
        /*0068*/ 	.dword	_ZN39_INTERNAL_78423c67_4_k_cu_2ed681bd_29194cute1_E
	.align		8
        /*0070*/ 	.dword	$str$25
	.align		8
        /*0078*/ 	.dword	$str$26
	.align		8
        /*0080*/ 	.dword	$str$27
	.align		8
        /*0088*/ 	.dword	$str$28


//--------------------- .text._ZN7cutlass13device_kernelINS_4gemm6kernel13GemmUniversalIN4cute5tupleIJiiiiEEENS1_10collective13CollectiveMmaINS1_35MainloopSm100TmaUmmaWarpSpecializedILi5ELi2ELi2ENS5_IJNS4_1CILi2EEENSA_ILi1EEESC_EEEEENS5_IJNSA_ILi256EEESF_NSA_ILi64EEEEEENS_10bfloat16_tENS5_IJlSC_lEEESI_SJ_NS4_8TiledMMAINS4_8MMA_AtomIJNS4_26SM100_MMA_F16BF16_2x1SM_SSISI_SI_fLi256ELi256ELNS4_4UMMA5MajorE0ELSO_0ELNSN_7ScaleInE0ELSP_0EEEEEENS4_6LayoutINS5_IJSC_SC_SC_EEENS5_IJNSA_ILi0EEESU_SU_EEEEENS5_IJNS4_10UnderscoreESX_SX_EEEEENS4_18SM100_TMA_2SM_LOADENS4_14ComposedLayoutINS4_7SwizzleILi3ELi4ELi3EEENS4_18smem_ptr_flag_bitsILi16EEENSS_INS5_IJNSA_ILi8EEESG_EEENS5_IJSG_SC_EEEEEEEvNS4_8identityES10_S1A_vS1B_EENS_8epilogue10collective18CollectiveEpilogueINS1D_23Sm100TmaWarpSpecializedILi4ELi2ELi64ELb1ELb0EEEJNS5_IJNSA_ILi128EEESF_SG_EEENS5_IJNSS_IS1I_SC_EENSS_ISG_SC_EEEEESI_SJ_SI_SJ_NS1D_6fusion15FusionCallbacksIS1H_NS1N_13LinCombEltActINS1D_6thread4SiLuESI_fSI_fLNS_15FloatRoundStyleE2EEES1J_S1M_JEEENS4_5SM1004TMEM4LOAD26SM100_TMEM_LOAD_32dp32b64xENS4_13SM90_TMA_LOADES1A_NS4_39AutoVectorizingCopyWithAssumedAlignmentILi128EEENS4_14SM90_TMA_STOREES1A_S21_S21_EEEvvEEEEvNT_6ParamsE --------------------------
	.section	.text._ZN7cutlass13device_kernelINS_4gemm6kernel13GemmUniversalIN4cute5tupleIJiiiiEEENS1_10collective13CollectiveMmaINS1_35MainloopSm100TmaUmmaWarpSpecializedILi5ELi2ELi2ENS5_IJNS4_1CILi2EEENSA_ILi1EEESC_EEEEENS5_IJNSA_ILi256EEESF_NSA_ILi64EEEEEENS_10bfloat16_tENS5_IJlSC_lEEESI_SJ_NS4_8TiledMMAINS4_8MMA_AtomIJNS4_26SM100_MMA_F16BF16_2x1SM_SSISI_SI_fLi256ELi256ELNS4_4UMMA5MajorE0ELSO_0ELNSN_7ScaleInE0ELSP_0EEEEEENS4_6LayoutINS5_IJSC_SC_SC_EEENS5_IJNSA_ILi0EEESU_SU_EEEEENS5_IJNS4_10UnderscoreESX_SX_EEEEENS4_18SM100_TMA_2SM_LOADENS4_14ComposedLayoutINS4_7SwizzleILi3ELi4ELi3EEENS4_18smem_ptr_flag_bitsILi16EEENSS_INS5_IJNSA_ILi8EEESG_EEENS5_IJSG_SC_EEEEEEEvNS4_8identityES10_S1A_vS1B_EENS_8epilogue10collective18CollectiveEpilogueINS1D_23Sm100TmaWarpSpecializedILi4ELi2ELi64ELb1ELb0EEEJNS5_IJNSA_ILi128EEESF_SG_EEENS5_IJNSS_IS1I_SC_EENSS_ISG_SC_EEEEESI_SJ_SI_SJ_NS1D_6fusion15FusionCallbacksIS1H_NS1N_13LinCombEltActINS1D_6thread4SiLuESI_fSI_fLNS_15FloatRoundStyleE2EEES1J_S1M_JEEENS4_5SM1004TMEM4LOAD26SM100_TMEM_LOAD_32dp32b64xENS4_13SM90_TMA_LOADES1A_NS4_39AutoVectorizingCopyWithAssumedAlignmentILi128EEENS4_14SM90_TMA_STOREES1A_S21_S21_EEEvvEEEEvNT_6ParamsE,"ax",@progbits
	.align	128
.text._ZN7cutlass13device_kernelINS_4gemm6kernel13GemmUniversalIN4cute5tupleIJiiiiEEENS1_10collective13CollectiveMmaINS1_35MainloopSm100TmaUmmaWarpSpecializedILi5ELi2ELi2ENS5_IJNS4_1CILi2EEENSA_ILi1EEESC_EEEEENS5_IJNSA_ILi256EEESF_NSA_ILi64EEEEEENS_10bfloat16_tENS5_IJlSC_lEEESI_SJ_NS4_8TiledMMAINS4_8MMA_AtomIJNS4_26SM100_MMA_F16BF16_2x1SM_SSISI_SI_fLi256ELi256ELNS4_4UMMA5MajorE0ELSO_0ELNSN_7ScaleInE0ELSP_0EEEEEENS4_6LayoutINS5_IJSC_SC_SC_EEENS5_IJNSA_ILi0EEESU_SU_EEEEENS5_IJNS4_10UnderscoreESX_SX_EEEEENS4_18SM100_TMA_2SM_LOADENS4_14ComposedLayoutINS4_7SwizzleILi3ELi4ELi3EEENS4_18smem_ptr_flag_bitsILi16EEENSS_INS5_IJNSA_ILi8EEESG_EEENS5_IJSG_SC_EEEEEEEvNS4_8identityES10_S1A_vS1B_EENS_8epilogue10collective18CollectiveEpilogueINS1D_23Sm100TmaWarpSpecializedILi4ELi2ELi64ELb1ELb0EEEJNS5_IJNSA_ILi128EEESF_SG_EEENS5_IJNSS_IS1I_SC_EENSS_ISG_SC_EEEEESI_SJ_SI_SJ_NS1D_6fusion15FusionCallbacksIS1H_NS1N_13LinCombEltActINS1D_6thread4SiLuESI_fSI_fLNS_15FloatRoundStyleE2EEES1J_S1M_JEEENS4_5SM1004TMEM4LOAD26SM100_TMEM_LOAD_32dp32b64xENS4_13SM90_TMA_LOADES1A_NS4_39AutoVectorizingCopyWithAssumedAlignmentILi128EEENS4_14SM90_TMA_STOREES1A_S21_S21_EEEvvEEEEvNT_6ParamsE:
        .type           _ZN7cutlass13device_kernelINS_4gemm6kernel13GemmUniversalIN4cute5tupleIJiiiiEEENS1_10collective13CollectiveMmaINS1_35MainloopSm100TmaUmmaWarpSpecializedILi5ELi2ELi2ENS5_IJNS4_1CILi2EEENSA_ILi1EEESC_EEEEENS5_IJNSA_ILi256EEESF_NSA_ILi64EEEEEENS_10bfloat16_tENS5_IJlSC_lEEESI_SJ_NS4_8TiledMMAINS4_8MMA_AtomIJNS4_26SM100_MMA_F16BF16_2x1SM_SSISI_SI_fLi256ELi256ELNS4_4UMMA5MajorE0ELSO_0ELNSN_7ScaleInE0ELSP_0EEEEEENS4_6LayoutINS5_IJSC_SC_SC_EEENS5_IJNSA_ILi0EEESU_SU_EEEEENS5_IJNS4_10UnderscoreESX_SX_EEEEENS4_18SM100_TMA_2SM_LOADENS4_14ComposedLayoutINS4_7SwizzleILi3ELi4ELi3EEENS4_18smem_ptr_flag_bitsILi16EEENSS_INS5_IJNSA_ILi8EEESG_EEENS5_IJSG_SC_EEEEEEEvNS4_8identityES10_S1A_vS1B_EENS_8epilogue10collective18CollectiveEpilogueINS1D_23Sm100TmaWarpSpecializedILi4ELi2ELi64ELb1ELb0EEEJNS5_IJNSA_ILi128EEESF_SG_EEENS5_IJNSS_IS1I_SC_EENSS_ISG_SC_EEEEESI_SJ_SI_SJ_NS1D_6fusion15FusionCallbacksIS1H_NS1N_13LinCombEltActINS1D_6thread4SiLuESI_fSI_fLNS_15FloatRoundStyleE2EEES1J_S1M_JEEENS4_5SM1004TMEM4LOAD26SM100_TMEM_LOAD_32dp32b64xENS4_13SM90_TMA_LOADES1A_NS4_39AutoVectorizingCopyWithAssumedAlignmentILi128EEENS4_14SM90_TMA_STOREES1A_S21_S21_EEEvvEEEEvNT_6ParamsE,@function
        .size           _ZN7cutlass13device_kernelINS_4gemm6kernel13GemmUniversalIN4cute5tupleIJiiiiEEENS1_10collective13CollectiveMmaINS1_35MainloopSm100TmaUmmaWarpSpecializedILi5ELi2ELi2ENS5_IJNS4_1CILi2EEENSA_ILi1EEESC_EEEEENS5_IJNSA_ILi256EEESF_NSA_ILi64EEEEEENS_10bfloat16_tENS5_IJlSC_lEEESI_SJ_NS4_8TiledMMAINS4_8MMA_AtomIJNS4_26SM100_MMA_F16BF16_2x1SM_SSISI_SI_fLi256ELi256ELNS4_4UMMA5MajorE0ELSO_0ELNSN_7ScaleInE0ELSP_0EEEEEENS4_6LayoutINS5_IJSC_SC_SC_EEENS5_IJNSA_ILi0EEESU_SU_EEEEENS5_IJNS4_10UnderscoreESX_SX_EEEEENS4_18SM100_TMA_2SM_LOADENS4_14ComposedLayoutINS4_7SwizzleILi3ELi4ELi3EEENS4_18smem_ptr_flag_bitsILi16EEENSS_INS5_IJNSA_ILi8EEESG_EEENS5_IJSG_SC_EEEEEEEvNS4_8identityES10_S1A_vS1B_EENS_8epilogue10collective18CollectiveEpilogueINS1D_23Sm100TmaWarpSpecializedILi4ELi2ELi64ELb1ELb0EEEJNS5_IJNSA_ILi128EEESF_SG_EEENS5_IJNSS_IS1I_SC_EENSS_ISG_SC_EEEEESI_SJ_SI_SJ_NS1D_6fusion15FusionCallbacksIS1H_NS1N_13LinCombEltActINS1D_6thread4SiLuESI_fSI_fLNS_15FloatRoundStyleE2EEES1J_S1M_JEEENS4_5SM1004TMEM4LOAD26SM100_TMEM_LOAD_32dp32b64xENS4_13SM90_TMA_LOADES1A_NS4_39AutoVectorizingCopyWithAssumedAlignmentILi128EEENS4_14SM90_TMA_STOREES1A_S21_S21_EEEvvEEEEvNT_6ParamsE,(.L_x_375 - _ZN7cutlass13device_kernelINS_4gemm6kernel13GemmUniversalIN4cute5tupleIJiiiiEEENS1_10collective13CollectiveMmaINS1_35MainloopSm100TmaUmmaWarpSpecializedILi5ELi2ELi2ENS5_IJNS4_1CILi2EEENSA_ILi1EEESC_EEEEENS5_IJNSA_ILi256EEESF_NSA_ILi64EEEEEENS_10bfloat16_tENS5_IJlSC_lEEESI_SJ_NS4_8TiledMMAINS4_8MMA_AtomIJNS4_26SM100_MMA_F16BF16_2x1SM_SSISI_SI_fLi256ELi256ELNS4_4UMMA5MajorE0ELSO_0ELNSN_7ScaleInE0ELSP_0EEEEEENS4_6LayoutINS5_IJSC_SC_SC_EEENS5_IJNSA_ILi0EEESU_SU_EEEEENS5_IJNS4_10UnderscoreESX_SX_EEEEENS4_18SM100_TMA_2SM_LOADENS4_14ComposedLayoutINS4_7SwizzleILi3ELi4ELi3EEENS4_18smem_ptr_flag_bitsILi16EEENSS_INS5_IJNSA_ILi8EEESG_EEENS5_IJSG_SC_EEEEEEEvNS4_8identityES10_S1A_vS1B_EENS_8epilogue10collective18CollectiveEpilogueINS1D_23Sm100TmaWarpSpecializedILi4ELi2ELi64ELb1ELb0EEEJNS5_IJNSA_ILi128EEESF_SG_EEENS5_IJNSS_IS1I_SC_EENSS_ISG_SC_EEEEESI_SJ_SI_SJ_NS1D_6fusion15FusionCallbacksIS1H_NS1N_13LinCombEltActINS1D_6thread4SiLuESI_fSI_fLNS_15FloatRoundStyleE2EEES1J_S1M_JEEENS4_5SM1004TMEM4LOAD26SM100_TMEM_LOAD_32dp32b64xENS4_13SM90_TMA_LOADES1A_NS4_39AutoVectorizingCopyWithAssumedAlignmentILi128EEENS4_14SM90_TMA_STOREES1A_S21_S21_EEEvvEEEEvNT_6ParamsE)
        .other          _ZN7cutlass13device_kernelINS_4gemm6kernel13GemmUniversalIN4cute5tupleIJiiiiEEENS1_10collective13CollectiveMmaINS1_35MainloopSm100TmaUmmaWarpSpecializedILi5ELi2ELi2ENS5_IJNS4_1CILi2EEENSA_ILi1EEESC_EEEEENS5_IJNSA_ILi256EEESF_NSA_ILi64EEEEEENS_10bfloat16_tENS5_IJlSC_lEEESI_SJ_NS4_8TiledMMAINS4_8MMA_AtomIJNS4_26SM100_MMA_F16BF16_2x1SM_SSISI_SI_fLi256ELi256ELNS4_4UMMA5MajorE0ELSO_0ELNSN_7ScaleInE0ELSP_0EEEEEENS4_6LayoutINS5_IJSC_SC_SC_EEENS5_IJNSA_ILi0EEESU_SU_EEEEENS5_IJNS4_10UnderscoreESX_SX_EEEEENS4_18SM100_TMA_2SM_LOADENS4_14ComposedLayoutINS4_7SwizzleILi3ELi4ELi3EEENS4_18smem_ptr_flag_bitsILi16EEENSS_INS5_IJNSA_ILi8EEESG_EEENS5_IJSG_SC_EEEEEEEvNS4_8identityES10_S1A_vS1B_EENS_8epilogue10collective18CollectiveEpilogueINS1D_23Sm100TmaWarpSpecializedILi4ELi2ELi64ELb1ELb0EEEJNS5_IJNSA_ILi128EEESF_SG_EEENS5_IJNSS_IS1I_SC_EENSS_ISG_SC_EEEEESI_SJ_SI_SJ_NS1D_6fusion15FusionCallbacksIS1H_NS1N_13LinCombEltActINS1D_6thread4SiLuESI_fSI_fLNS_15FloatRoundStyleE2EEES1J_S1M_JEEENS4_5SM1004TMEM4LOAD26SM100_TMEM_LOAD_32dp32b64xENS4_13SM90_TMA_LOADES1A_NS4_39AutoVectorizingCopyWithAssumedAlignmentILi128EEENS4_14SM90_TMA_STOREES1A_S21_S21_EEEvvEEEEvNT_6ParamsE,@"STO_CUDA_ENTRY STV_DEFAULT"
_ZN7cutlass13device_kernelINS_4gemm6kernel13GemmUniversalIN4cute5tupleIJiiiiEEENS1_10collective13CollectiveMmaINS1_35MainloopSm100TmaUmmaWarpSpecializedILi5ELi2ELi2ENS5_IJNS4_1CILi2EEENSA_ILi1EEESC_EEEEENS5_IJNSA_ILi256EEESF_NSA_ILi64EEEEEENS_10bfloat16_tENS5_IJlSC_lEEESI_SJ_NS4_8TiledMMAINS4_8MMA_AtomIJNS4_26SM100_MMA_F16BF16_2x1SM_SSISI_SI_fLi256ELi256ELNS4_4UMMA5MajorE0ELSO_0ELNSN_7ScaleInE0ELSP_0EEEEEENS4_6LayoutINS5_IJSC_SC_SC_EEENS5_IJNSA_ILi0EEESU_SU_EEEEENS5_IJNS4_10UnderscoreESX_SX_EEEEENS4_18SM100_TMA_2SM_LOADENS4_14ComposedLayoutINS4_7SwizzleILi3ELi4ELi3EEENS4_18smem_ptr_flag_bitsILi16EEENSS_INS5_IJNSA_ILi8EEESG_EEENS5_IJSG_SC_EEEEEEEvNS4_8identityES10_S1A_vS1B_EENS_8epilogue10collective18CollectiveEpilogueINS1D_23Sm100TmaWarpSpecializedILi4ELi2ELi64ELb1ELb0EEEJNS5_IJNSA_ILi128EEESF_SG_EEENS5_IJNSS_IS1I_SC_EENSS_ISG_SC_EEEEESI_SJ_SI_SJ_NS1D_6fusion15FusionCallbacksIS1H_NS1N_13LinCombEltActINS1D_6thread4SiLuESI_fSI_fLNS_15FloatRoundStyleE2EEES1J_S1M_JEEENS4_5SM1004TMEM4LOAD26SM100_TMEM_LOAD_32dp32b64xENS4_13SM90_TMA_LOADES1A_NS4_39AutoVectorizingCopyWithAssumedAlignmentILi128EEENS4_14SM90_TMA_STOREES1A_S21_S21_EEEvvEEEEvNT_6ParamsE:
[----:B------:R-:W1:Y:S01]  /*0000*/  LDC R1, c[0x0][0x37c] ;  /* 0x0000df00ff017b82 */ /* 0x000e620000000800 */
[----:B------:R-:W2:Y:S01]  /*0010*/  S2R R4, SR_TID.X ;  /* 0x0000000000047919 */ /* 0x000ea20000002100 */
[----:B------:R-:W3:Y:S01]  /*0020*/  LDCU.64 UR6, c[0x0][0x890] ;  /* 0x00011200ff0677ac */ /* 0x000ee20008000a00 */
[----:B-1----:R-:W-:-:S05]  /*0030*/  VIADD R1, R1, 0xffffffb0 ;  /* 0xffffffb001017836 */ /* 0x002fca0000000000 */
[----:B------:R-:W1:Y:S01]  /*0040*/  S2UR UR21, SR_CgaCtaId ;  /* 0x00000000001579c3 */ /* 0x000e620000008800 */
[----:B------:R-:W-:Y:S01]  /*0050*/  ELECT P0, URZ, PT ;  /* 0x0000000000ff782f */ /* 0x000fe20003800000 */
[----:B------:R-:W4:Y:S01]  /*0060*/  LDCU.64 UR44, c[0x0][0x358] ;  /* 0x00006b00ff2c77ac */ /* 0x000f220008000a00 */
[----:B---3--:R-:W-:-:S04]  /*0070*/  UISETP.NE.U32.AND UP0, UPT, UR6, URZ, UPT ;  /* 0x000000ff0600728c */ /* 0x008fc8000bf05070 */
[----:B------:R-:W-:Y:S02]  /*0080*/  UISETP.NE.AND.EX UP4, UPT, UR7, URZ, UPT, UP0 ;  /* 0x000000ff0700728c */ /* 0x000fe4000bf85300 */
[----:B-1----:R-:W-:Y:S02]  /*0090*/  ULOP3.LUT UR11, UR21, 0x1, URZ, 0xc0, !UPT ;  /* 0x00000001150b7892 */ /* 0x002fe4000f8ec0ff */
[----:B------:R-:W-:Y:S01]  /*00a0*/  ULOP3.LUT UR10, UR21, 0x1, URZ, 0x3c, !UPT ;  /* 0x00000001150a7892 */ /* 0x000fe2000f8e3cff */
[----:B--2---:R-:W-:-:S05]  /*00b0*/  SHF.R.U32.HI R5, RZ, 0x5, R4 ;  /* 0x00000005ff057819 */ /* 0x004fca0000011604 */
[----:B------:R-:W1:Y:S02]  /*00c0*/  SHFL.IDX PT, R0, R5, RZ, 0x1f ;  /* 0x00001fff05007589 */ /* 0x000e6400000e0000 */
[----:B-1----:R-:W-:Y:S02]  /*00d0*/  R2UR UR12, R0 ;  /* 0x00000000000c72ca */ /* 0x002fe400000e0000 */
[----:B------:R-:W-:-:S05]  /*00e0*/  PRMT R0, RZ, 0x7610, R0 ;  /* 0x00007610ff007816 */ /* 0x000fca0000000000 */
[----:B------:R1:W-:Y:S01]  /*00f0*/  STL.S16 [R1+0x38], R0 ;  /* 0x0000380001007387 */ /* 0x0003e20000100600 */
[----:B----4-:R-:W-:Y:S07]  /*0100*/  BRA.U UP4, `(.L_x_0) ;  /* 0x0000000104347547 */ /* 0x010fee000b800000 */
[----:B------:R-:W2:Y:S02]  /*0110*/  LDCU.64 UR4, c[0x0][0x888] ;  /* 0x00011100ff0477ac */ /* 0x000ea40008000a00 */
[----:B--2---:R-:W-:-:S04]  /*0120*/  UISETP.NE.U32.AND UP0, UPT, UR4, URZ, UPT ;  /* 0x000000ff0400728c */ /* 0x004fc8000bf05070 */
[----:B------:R-:W-:-:S09]  /*0130*/  UISETP.NE.AND.EX UP0, UPT, UR5, URZ, UPT, UP0 ;  /* 0x000000ff0500728c */ /* 0x000fd2000bf05300 */
[----:B------:R-:W-:Y:S05]  /*0140*/  BRA.U !UP0, `(.L_x_1) ;  /* 0x0000000108147547 */ /* 0x000fea000b800000 */
[----:B------:R-:W2:Y:S02]  /*0150*/  LDC.64 R176, c[0x0][0x888] ;  /* 0x00022200ffb07b82 */ /* 0x000ea40000000a00 */
[----:B--2---:R2:W5:Y:S01]  /*0160*/  LDG.E R176, desc[UR44][R176.64] ;  /* 0x0000002cb0b07981 */ /* 0x004562000c1e1900 */
[----:B-1----:R-:W-:-:S05]  /*0170*/  HFMA2 R0, -RZ, RZ, 0, 5.9604644775390625e-08 ;  /* 0x00000001ff007431 */ /* 0x002fca00000001ff */
[----:B------:R2:W-:Y:S01]  /*0180*/  STL.S16 [R1+0x38], R0 ;  /* 0x0000380001007387 */ /* 0x0005e20000100600 */
[----:B------:R-:W-:Y:S05]  /*0190*/  BRA `(.L_x_0) ;  /* 0x0000000000107947 */ /* 0x000fea0003800000 */
.L_x_1:
[----:B-1----:R-:W-:Y:S01]  /*01a0*/  HFMA2 R0, -RZ, RZ, 0, 5.9604644775390625e-08 ;  /* 0x00000001ff007431 */ /* 0x002fe200000001ff */
[----:B------:R-:W1:Y:S04]  /*01b0*/  LDCU UR4, c[0x0][0x880] ;  /* 0x00011000ff0477ac */ /* 0x000e680008000800 */
[----:B------:R3:W-:Y:S01]  /*01c0*/  STL.S16 [R1+0x38], R0 ;  /* 0x0000380001007387 */ /* 0x0007e20000100600 */
[----:B-1----:R-:W-:-:S07]  /*01d0*/  MOV R176, UR4 ;  /* 0x0000000400b07c02 */ /* 0x002fce0008000f00 */
.L_x_0:
[----:B------:R-:W4:Y:S02]  /*01e0*/  LDCU.64 UR4, c[0x0][0x8b0] ;  /* 0x00011600ff0477ac */ /* 0x000f240008000a00 */
[----:B----4-:R-:W-:-:S04]  /*01f0*/  UISETP.NE.U32.AND UP0, UPT, UR4, URZ, UPT ;  /* 0x000000ff0400728c */ /* 0x010fc8000bf05070 */
[----:B------:R-:W-:-:S09]  /*0200*/  UISETP.NE.AND.EX UP0, UPT, UR5, URZ, UPT, UP0 ;  /* 0x000000ff0500728c */ /* 0x000fd2000bf05300 */
[----:B------:R-:W-:Y:S05]  /*0210*/  BRA.U UP0, `(.L_x_2) ;  /* 0x0000000100247547 */ /* 0x000fea000b800000 */
[----:B------:R-:W4:Y:S02]  /*0220*/  LDCU.64 UR4, c[0x0][0x8a8] ;  /* 0x00011500ff0477ac */ /* 0x000f240008000a00 */
[----:B----4-:R-:W-:-:S04]  /*0230*/  UISETP.NE.U32.AND UP0, UPT, UR4, URZ, UPT ;  /* 0x000000ff0400728c */ /* 0x010fc8000bf05070 */
[----:B------:R-:W-:-:S09]  /*0240*/  UISETP.NE.AND.EX UP0, UPT, UR5, URZ, UPT, UP0 ;  /* 0x000000ff0500728c */ /* 0x000fd2000bf05300 */
[----:B------:R-:W-:Y:S05]  /*0250*/  BRA.U !UP0, `(.L_x_3) ;  /* 0x00000001080c7547 */ /* 0x000fea000b800000 */
[----:B------:R-:W4:Y:S02]  /*0260*/  LDC.64 R2, c[0x0][0x8a8] ;  /* 0x00022a00ff027b82 */ /* 0x000f240000000a00 */
[----:B----4-:R4:W5:Y:S01]  /*0270*/  LDG.E R105, desc[UR44][R2.64] ;  /* 0x0000002c02697981 */ /* 0x010962000c1e1900 */
[----:B------:R-:W-:Y:S05]  /*0280*/  BRA `(.L_x_2) ;  /* 0x0000000000087947 */ /* 0x000fea0003800000 */
.L_x_3:
[----:B------:R-:W4:Y:S02]  /*0290*/  LDCU UR4, c[0x0][0x8a0] ;  /* 0x00011400ff0477ac */ /* 0x000f240008000800 */
[----:B----4-:R-:W-:Y:S02]  /*02a0*/  MOV R105, UR4 ;  /* 0x0000000400697c02 */ /* 0x010fe40008000f00 */
.L_x_2:
[----:B-123--:R-:W-:Y:S01]  /*02b0*/  IMAD.U32 R0, RZ, RZ, UR12 ;  /* 0x0000000cff007e24 */ /* 0x00efe2000f8e00ff */
[----:B------:R-:W-:Y:S04]  /*02c0*/  BSSY.RECONVERGENT B0, `(.L_x_4) ;  /* 0x000000c000007945 */ /* 0x000fe80003800200 */
[C---:B------:R-:W-:Y:S02]  /*02d0*/  ISETP.NE.OR P2, PT, R0.reuse, 0x1, !P0 ;  /* 0x000000010000780c */ /* 0x040fe40004745670 */
[----:B------:R-:W-:-:S11]  /*02e0*/  ISETP.NE.OR P1, PT, R0, 0x3, !P0 ;  /* 0x000000030000780c */ /* 0x000fd60004725670 */
[----:B------:R-:W-:Y:S05]  /*02f0*/  @P2 BRA `(.L_x_5) ;  /* 0x0000000000202947 */ /* 0x000fea0003800000 */
[----:B------:R-:W1:Y:S02]  /*0300*/  LDCU.64 UR4, c[0x0][0x348] ;  /* 0x00006900ff0477ac */ /* 0x000e640008000a00 */
[----:B-1----:R-:W-:Y:S02]  /*0310*/  UIADD3 UR8, UP1, UPT, UR4, 0x80, URZ ;  /* 0x0000008004087890 */ /* 0x002fe4000ff3e0ff */
[----:B------:R-:W-:Y:S02]  /*0320*/  UIADD3 UR4, UP0, UPT, UR4, 0x180, URZ ;  /* 0x0000018004047890 */ /* 0x000fe4000ff1e0ff */
[----:B------:R-:W-:Y:S02]  /*0330*/  UIADD3.X UR9, UPT, UPT, URZ, UR5, URZ, UP1, !UPT ;  /* 0x00000005ff097290 */ /* 0x000fe40008ffe4ff */
[----:B------:R-:W-:-:S07]  /*0340*/  UIADD3.X UR5, UPT, UPT, URZ, UR5, URZ, UP0, !UPT ;  /* 0x00000005ff057290 */ /* 0x000fce00087fe4ff */
[----:B------:R1:W-:Y:S02]  /*0350*/  UTMACCTL.PF [UR8] ;  /* 0x00000000080079b9 */ /* 0x0003e40008040000 */
[----:B------:R1:W-:Y:S02]  /*0360*/  UTMACCTL.PF [UR4] ;  /* 0x00000000040079b9 */ /* 0x0003e40008040000 */
[----:B-1----:R-:W-:Y:S01]  /*0370*/  NOP ;  /* 0x0000000000007918 */ /* 0x002fe20000000000 */
.L_x_5:
[----:B------:R-:W-:Y:S05]  /*0380*/  BSYNC.RECONVERGENT B0 ;  /* 0x0000000000007941 */ /* 0x000fea0003800200 */
.L_x_4:
[----:B------:R-:W-:Y:S04]  /*0390*/  BSSY.RECONVERGENT B0, `(.L_x_6) ;  /* 0x000000a000007945 */ /* 0x000fe80003800200 */
        /* <DEDUP_REMOVED lines=9> */
.L_x_7:
[----:B------:R-:W-:Y:S05]  /*0430*/  BSYNC.RECONVERGENT B0 ;  /* 0x0000000000007941 */ /* 0x000fea0003800200 */
.L_x_6:
[----:B------:R-:W1:Y:S01]  /*0440*/  LDCU.64 UR4, c[0x0][0x888] ;  /* 0x00011100ff0477ac */ /* 0x000e620008000a00 */
[----:B------:R-:W-:Y:S02]  /*0450*/  UISETP.EQ.U32.AND UP1, UPT, UR6, URZ, UPT ;  /* 0x000000ff0600728c */ /* 0x000fe4000bf22070 */
[----:B------:R-:W-:Y:S02]  /*0460*/  UPLOP3.LUT UP3, UPT, UPT, UPT, UPT, 0x40, 0x4 ;  /* 0x000000000004789c */ /* 0x000fe40003f6e870 */
[----:B-1----:R-:W-:-:S04]  /*0470*/  UISETP.NE.U32.AND UP0, UPT, UR4, URZ, UPT ;  /* 0x000000ff0400728c */ /* 0x002fc8000bf05070 */
[----:B------:R-:W-:-:S04]  /*0480*/  UISETP.NE.AND.EX UP2, UPT, UR5, URZ, UPT, UP0 ;  /* 0x000000ff0500728c */ /* 0x000fc8000bf45300 */
[----:B------:R-:W-:-:S04]  /*0490*/  UISETP.EQ.OR.EX UP5, UPT, UR7, URZ, !UP2, UP1 ;  /* 0x000000ff0700728c */ /* 0x000fc8000d7a2710 */
[----:B------:R-:W-:-:S05]  /*04a0*/  UP2UR UR40, UPR, URZ, 0x20 ;  /* 0x00000020ff287883 */ /* 0x000fca0008000000 */
[----:B------:R-:W-:Y:S07]  /*04b0*/  BRA.U !UP5, `(.L_x_8) ;  /* 0x000000010d147547 */ /* 0x000fee000b800000 */
[----:B------:R-:W-:Y:S01]  /*04c0*/  PLOP3.LUT P2, PT, PT, PT, UP4, 0x80, 0x8 ;  /* 0x000000000008781c */ /* 0x000fe20003f4f048 */
[----:B------:R-:W-:-:S12]  /*04d0*/  UPLOP3.LUT UP3, UPT, UPT, UPT, UP2, 0x40, 0x4 ;  /* 0x000000000004789c */ /* 0x000fd80003f6e820 */
[----:B-----5:R-:W-:-:S13]  /*04e0*/  @!P2 FSETP.EQ.AND P1, PT, R176, RZ, PT ;  /* 0x000000ffb000a20b */ /* 0x020fda0003f22000 */
[----:B------:R-:W-:Y:S01]  /*04f0*/  @!P2 VOTEU.ANY UP0, P1 ;  /* 0x0000000000ffa886 */ /* 0x000fe20000800100 */
[----:B------:R-:W-:-:S11]  /*0500*/  @!UP4 UPLOP3.LUT UP3, UPT, UPT, UPT, UP0, 0x80, 0x8 ;  /* 0x000000000008c89c */ /* 0x000fd60003f6f000 */
.L_x_8:
[----:B------:R-:W1:Y:S01]  /*0510*/  SHFL.IDX PT, R0, R5, RZ, 0x1f ;  /* 0x00001fff05007589 */ /* 0x000e6200000e0000 */
[----:B------:R-:W-:-:S04]  /*0520*/  UISETP.NE.AND UP0, UPT, UR12, 0x2, UPT ;  /* 0x000000020c00788c */ /* 0x000fc8000bf05270 */
[----:B------:R-:W-:Y:S02]  /*0530*/  UISETP.EQ.AND UP1, UPT, UR11, URZ, !UP0 ;  /* 0x000000ff0b00728c */ /* 0x000fe4000c722270 */
[----:B------:R-:W-:-:S04]  /*0540*/  USEL UR52, URZ, 0x1, UP0 ;  /* 0x00000001ff347887 */ /* 0x000fc80008000000 */
[----:B------:R-:W-:Y:S02]  /*0550*/  PLOP3.LUT P2, PT, P0, PT, UP1, 0x80, 0x8 ;  /* 0x000000000008781c */ /* 0x000fe4000074f018 */
[----:B-1----:R-:W-:-:S13]  /*0560*/  ISETP.NE.AND P1, PT, R0, RZ, PT ;  /* 0x000000ff0000720c */ /* 0x002fda0003f25270 */
[----:B------:R-:W-:Y:S05]  /*0570*/  @P1 BRA `(.L_x_9) ;  /* 0x00000000004c1947 */ /* 0x000fea0003800000 */
[----:B------:R-:W-:Y:S01]  /*0580*/  UMOV UR5, 0x400 ;  /* 0x0000040000057882 */ /* 0x000fe20000000000 */
[----:B------:R-:W-:Y:S01]  /*0590*/  UMOV UR4, 0x1 ;  /* 0x0000000100047882 */ /* 0x000fe20000000000 */
[----:B------:R-:W-:Y:S02]  /*05a0*/  ULEA UR5, UR21, UR5, 0x18 ;  /* 0x0000000515057291 */ /* 0x000fe4000f8ec0ff */
[----:B------:R-:W-:-:S04]  /*05b0*/  UIADD3 UR6, UPT, UPT, -UR4, 0x100000, URZ ;  /* 0x0010000004067890 */ /* 0x000fc8000fffe1ff */
[----:B------:R-:W-:Y:S02]  /*05c0*/  USHF.L.U32 UR7, UR6, 0xb, URZ ;  /* 0x0000000b06077899 */ /* 0x000fe400080006ff */
[----:B------:R-:W-:Y:S01]  /*05d0*/  USHF.L.U32 UR6, UR6, 0x1, URZ ;  /* 0x0000000106067899 */ /* 0x000fe200080006ff */
[----:B------:R-:W-:Y:S01]  /*05e0*/  ELECT P1, URZ, PT ;  /* 0x0000000000ff782f */ /* 0x000fe20003820000 */
[----:B------:R-:W1:Y:S10]  /*05f0*/  FENCE.VIEW.ASYNC.S ;  /* 0x00000000000073c6 */ /* 0x000e740000000000 */
[----:B-1----:R1:W2:Y:S01]  /*0600*/  SYNCS.EXCH.64 URZ, [UR5], UR6 ;  /* 0x0000000605ff75b2 */ /* 0x0022a20008000100 */
[----:B------:R1:W3:Y:S01]  /*0610*/  SYNCS.EXCH.64 URZ, [UR5+0x28], UR6 ;  /* 0x0000280605ff75b2 */ /* 0x0002e20008000100 */
[----:B------:R1:W1:Y:S01]  /*0620*/  SYNCS.EXCH.64 URZ, [UR5+0x8], UR6 ;  /* 0x0000080605ff75b2 */ /* 0x0002620008000100 */
[----:B------:R1:W1:Y:S01]  /*0630*/  SYNCS.EXCH.64 URZ, [UR5+0x30], UR6 ;  /* 0x0000300605ff75b2 */ /* 0x0002620008000100 */
[----:B------:R1:W1:Y:S01]  /*0640*/  SYNCS.EXCH.64 URZ, [UR5+0x10], UR6 ;  /* 0x0000100605ff75b2 */ /* 0x0002620008000100 */
[----:B------:R1:W1:Y:S01]  /*0650*/  SYNCS.EXCH.64 URZ, [UR5+0x38], UR6 ;  /* 0x0000380605ff75b2 */ /* 0x0002620008000100 */
[----:B------:R1:W1:Y:S01]  /*0660*/  SYNCS.EXCH.64 URZ, [UR5+0x18], UR6 ;  /* 0x0000180605ff75b2 */ /* 0x0002620008000100 */
[----:B------:R1:W1:Y:S01]  /*0670*/  SYNCS.EXCH.64 URZ, [UR5+0x40], UR6 ;  /* 0x0000400605ff75b2 */ /* 0x0002620008000100 */
[----:B------:R1:W1:Y:S01]  /*0680*/  SYNCS.EXCH.64 URZ, [UR5+0x20], UR6 ;  /* 0x0000200605ff75b2 */ /* 0x0002620008000100 */
[----:B------:R1:W1:Y:S01]  /*0690*/  SYNCS.EXCH.64 URZ, [UR5+0x48], UR6 ;  /* 0x0000480605ff75b2 */ /* 0x0002620008000100 */
[----:B------:R-:W-:Y:S01]  /*06a0*/  NOP ;  /* 0x0000000000007918 */ /* 0x000fe20000000000 */
.L_x_9:
[----:B------:R-:W4:Y:S01]  /*06b0*/  SHFL.IDX PT, R0, R5, RZ, 0x1f ;  /* 0x00001fff05007589 */ /* 0x000f2200000e0000 */
[----:B------:R-:W-:Y:S01]  /*06c0*/  NOP ;  /* 0x0000000000007918 */ /* 0x000fe20000000000 */
[----:B----4-:R-:W-:-:S13]  /*06d0*/  ISETP.NE.AND P1, PT, R0, 0x1, PT ;  /* 0x000000010000780c */ /* 0x010fda0003f25270 */
[----:B------:R-:W-:Y:S05]  /*06e0*/  @P1 BRA `(.L_x_10) ;  /* 0x0000000000541947 */ /* 0x000fea0003800000 */
[----:B-1----:R-:W-:Y:S01]  /*06f0*/  UMOV UR6, 0x400 ;  /* 0x0000040000067882 */ /* 0x002fe20000000000 */
[----:B------:R-:W-:Y:S01]  /*0700*/  UMOV UR5, 0x20 ;  /* 0x0000002000057882 */ /* 0x000fe20000000000 */
[----:B------:R-:W-:Y:S01]  /*0710*/  UMOV UR4, 0x80 ;  /* 0x0000008000047882 */ /* 0x000fe20000000000 */
[----:B------:R-:W-:Y:S02]  /*0720*/  ULEA UR6, UR21, UR6, 0x18 ;  /* 0x0000000615067291 */ /* 0x000fe4000f8ec0ff */
[----:B------:R-:W-:-:S04]  /*0730*/  UIADD3 UR8, UPT, UPT, -UR5, 0x100000, URZ ;  /* 0x0010000005087890 */ /* 0x000fc8000fffe1ff */
[----:B------:R-:W-:Y:S02]  /*0740*/  USHF.L.U32 UR9, UR8, 0xb, URZ ;  /* 0x0000000b08097899 */ /* 0x000fe400080006ff */
[----:B------:R-:W-:Y:S02]  /*0750*/  USHF.L.U32 UR8, UR8, 0x1, URZ ;  /* 0x0000000108087899 */ /* 0x000fe400080006ff */
[----:B------:R-:W-:-:S04]  /*0760*/  UIADD3 UR4, UPT, UPT, -UR4, 0x100000, URZ ;  /* 0x0010000004047890 */ /* 0x000fc8000fffe1ff */
[----:B------:R-:W-:Y:S02]  /*0770*/  USHF.L.U32 UR5, UR4, 0xb, URZ ;  /* 0x0000000b04057899 */ /* 0x000fe400080006ff */
[----:B------:R-:W-:Y:S01]  /*0780*/  USHF.L.U32 UR4, UR4, 0x1, URZ ;  /* 0x0000000104047899 */ /* 0x000fe200080006ff */
[----:B------:R-:W-:Y:S01]  /*0790*/  ELECT P1, URZ, PT ;  /* 0x0000000000ff782f */ /* 0x000fe20003820000 */
[----:B------:R-:W1:Y:S02]  /*07a0*/  FENCE.VIEW.ASYNC.S ;  /* 0x00000000000073c6 */ /* 0x000e640000000000 */
[----:B-1----:R4:W1:Y:S08]  /*07b0*/  SYNCS.EXCH.64 URZ, [UR6+0x50], UR8 ;  /* 0x0000500806ff75b2 */ /* 0x0028700008000100 */
[----:B------:R4:W1:Y:S01]  /*07c0*/  SYNCS.EXCH.64 URZ, [UR6+0x70], UR4 ;  /* 0x0000700406ff75b2 */ /* 0x0008620008000100 */
[----:B------:R4:W1:Y:S01]  /*07d0*/  SYNCS.EXCH.64 URZ, [UR6+0x58], UR8 ;  /* 0x0000580806ff75b2 */ /* 0x0008620008000100 */
[----:B------:R4:W1:Y:S01]  /*07e0*/  SYNCS.EXCH.64 URZ, [UR6+0x78], UR4 ;  /* 0x0000780406ff75b2 */ /* 0x0008620008000100 */
[----:B------:R4:W1:Y:S01]  /*07f0*/  SYNCS.EXCH.64 URZ, [UR6+0x60], UR8 ;  /* 0x0000600806ff75b2 */ /* 0x0008620008000100 */
[----:B------:R4:W1:Y:S01]  /*0800*/  SYNCS.EXCH.64 URZ, [UR6+0x80], UR4 ;  /* 0x0000800406ff75b2 */ /* 0x0008620008000100 */
[----:B------:R4:W1:Y:S01]  /*0810*/  SYNCS.EXCH.64 URZ, [UR6+0x68], UR8 ;  /* 0x0000680806ff75b2 */ /* 0x0008620008000100 */
[----:B------:R4:W1:Y:S02]  /*0820*/  SYNCS.EXCH.64 URZ, [UR6+0x88], UR4 ;  /* 0x0000880406ff75b2 */ /* 0x0008640008000100 */
[----:B----4-:R-:W-:Y:S01]  /*0830*/  NOP ;  /* 0x0000000000007918 */ /* 0x010fe20000000000 */
.L_x_10:
[----:B------:R-:W4:Y:S01]  /*0840*/  SHFL.IDX PT, R0, R5, RZ, 0x1f ;  /* 0x00001fff05007589 */ /* 0x000f2200000e0000 */
[----:B------:R-:W-:Y:S01]  /*0850*/  NOP ;  /* 0x0000000000007918 */ /* 0x000fe20000000000 */
[----:B----4-:R-:W-:-:S13]  /*0860*/  ISETP.NE.AND P1, PT, R0, 0x3, PT ;  /* 0x000000030000780c */ /* 0x010fda0003f25270 */
[----:B------:R-:W-:Y:S05]  /*0870*/  @P1 BRA `(.L_x_11) ;  /* 0x00000000002c1947 */ /* 0x000fea0003800000 */
[----:B-1----:R-:W-:Y:S01]  /*0880*/  UMOV UR5, 0x400 ;  /* 0x0000040000057882 */ /* 0x002fe20000000000 */
[----:B------:R-:W-:Y:S01]  /*0890*/  UMOV UR4, 0x20 ;  /* 0x0000002000047882 */ /* 0x000fe20000000000 */
[----:B------:R-:W-:Y:S02]  /*08a0*/  ULEA UR5, UR21, UR5, 0x18 ;  /* 0x0000000515057291 */ /* 0x000fe4000f8ec0ff */
[----:B------:R-:W-:-:S04]  /*08b0*/  UIADD3 UR6, UPT, UPT, -UR4, 0x100000, URZ ;  /* 0x0010000004067890 */ /* 0x000fc8000fffe1ff */
[----:B------:R-:W-:Y:S02]  /*08c0*/  USHF.L.U32 UR7, UR6, 0xb, URZ ;  /* 0x0000000b06077899 */ /* 0x000fe400080006ff */
[----:B------:R-:W-:Y:S01]  /*08d0*/  USHF.L.U32 UR6, UR6, 0x1, URZ ;  /* 0x0000000106067899 */ /* 0x000fe200080006ff */
[----:B------:R-:W-:Y:S01]  /*08e0*/  ELECT P1, URZ, PT ;  /* 0x0000000000ff782f */ /* 0x000fe20003820000 */
[----:B------:R-:W1:Y:S10]  /*08f0*/  FENCE.VIEW.ASYNC.S ;  /* 0x00000000000073c6 */ /* 0x000e740000000000 */
[----:B-1----:R4:W1:Y:S01]  /*0900*/  SYNCS.EXCH.64 URZ, [UR5+0x90], UR6 ;  /* 0x0000900605ff75b2 */ /* 0x0028620008000100 */
[----:B------:R4:W1:Y:S02]  /*0910*/  SYNCS.EXCH.64 URZ, [UR5+0x98], UR6 ;  /* 0x0000980605ff75b2 */ /* 0x0008640008000100 */
[----:B----4-:R-:W-:Y:S01]  /*0920*/  NOP ;  /* 0x0000000000007918 */ /* 0x010fe20000000000 */
.L_x_11:
[----:B------:R-:W4:Y:S01]  /*0930*/  SHFL.IDX PT, R0, R5, RZ, 0x1f ;  /* 0x00001fff05007589 */ /* 0x000f2200000e0000 */
[----:B------:R-:W-:Y:S01]  /*0940*/  NOP ;  /* 0x0000000000007918 */ /* 0x000fe20000000000 */
[----:B----4-:R-:W-:-:S13]  /*0950*/  ISETP.NE.AND P1, PT, R0, 0x4, PT ;  /* 0x000000040000780c */ /* 0x010fda0003f25270 */
[----:B------:R-:W-:Y:S05]  /*0960*/  @P1 BRA `(.L_x_12) ;  /* 0x0000000000481947 */ /* 0x000fea0003800000 */
[----:B-1----:R-:W-:Y:S01]  /*0970*/  UMOV UR6, 0x1a0 ;  /* 0x000001a000067882 */ /* 0x002fe20000000000 */
[----:B------:R-:W-:Y:S01]  /*0980*/  UMOV UR5, 0x400 ;  /* 0x0000040000057882 */ /* 0x000fe20000000000 */
[----:B------:R-:W-:Y:S01]  /*0990*/  USEL UR6, UR6, 0x1e0, UP3 ;  /* 0x000001e006067887 */ /* 0x000fe20009800000 */
        /* <DEDUP_REMOVED lines=13> */
[----:B------:R4:W1:Y:S02]  /*0a70*/  SYNCS.EXCH.64 URZ, [UR5+0xb8], UR6 ;  /* 0x0000b80605ff75b2 */ /* 0x0008640008000100 */
[----:B----4-:R-:W-:Y:S01]  /*0a80*/  NOP ;  /* 0x0000000000007918 */ /* 0x010fe20000000000 */
.L_x_12:
        /* <DEDUP_REMOVED lines=21> */
.L_x_13:
[----:B------:R-:W4:Y:S01]  /*0be0*/  SHFL.IDX PT, R0, R5, RZ, 0x1f ;  /* 0x00001fff05007589 */ /* 0x000f2200000e0000 */
[----:B------:R-:W-:Y:S01]  /*0bf0*/  ISETP.NE.OR P0, PT, RZ, UR12, !P0 ;  /* 0x0000000cff007c0c */ /* 0x000fe2000c705670 */
        /* <DEDUP_REMOVED lines=12> */
[----:B------:R4:W1:Y:S01]  /*0cc0*/  SYNCS.EXCH.64 URZ, [UR5+0xf0], UR6 ;  /* 0x0000f00605ff75b2 */ /* 0x0008620008000100 */
[----:B------:R4:W1:Y:S01]  /*0cd0*/  SYNCS.EXCH.64 URZ, [UR5+0xe8], UR6 ;  /* 0x0000e80605ff75b2 */ /* 0x0008620008000100 */
[----:B------:R4:W1:Y:S02]  /*0ce0*/  SYNCS.EXCH.64 URZ, [UR5+0xf8], UR6 ;  /* 0x0000f80605ff75b2 */ /* 0x0008640008000100 */
[----:B----4-:R-:W-:Y:S01]  /*0cf0*/  NOP ;  /* 0x0000000000007918 */ /* 0x010fe20000000000 */
.L_x_14:
[----:B------:R-:W-:Y:S01]  /*0d00*/  VOTEU.ALL UP0, P0 ;  /* 0x0000000000ff7886 */ /* 0x000fe20000000000 */
[----:B-1----:R-:W-:Y:S01]  /*0d10*/  UMOV UR6, 0x20 ;  /* 0x0000002000067882 */ /* 0x002fe20000000000 */
[----:B------:R-:W1:Y:S01]  /*0d20*/  LDCU UR5, c[0x0][0x36c] ;  /* 0x00006d80ff0577ac */ /* 0x000e620008000800 */
[----:B------:R-:W-:Y:S01]  /*0d30*/  NOP ;  /* 0x0000000000007918 */ /* 0x000fe20000000000 */
[----:B------:R-:W-:Y:S01]  /*0d40*/  LOP3.LUT R14, R4, 0x1f, RZ, 0xc0, !PT ;  /* 0x0000001f040e7812 */ /* 0x000fe200078ec0ff */
[----:B------:R-:W-:Y:S01]  /*0d50*/  @!UP0 UMOV UR4, 0x400 ;  /* 0x0000040000048882 */ /* 0x000fe20000000000 */
[----:B------:R-:W-:-:S04]  /*0d60*/  @!UP0 UIADD3 UR6, UPT, UPT, -UR6, 0x100000, URZ ;  /* 0x0010000006068890 */ /* 0x000fc8000fffe1ff */
[----:B------:R-:W-:Y:S02]  /*0d70*/  @!UP0 USHF.L.U32 UR7, UR6, 0xb, URZ ;  /* 0x0000000b06078899 */ /* 0x000fe400080006ff */
[----:B------:R-:W-:Y:S02]  /*0d80*/  @!UP0 USHF.L.U32 UR6, UR6, 0x1, URZ ;  /* 0x0000000106068899 */ /* 0x000fe400080006ff */
[----:B------:R-:W-:Y:S01]  /*0d90*/  @!UP0 ULEA UR4, UR21, UR4, 0x18 ;  /* 0x0000000415048291 */ /* 0x000fe2000f8ec0ff */
[----:B------:R-:W-:Y:S01]  /*0da0*/  VOTEU.ALL UP0, P0 ;  /* 0x0000000000ff7886 */ /* 0x000fe20000000000 */
[----:B------:R-:W-:Y:S02]  /*0db0*/  UISETP.NE.AND UP5, UPT, UR12, URZ, UPT ;  /* 0x000000ff0c00728c */ /* 0x000fe4000bfa5270 */
[----:B-1----:R-:W-:Y:S01]  /*0dc0*/  UISETP.EQ.U32.AND UP6, UPT, UR5, 0x1, UPT ;  /* 0x000000010500788c */ /* 0x002fe2000bfc2070 */
[----:B------:R-:W1:Y:S07]  /*0dd0*/  FENCE.VIEW.ASYNC.S ;  /* 0x00000000000073c6 */ /* 0x000e6e0000000000 */
[----:B-1----:R1:W4:Y:S01]  /*0de0*/  @!UP0 SYNCS.EXCH.64 URZ, [UR4+0x100], UR6 ;  /* 0x0001000604ff85b2 */ /* 0x0023220008000100 */
[----:B------:R-:W-:Y:S05]  /*0df0*/  BRA.U !UP6, `(.L_x_15) ;  /* 0x000000010e087547 */ /* 0x000fea000b800000 */
[----:B--234-:R-:W-:Y:S01]  /*0e00*/  UCGABAR_ARV ;  /* 0x00000000000079c7 */ /* 0x01cfe20008000000 */
[----:B------:R-:W-:Y:S05]  /*0e10*/  BRA `(.L_x_16) ;  /* 0x0000000000047947 */ /* 0x000fea0003800000 */
.L_x_15:
[----:B--234-:R-:W-:Y:S01]  /*0e20*/  NOP ;  /* 0x0000000000007918 */ /* 0x01cfe20000000000 */
.L_x_16:
[----:B------:R-:W2:Y:S01]  /*0e30*/  S2UR UR13, SR_CTAID.X ;  /* 0x00000000000d79c3 */ /* 0x000ea20000002500 */
[----:B------:R-:W-:-:S05]  /*0e40*/  CS2R.32 R3, SR_CgaSize ;  /* 0x0000000000037805 */ /* 0x000fca0000008a00 */
[----:B------:R-:W-:-:S05]  /*0e50*/  IMAD R3, R3, -0xa0, RZ ;  /* 0xffffff6003037824 */ /* 0x000fca00078e02ff */
[----:B------:R-:W-:-:S14]  /*0e60*/  R2UR UR5, R3 ;  /* 0x00000000030572ca */ /* 0x000fdc00000e0000 */
[----:B------:R-:W3:Y:S01]  /*0e70*/  LDCU UR5, c[0x0][UR5+0x2b0] ;  /* 0x00005600050577ac */ /* 0x000ee20008000800 */
[----:B------:R-:W-:Y:S02]  /*0e80*/  PRMT R7, RZ, 0x7610, R7 ;  /* 0x00007610ff077816 */ /* 0x000fe40000000007 */
[----:B------:R-:W-:Y:S02]  /*0e90*/  PRMT R8, RZ, 0x7610, R8 ;  /* 0x00007610ff087816 */ /* 0x000fe40000000008 */
[----:B------:R-:W-:-:S05]  /*0ea0*/  CS2R.32 R3, SR_CgaSize ;  /* 0x0000000000037805 */ /* 0x000fca0000008a00 */
[----:B------:R-:W-:-:S05]  /*0eb0*/  IMAD R3, R3, -0xa0, RZ ;  /* 0xffffff6003037824 */ /* 0x000fca00078e02ff */
[----:B-1----:R-:W-:-:S14]  /*0ec0*/  R2UR UR4, R3 ;  /* 0x00000000030472ca */ /* 0x002fdc00000e0000 */
[----:B------:R-:W1:Y:S01]  /*0ed0*/  LDCU UR4, c[0x0][UR4+0x2b4] ;  /* 0x00005680040477ac */ /* 0x000e620008000800 */
[----:B------:R-:W4:Y:S01]  /*0ee0*/  S2UR UR46, SR_CTAID.Y ;  /* 0x00000000002e79c3 */ /* 0x000f220000002600 */
[----:B------:R-:W3:Y:S01]  /*0ef0*/  LDCU UR15, c[0x0][0xb24] ;  /* 0x00016480ff0f77ac */ /* 0x000ee20008000800 */
[----:B------:R-:W1:Y:S06]  /*0f00*/  LDCU UR37, c[0x0][0xb24] ;  /* 0x00016480ff2577ac */ /* 0x000e6c0008000800 */
[----:B------:R-:W1:Y:S01]  /*0f10*/  S2UR UR36, SR_CTAID.Z ;  /* 0x00000000002479c3 */ /* 0x000e620000002700 */
[----:B------:R-:W1:Y:S01]  /*0f20*/  LDCU UR14, c[0x0][0xb30] ;  /* 0x00016600ff0e77ac */ /* 0x000e620008000800 */
[----:B--2---:R-:W-:Y:S01]  /*0f30*/  I2FP.F32.U32 R0, UR13 ;  /* 0x0000000d00007c45 */ /* 0x004fe20008201000 */
[----:B------:R-:W-:Y:S01]  /*0f40*/  UMOV UR47, UR13 ;  /* 0x0000000d002f7c82 */ /* 0x000fe20008000000 */
[----:B---3--:R-:W-:-:S03]  /*0f50*/  UISETP.GE.AND UP1, UPT, UR15, 0x1, UPT ;  /* 0x000000010f00788c */ /* 0x008fc6000bf26270 */
[----:B------:R-:W-:Y:S01]  /*0f60*/  FMUL R0, R0, UR5 ;  /* 0x0000000500007c20 */ /* 0x000fe20008400000 */
[----:B------:R-:W-:-:S05]  /*0f70*/  CS2R.32 R3, SR_CgaSize ;  /* 0x0000000000037805 */ /* 0x000fca0000008a00 */
[----:B------:R-:W-:-:S05]  /*0f80*/  IMAD R3, R3, -0xa0, RZ ;  /* 0xffffff6003037824 */ /* 0x000fca00078e02ff */
[----:B------:R-:W-:-:S14]  /*0f90*/  R2UR UR5, R3 ;  /* 0x00000000030572ca */ /* 0x000fdc00000e0000 */
[----:B------:R-:W2:Y:S01]  /*0fa0*/  LDCU UR5, c[0x0][UR5+0x2a0] ;  /* 0x00005400050577ac */ /* 0x000ea20008000800 */
[----:B----4-:R-:W-:Y:S01]  /*0fb0*/  I2FP.F32.U32 R3, UR46 ;  /* 0x0000002e00037c45 */ /* 0x010fe20008201000 */
[----:B------:R1:W3:Y:S04]  /*0fc0*/  F2I.U32.TRUNC.NTZ R2, R0 ;  /* 0x0000000000027305 */ /* 0x0002e8000020f000 */
[----:B-1----:R-:W-:Y:S01]  /*0fd0*/  FMUL R0, R3, UR4 ;  /* 0x0000000403007c20 */ /* 0x002fe20008400000 */
[----:B------:R-:W-:-:S06]  /*0fe0*/  RPCMOV.32 Rpc.LO, R3 ;  /* 0x0000000300007352 */ /* 0x000fcc0000000000 */
[----:B------:R-:W-:-:S05]  /*0ff0*/  CS2R.32 R3, SR_CgaSize ;  /* 0x0000000000037805 */ /* 0x000fca0000008a00 */
[----:B------:R-:W-:-:S05]  /*1000*/  IMAD R3, R3, -0xa0, RZ ;  /* 0xffffff6003037824 */ /* 0x000fca00078e02ff */
[----:B------:R-:W-:Y:S02]  /*1010*/  R2UR UR4, R3 ;  /* 0x00000000030472ca */ /* 0x000fe400000e0000 */
[----:B------:R-:W-:-:S12]  /*1020*/  RPCMOV.32 R3, Rpc.LO ;  /* 0x0000000000037353 */ /* 0x000fd80000000000 */
[----:B------:R-:W1:Y:S01]  /*1030*/  LDCU UR4, c[0x0][UR4+0x2a4] ;  /* 0x00005480040477ac */ /* 0x000e620008000800 */
[----:B---3--:R-:W-:Y:S01]  /*1040*/  R2UR UR39, R2 ;  /* 0x00000000022772ca */ /* 0x008fe200000e0000 */
[----:B------:R-:W3:-:S12]  /*1050*/  F2I.U32.TRUNC.NTZ R0, R0 ;  /* 0x0000000000007305 */ /* 0x000ed8000020f000 */
[----:B------:R-:W-:-:S04]  /*1060*/  UIADD3 UR39, UPT, UPT, -UR39, URZ, URZ ;  /* 0x000000ff27277290 */ /* 0x000fc8000fffe1ff */
[----:B--2---:R-:W-:Y:S01]  /*1070*/  UIMAD UR39, UR5, UR39, UR13 ;  /* 0x00000027052772a4 */ /* 0x004fe2000f8e020d */
[----:B---3--:R-:W-:-:S13]  /*1080*/  R2UR UR38, R0 ;  /* 0x00000000002672ca */ /* 0x008fda00000e0000 */
[----:B------:R-:W-:-:S04]  /*1090*/  UIADD3 UR38, UPT, UPT, -UR38, URZ, URZ ;  /* 0x000000ff26267290 */ /* 0x000fc8000fffe1ff */
[----:B-1----:R-:W-:Y:S01]  /*10a0*/  UIMAD UR38, UR4, UR38, UR46 ;  /* 0x00000026042672a4 */ /* 0x002fe2000f8e022e */
[----:B------:R-:W-:Y:S11]  /*10b0*/  BRA.U UP5, `(.L_x_17) ;  /* 0x0000000105307547 */ /* 0x000ff6000b800000 */
[----:B------:R-:W-:Y:S02]  /*10c0*/  UISETP.NE.AND UP0, UPT, UR38, URZ, UPT ;  /* 0x000000ff2600728c */ /* 0x000fe4000bf05270 */
[----:B------:R-:W-:Y:S02]  /*10d0*/  ULOP3.LUT UR5, UR39, 0xfffffffe, URZ, 0xc0, !UPT ;  /* 0xfffffffe27057892 */ /* 0x000fe4000f8ec0ff */
[----:B------:R-:W-:Y:S01]  /*10e0*/  UISETP.LT.U32.OR UP0, UPT, UR39, 0x2, !UP0 ;  /* 0x000000022700788c */ /* 0x000fe2000c701470 */
[----:B------:R-:W-:-:S03]  /*10f0*/  UMOV UR4, 0x3 ;  /* 0x0000000300047882 */ /* 0x000fc60000000000 */
[----:B------:R-:W-:Y:S02]  /*1100*/  USEL UR7, URZ, 0x1, !UP0 ;  /* 0x00000001ff077887 */ /* 0x000fe4000c000000 */
[----:B------:R-:W-:Y:S02]  /*1110*/  USEL UR6, URZ, 0x2, !UP0 ;  /* 0x00000002ff067887 */ /* 0x000fe4000c000000 */
[----:B------:R-:W-:Y:S02]  /*1120*/  USHF.L.U32 UR4, UR4, UR5, URZ ;  /* 0x0000000504047299 */ /* 0x000fe400080006ff */
[----:B------:R-:W-:-:S04]  /*1130*/  UIADD3 UR6, UPT, UPT, UR7, UR6, URZ ;  /* 0x0000000607067290 */ /* 0x000fc8000fffe0ff */
[----:B------:R-:W-:Y:S02]  /*1140*/  IMAD.U32 R0, RZ, RZ, UR4 ;  /* 0x00000004ff007e24 */ /* 0x000fe4000f8e00ff */
[----:B------:R-:W-:-:S03]  /*1150*/  IMAD.U32 R2, RZ, RZ, UR6 ;  /* 0x00000006ff027e24 */ /* 0x000fc6000f8e00ff */
[----:B------:R-:W-:Y:S02]  /*1160*/  PRMT R8, R0, 0x7610, R8 ;  /* 0x0000761000087816 */ /* 0x000fe40000000008 */
[----:B------:R-:W-:Y:S02]  /*1170*/  PRMT R7, R2, 0x7610, R7 ;  /* 0x0000761002077816 */ /* 0x000fe40000000007 */
.L_x_17:
[----:B------:R-:W-:Y:S05]  /*1180*/  BRA.U !UP1, `(.L_x_18) ;  /* 0x0000000109c07547 */ /* 0x000fea000b800000 */
[----:B------:R-:W1:Y:S01]  /*1190*/  LDCU.128 UR4, c[0x0][0xb10] ;  /* 0x00016200ff0477ac */ /* 0x000e620008000c00 */
[----:B------:R-:W2:Y:S01]  /*11a0*/  LDCU UR47, c[0x0][0xb0c] ;  /* 0x00016180ff2f77ac */ /* 0x000ea20008000800 */
[----:B------:R-:W3:Y:S01]  /*11b0*/  LDCU UR18, c[0x0][0x370] ;  /* 0x00006e00ff1277ac */ /* 0x000ee20008000800 */
[----:B------:R-:W4:Y:S01]  /*11c0*/  LDCU UR17, c[0x0][0x374] ;  /* 0x00006e80ff1177ac */ /* 0x000f220008000800 */
[----:B------:R-:W4:Y:S01]  /*11d0*/  LDCU UR16, c[0x0][0xb20] ;  /* 0x00016400ff1077ac */ /* 0x000f220008000800 */
[----:B------:R-:W4:Y:S01]  /*11e0*/  LDCU.64 UR8, c[0x0][0xb28] ;  /* 0x00016500ff0877ac */ /* 0x000f220008000a00 */
[----:B-1----:R-:W-:Y:S02]  /*11f0*/  UIMAD.WIDE.U32 UR22, UR13, UR4, URZ ;  /* 0x000000040d1672a5 */ /* 0x002fe4000f8e00ff */
[----:B------:R-:W-:Y:S02]  /*1200*/  UISETP.NE.AND UP4, UPT, UR6, 0x1, UPT ;  /* 0x000000010600788c */ /* 0x000fe4000bf85270 */
[----:B--2---:R-:W-:-:S02]  /*1210*/  UISETP.NE.AND UP0, UPT, UR47, 0x1, UPT ;  /* 0x000000012f00788c */ /* 0x004fc4000bf05270 */
[----:B---3--:R-:W-:Y:S01]  /*1220*/  UIMAD.WIDE.U32 UR24, UR18, UR4, URZ ;  /* 0x00000004121872a5 */ /* 0x008fe2000f8e00ff */
[----:B------:R-:W-:Y:S01]  /*1230*/  UMOV UR19, UR23 ;  /* 0x0000001700137c82 */ /* 0x000fe20008000000 */
[----:B----4-:R-:W-:Y:S02]  /*1240*/  UIMAD.WIDE.U32 UR22, UR17, UR7, URZ ;  /* 0x00000007111672a5 */ /* 0x010fe4000f8e00ff */
[----:B------:R-:W-:Y:S02]  /*1250*/  UISETP.NE.AND UP1, UPT, UR15, 0x1, UPT ;  /* 0x000000010f00788c */ /* 0x000fe4000bf25270 */
[----:B------:R-:W-:Y:S02]  /*1260*/  UIMAD.WIDE.U32 UR26, UR46, UR7, URZ ;  /* 0x000000072e1a72a5 */ /* 0x000fe4000f8e00ff */
[----:B------:R-:W-:Y:S02]  /*1270*/  @UP4 USHF.R.U32.HI UR17, URZ, UR16, UR23 ;  /* 0x00000010ff114299 */ /* 0x000fe40008011617 */
[----:B------:R-:W-:-:S02]  /*1280*/  USHF.R.U32.HI UR4, URZ, UR5, UR19 ;  /* 0x00000005ff047299 */ /* 0x000fc40008011613 */
[----:B------:R-:W-:Y:S01]  /*1290*/  UIMAD.WIDE.U32 UR22, UR17, UR8, URZ ;  /* 0x00000008111672a5 */ /* 0x000fe2000f8e00ff */
[----:B------:R-:W-:Y:S01]  /*12a0*/  UMOV UR19, UR25 ;  /* 0x0000001900137c82 */ /* 0x000fe20008000000 */
[----:B------:R-:W-:Y:S02]  /*12b0*/  USEL UR4, UR13, UR4, !UP0 ;  /* 0x000000040d047287 */ /* 0x000fe4000c000000 */
[----:B------:R-:W-:Y:S02]  /*12c0*/  @UP0 USHF.R.U32.HI UR18, URZ, UR5, UR19 ;  /* 0x00000005ff120299 */ /* 0x000fe40008011613 */
[----:B------:R-:W-:Y:S01]  /*12d0*/  @UP1 USHF.R.U32.HI UR17, URZ, UR9, UR23 ;  /* 0x00000009ff111299 */ /* 0x000fe20008011617 */
[----:B------:R-:W-:Y:S01]  /*12e0*/  UMOV UR5, UR27 ;  /* 0x0000001b00057c82 */ /* 0x000fe20008000000 */
[----:B------:R-:W-:Y:S02]  /*12f0*/  UIMAD.WIDE.U32 UR24, UR18, UR8, URZ ;  /* 0x00000008121872a5 */ /* 0x000fe4000f8e00ff */
[----:B------:R-:W-:-:S02]  /*1300*/  USHF.R.U32.HI UR5, URZ, UR16, UR5 ;  /* 0x00000010ff057299 */ /* 0x000fc40008011605 */
[----:B------:R-:W-:Y:S02]  /*1310*/  @UP1 USHF.R.U32.HI UR18, URZ, UR9, UR25 ;  /* 0x00000009ff121299 */ /* 0x000fe40008011619 */
[----:B------:R-:W-:Y:S02]  /*1320*/  USEL UR5, UR46, UR5, !UP4 ;  /* 0x000000052e057287 */ /* 0x000fe4000e000000 */
[----:B------:R-:W-:Y:S02]  /*1330*/  UIMAD UR17, UR17, UR15, URZ ;  /* 0x0000000f111172a4 */ /* 0x000fe4000f8e02ff */
[----:B------:R-:W-:Y:S02]  /*1340*/  UIMAD UR7, UR18, UR15, URZ ;  /* 0x0000000f120772a4 */ /* 0x000fe4000f8e02ff */
[----:B------:R-:W-:Y:S02]  /*1350*/  UISETP.GE.AND UP0, UPT, UR5, UR17, UPT ;  /* 0x000000110500728c */ /* 0x000fe4000bf06270 */
[----:B------:R-:W-:-:S02]  /*1360*/  UIMAD.WIDE.U32 UR22, UR5, UR8, URZ ;  /* 0x00000008051672a5 */ /* 0x000fc4000f8e00ff */
[----:B------:R-:W-:Y:S02]  /*1370*/  UISETP.GE.OR UP0, UPT, UR4, UR7, UP0 ;  /* 0x000000070400728c */ /* 0x000fe40008706670 */
[----:B------:R-:W-:Y:S02]  /*1380*/  USHF.R.U32.HI UR7, URZ, UR9, UR23 ;  /* 0x00000009ff077299 */ /* 0x000fe40008011617 */
[----:B------:R-:W-:Y:S02]  /*1390*/  UIMAD.WIDE.U32 UR16, UR4, UR8, URZ ;  /* 0x00000008041072a5 */ /* 0x000fe4000f8e00ff */
[----:B------:R-:W-:Y:S02]  /*13a0*/  USEL UR7, UR5, UR7, !UP1 ;  /* 0x0000000705077287 */ /* 0x000fe4000c800000 */
[----:B------:R-:W-:-:S03]  /*13b0*/  UIADD3 UR8, UPT, UPT, -UR5, URZ, URZ ;  /* 0x000000ff05087290 */ /* 0x000fc6000fffe1ff */
[----:B------:R-:W-:Y:S02]  /*13c0*/  @!UP0 USHF.R.U32.HI UR16, URZ, UR9, UR17 ;  /* 0x00000009ff108299 */ /* 0x000fe40008011611 */
[----:B------:R-:W-:Y:S02]  /*13d0*/  UIADD3 UR17, UPT, UPT, -UR7, URZ, URZ ;  /* 0x000000ff07117290 */ /* 0x000fe4000fffe1ff */
[----:B------:R-:W-:Y:S02]  /*13e0*/  @!UP0 USEL UR16, UR4, UR16, !UP1 ;  /* 0x0000001004108287 */ /* 0x000fe4000c800000 */
[----:B------:R-:W-:Y:S02]  /*13f0*/  UIMAD UR17, UR15, UR17, UR5 ;  /* 0x000000110f1172a4 */ /* 0x000fe4000f8e0205 */
[----:B------:R-:W-:Y:S02]  /*1400*/  UIADD3 UR9, UPT, UPT, -UR4, URZ, URZ ;  /* 0x000000ff04097290 */ /* 0x000fe4000fffe1ff */
[----:B------:R-:W-:-:S02]  /*1410*/  @!UP0 UIMAD UR17, UR17, UR18, UR16 ;  /* 0x00000012111182a4 */ /* 0x000fc4000f8e0210 */
[----:B------:R-:W-:Y:S02]  /*1420*/  @!UP0 UIADD3 UR7, UPT, UPT, UR7, -UR16, URZ ;  /* 0x8000001007078290 */ /* 0x000fe4000fffe0ff */
[----:B------:R-:W-:Y:S02]  /*1430*/  UIMAD UR8, UR6, UR8, UR46 ;  /* 0x00000008060872a4 */ /* 0x000fe4000f8e022e */
[----:B------:R-:W-:Y:S02]  /*1440*/  @!UP0 UIMAD UR5, UR7, UR15, UR4 ;  /* 0x0000000f070582a4 */ /* 0x000fe4000f8e0204 */
[----:B------:R-:W-:Y:S01]  /*1450*/  UIMAD UR9, UR47, UR9, UR13 ;  /* 0x000000092f0972a4 */ /* 0x000fe2000f8e020d */
[----:B------:R-:W-:Y:S01]  /*1460*/  @!UP0 UMOV UR4, UR17 ;  /* 0x0000001100048c82 */ /* 0x000fe20008000000 */
[----:B------:R-:W-:Y:S02]  /*1470*/  UIMAD UR46, UR5, UR6, UR8 ;  /* 0x00000006052e72a4 */ /* 0x000fe4000f8e0208 */
[----:B------:R-:W-:-:S12]  /*1480*/  UIMAD UR47, UR4, UR47, UR9 ;  /* 0x0000002f042f72a4 */ /* 0x000fd8000f8e0209 */
.L_x_18:
[----:B------:R-:W-:Y:S02]  /*1490*/  UISETP.NE.AND UP1, UPT, UR14, 0x1, UPT ;  /* 0x000000010e00788c */ /* 0x000fe4000bf25270 */
[----:B------:R-:W-:-:S07]  /*14a0*/  UISETP.NE.AND UP0, UPT, UR12, 0x2, UPT ;  /* 0x000000020c00788c */ /* 0x000fce000bf05270 */
[----:B------:R-:W-:Y:S05]  /*14b0*/  BRA.U UP1, `(.L_x_19) ;  /* 0x0000000101407547 */ /* 0x000fea000b800000 */
[----:B------:R-:W1:Y:S01]  /*14c0*/  LDCU.128 UR4, c[0x0][0xb10] ;  /* 0x00016200ff0477ac */ /* 0x000e620008000c00 */
[----:B------:R-:W2:Y:S01]  /*14d0*/  LDCU UR9, c[0x0][0xb0c] ;  /* 0x00016180ff0977ac */ /* 0x000ea20008000800 */
[----:B------:R-:W3:Y:S01]  /*14e0*/  LDCU UR8, c[0x0][0xb20] ;  /* 0x00016400ff0877ac */ /* 0x000ee20008000800 */
[----:B-1----:R-:W-:Y:S02]  /*14f0*/  UIMAD.WIDE.U32 UR16, UR47, UR4, URZ ;  /* 0x000000042f1072a5 */ /* 0x002fe4000f8e00ff */
[----:B------:R-:W-:Y:S02]  /*1500*/  UIMAD.WIDE.U32 UR14, UR46, UR7, URZ ;  /* 0x000000072e0e72a5 */ /* 0x000fe4000f8e00ff */
[----:B--2---:R-:W-:-:S03]  /*1510*/  UISETP.NE.AND UP1, UPT, UR9, 0x1, UPT ;  /* 0x000000010900788c */ /* 0x004fc6000bf25270 */
[----:B------:R-:W-:Y:S02]  /*1520*/  UMOV UR7, UR17 ;  /* 0x0000001100077c82 */ /* 0x000fe40008000000 */
[----:B------:R-:W-:Y:S02]  /*1530*/  USHF.R.U32.HI UR4, URZ, UR5, UR7 ;  /* 0x00000005ff047299 */ /* 0x000fe40008011607 */
[----:B---3--:R-:W-:Y:S02]  /*1540*/  USHF.R.U32.HI UR5, URZ, UR8, UR15 ;  /* 0x00000008ff057299 */ /* 0x008fe4000801160f */
[----:B------:R-:W-:Y:S02]  /*1550*/  USEL UR4, UR47, UR4, !UP1 ;  /* 0x000000042f047287 */ /* 0x000fe4000c800000 */
[----:B------:R-:W-:-:S04]  /*1560*/  UISETP.NE.AND UP1, UPT, UR6, 0x1, UPT ;  /* 0x000000010600788c */ /* 0x000fc8000bf25270 */
[----:B------:R-:W-:-:S04]  /*1570*/  USEL UR5, UR46, UR5, !UP1 ;  /* 0x000000052e057287 */ /* 0x000fc8000c800000 */
[----:B------:R-:W-:Y:S02]  /*1580*/  UIADD3 UR7, UPT, UPT, -UR5, UR4, URZ ;  /* 0x0000000405077290 */ /* 0x000fe4000fffe1ff */
[----:B------:R-:W-:Y:S02]  /*1590*/  UIADD3 UR4, UPT, UPT, UR5, -UR4, URZ ;  /* 0x8000000405047290 */ /* 0x000fe4000fffe0ff */
[----:B------:R-:W-:Y:S02]  /*15a0*/  UIMAD UR46, UR7, UR6, UR46 ;  /* 0x00000006072e72a4 */ /* 0x000fe4000f8e022e */
[----:B------:R-:W-:-:S12]  /*15b0*/  UIMAD UR47, UR4, UR9, UR47 ;  /* 0x00000009042f72a4 */ /* 0x000fd8000f8e022f */
.L_x_19:
[----:B------:R-:W-:Y:S05]  /*15c0*/  BRA.U !UP6, `(.L_x_20) ;  /* 0x000000010e0c7547 */ /* 0x000fea000b800000 */
[----:B------:R-:W-:Y:S01]  /*15d0*/  UCGABAR_WAIT ;  /* 0x0000000000007dc7 */ /* 0x000fe20008000000 */
[----:B------:R-:W-:Y:S01]  /*15e0*/  CCTL.IVALL ;  /* 0x00000000ff00798f */ /* 0x000fe20002000000 */
[----:B------:R-:W-:Y:S05]  /*15f0*/  BRA `(.L_x_21) ;  /* 0x0000000000047947 */ /* 0x000fea0003800000 */
.L_x_20:
[----:B------:R-:W-:Y:S06]  /*1600*/  BAR.SYNC.DEFER_BLOCKING 0x0 ;  /* 0x0000000000007b1d */ /* 0x000fec0000010000 */
.L_x_21:
[----:B------:R-:W-:Y:S05]  /*1610*/  BRA.U UP0, `(.L_x_22) ;  /* 0x0000001100cc7547 */ /* 0x000fea000b800000 */
[----:B------:R-:W1:Y:S01]  /*1620*/  LDCU UR15, c[0x0][0x38c] ;  /* 0x00007180ff0f77ac */ /* 0x000e620008000800 */
[----:B------:R-:W-:Y:S01]  /*1630*/  HFMA2 R9, -RZ, RZ, 0, 0 ;  /* 0x00000000ff097431 */ /* 0x000fe200000001ff */
[----:B------:R-:W-:Y:S01]  /*1640*/  ISETP.NE.AND P1, PT, R14, RZ, P2 ;  /* 0x000000ff0e00720c */ /* 0x000fe20001725270 */
[----:B------:R-:W-:Y:S01]  /*1650*/  IMAD.MOV.U32 R0, RZ, RZ, 0x1 ;  /* 0x00000001ff007424 */ /* 0x000fe200078e00ff */
[----:B------:R-:W-:Y:S01]  /*1660*/  USHF.L.U32 UR24, UR13, 0x7, URZ ;  /* 0x000000070d187899 */ /* 0x000fe200080006ff */
[----:B------:R-:W-:Y:S01]  /*1670*/  IMAD.MOV.U32 R12, RZ, RZ, RZ ;  /* 0x000000ffff0c7224 */ /* 0x000fe200078e00ff */
[----:B------:R-:W-:Y:S01]  /*1680*/  UISETP.NE.AND UP1, UPT, UR12, URZ, UPT ;  /* 0x000000ff0c00728c */ /* 0x000fe2000bf25270 */
[----:B------:R-:W-:Y:S01]  /*1690*/  MOV R10, RZ ;  /* 0x000000ff000a7202 */ /* 0x000fe20000000f00 */
[----:B------:R-:W-:Y:S01]  /*16a0*/  IMAD.MOV.U32 R11, RZ, RZ, 0x1 ;  /* 0x00000001ff0b7424 */ /* 0x000fe200078e00ff */
[----:B------:R-:W2:Y:S01]  /*16b0*/  LDCU UR14, c[0x0][0x370] ;  /* 0x00006e00ff0e77ac */ /* 0x000ea20008000800 */
[----:B------:R-:W3:Y:S01]  /*16c0*/  LDCU.64 UR26, c[0x0][0x348] ;  /* 0x00006900ff1a77ac */ /* 0x000ee20008000a00 */
[----:B------:R-:W-:-:S02]  /*16d0*/  ULOP3.LUT UR24, UR24, 0x80, URZ, 0xc0, !UPT ;  /* 0x0000008018187892 */ /* 0x000fc4000f8ec0ff */
[----:B-1----:R-:W-:Y:S01]  /*16e0*/  UIADD3 UR4, UPT, UPT, UR15, 0x3f, URZ ;  /* 0x0000003f0f047890 */ /* 0x002fe2000fffe0ff */
[----:B------:R-:W1:Y:S03]  /*16f0*/  LDCU UR13, c[0x0][0x374] ;  /* 0x00006e80ff0d77ac */ /* 0x000e660008000800 */
[----:B------:R-:W-:Y:S02]  /*1700*/  USHF.R.S32.HI UR23, URZ, 0x1f, UR4 ;  /* 0x0000001fff177899 */ /* 0x000fe40008011404 */
[----:B------:R-:W-:Y:S02]  /*1710*/  USEL UR52, UR52, 0x2, UP1 ;  /* 0x0000000234347887 */ /* 0x000fe40008800000 */
[----:B------:R-:W-:Y:S02]  /*1720*/  ULEA.HI UR23, UR23, UR4, URZ, 0x6 ;  /* 0x0000000417177291 */ /* 0x000fe4000f8f30ff */
[----:B------:R-:W-:-:S02]  /*1730*/  UIADD3 UR4, UPT, UPT, UR15, -0x1, URZ ;  /* 0xffffffff0f047890 */ /* 0x000fc4000fffe0ff */
[----:B------:R-:W-:Y:S02]  /*1740*/  USHF.R.S32.HI UR23, URZ, 0x6, UR23 ;  /* 0x00000006ff177899 */ /* 0x000fe40008011417 */
[----:B------:R-:W-:Y:S02]  /*1750*/  UISETP.GE.U32.AND UP2, UPT, UR4, -0x7f, UPT ;  /* 0xffffff810400788c */ /* 0x000fe4000bf46070 */
[----:B------:R-:W-:Y:S02]  /*1760*/  UISETP.LT.U32.AND UP0, UPT, UR23, 0x5, UPT ;  /* 0x000000051700788c */ /* 0x000fe4000bf01070 */
[----:B------:R-:W-:Y:S02]  /*1770*/  UIADD3 UR15, UPT, UPT, UR15, 0x7e, URZ ;  /* 0x0000007e0f0f7890 */ /* 0x000fe4000fffe0ff */
[----:B------:R-:W-:Y:S01]  /*1780*/  USEL UR22, UR23, 0x5, UP0 ;  /* 0x0000000517167887 */ /* 0x000fe20008000000 */
[----:B------:R-:W-:-:S03]  /*1790*/  UMOV UR40, URZ ;  /* 0x000000ff00287c82 */ /* 0x000fc60008000000 */
[----:B------:R-:W-:Y:S02]  /*17a0*/  UIADD3 UR29, UPT, UPT, UR22, -0x1, URZ ;  /* 0xffffffff161d7890 */ /* 0x000fe4000fffe0ff */
[----:B------:R-:W-:Y:S02]  /*17b0*/  @UP2 UIADD3 UR29, UPT, UPT, UR22, URZ, URZ ;  /* 0x000000ff161d2290 */ /* 0x000fe4000fffe0ff */
[----:B------:R-:W-:Y:S02]  /*17c0*/  UIADD3 UR41, UPT, UPT, UR23, -UR22, URZ ;  /* 0x8000001617297290 */ /* 0x000fe4000fffe0ff */
[----:B------:R-:W-:Y:S02]  /*17d0*/  UIADD3 UR28, UPT, UPT, UR29, 0x1, URZ ;  /* 0x000000011d1c7890 */ /* 0x000fe4000fffe0ff */
[----:B-123--:R-:W-:-:S12]  /*17e0*/  UIADD3 UR29, UPT, UPT, -UR29, URZ, URZ ;  /* 0x000000ff1d1d7290 */ /* 0x00efd8000fffe1ff */
.L_x_42:
[----:B------:R-:W-:Y:S01]  /*17f0*/  UISETP.NE.AND UP0, UPT, UR21, URZ, UPT ;  /* 0x000000ff1500728c */ /* 0x000fe2000bf05270 */
[----:B------:R-:W1:Y:S08]  /*1800*/  S2UR UR21, SR_CgaCtaId ;  /* 0x00000000001579c3 */ /* 0x000e700000008800 */
[----:B------:R-:W-:Y:S05]  /*1810*/  BRA.U UP0, `(.L_x_23) ;  /* 0x0000000100347547 */ /* 0x000fea000b800000 */
[----:B------:R-:W2:Y:S01]  /*1820*/  S2R R2, SR_CgaCtaId ;  /* 0x0000000000027919 */ /* 0x000ea20000008800 */
[----:B------:R-:W-:-:S04]  /*1830*/  MOV R3, 0x400 ;  /* 0x0000040000037802 */ /* 0x000fc80000000f00 */
[----:B--2---:R-:W-:Y:S02]  /*1840*/  LEA R2, R2, R3, 0x18 ;  /* 0x0000000302027211 */ /* 0x004fe400078ec0ff */
[----:B------:R-:W-:-:S03]  /*1850*/  SHF.L.U32 R3, R11, 0x1f, RZ ;  /* 0x0000001f0b037819 */ /* 0x000fc600000006ff */
[----:B------:R-:W-:-:S04]  /*1860*/  IMAD R2, R10, 0x8, R2 ;  /* 0x000000080a027824 */ /* 0x000fc800078e0202 */
[----:B------:R-:W2:Y:S02]  /*1870*/  SYNCS.PHASECHK.TRANS64.TRYWAIT P0, [R2+URZ+0xf0], R3 ;  /* 0x0000f003020075a7 */ /* 0x000ea400080011ff */
[----:B--2---:R-:W-:Y:S05]  /*1880*/  @!P0 BRA `(.L_x_24) ;  /* 0x000000cc00448947 */ /* 0x004fea0003800000 */
.L_x_324:
[----:B------:R2:W-:Y:S02]  /*1890*/  SYNCS.ARRIVE.TRANS64.A1T0 RZ, [R2+URZ+0xe0], RZ ;  /* 0x0000e0ff02ff79a7 */ /* 0x0005e400081000ff */
[----:B--2---:R-:W-:-:S05]  /*18a0*/  VIADD R2, R10, 0x1 ;  /* 0x000000010a027836 */ /* 0x004fca0000000000 */
[----:B------:R-:W-:-:S04]  /*18b0*/  ISETP.NE.AND P0, PT, R2, 0x2, PT ;  /* 0x000000020200780c */ /* 0x000fc80003f05270 */
[----:B------:R-:W-:Y:S02]  /*18c0*/  SEL R3, RZ, 0x1, P0 ;  /* 0x00000001ff037807 */ /* 0x000fe40000000000 */
[----:B------:R-:W-:Y:S02]  /*18d0*/  SEL R10, R2, RZ, P0 ;  /* 0x000000ff020a7207 */ /* 0x000fe40000000000 */
[----:B------:R-:W-:-:S07]  /*18e0*/  LOP3.LUT R11, R11, R3, RZ, 0x3c, !PT ;  /* 0x000000030b0b7212 */ /* 0x000fce00078e3cff */
.L_x_23:
[----:B------:R-:W-:Y:S01]  /*18f0*/  UMOV UR25, 0x400 ;  /* 0x0000040000197882 */ /* 0x000fe20000000000 */
[----:B------:R-:W-:Y:S01]  /*1900*/  UISETP.GE.U32.AND UP0, UPT, UR15, 0x7f, UPT ;  /* 0x0000007f0f00788c */ /* 0x000fe2000bf06070 */
[----:B------:R-:W-:Y:S01]  /*1910*/  SHF.L.U32 R2, R0, 0x1f, RZ ;  /* 0x0000001f00027819 */ /* 0x000fe200000006ff */
[----:B-1----:R-:W-:Y:S02]  /*1920*/  ULEA UR25, UR21, UR25, 0x18 ;  /* 0x0000001915197291 */ /* 0x002fe4000f8ec0ff */
[----:B------:R-:W-:Y:S02]  /*1930*/  ULEA.HI UR35, UR47, UR47, URZ, 0x1 ;  /* 0x0000002f2f237291 */ /* 0x000fe4000f8f08ff */
[----:B------:R-:W-:Y:S02]  /*1940*/  ULEA UR4, UR40, UR25, 0x3 ;  /* 0x0000001928047291 */ /* 0x000fe4000f8e18ff */
[----:B------:R-:W-:Y:S02]  /*1950*/  USHF.L.U32 UR35, UR35, 0x7, URZ ;  /* 0x0000000723237899 */ /* 0x000fe400080006ff */
[----:B------:R-:W-:-:S02]  /*1960*/  ULEA UR11, UR46, UR24, 0x8 ;  /* 0x000000182e0b7291 */ /* 0x000fc4000f8e40ff */
[----:B------:R-:W-:-:S03]  /*1970*/  ULOP3.LUT UR35, UR24, 0xffffff00, UR35, 0xf8, !UPT ;  /* 0xffffff0018237892 */ /* 0x000fc6000f8ef823 */
[----:B------:R1:W2:Y:S01]  /*1980*/  SYNCS.PHASECHK.TRANS64.TRYWAIT P0, [UR4+0x28], R2 ;  /* 0x00002802ff0075a7 */ /* 0x0002a20008001104 */
[----:B------:R-:W-:Y:S01]  /*1990*/  UMOV UR4, URZ ;  /* 0x000000ff00047c82 */ /* 0x000fe20008000000 */
[----:B------:R-:W-:Y:S07]  /*19a0*/  BRA.U !UP0, `(.L_x_25) ;  /* 0x0000000108bc7547 */ /* 0x000fee000b800000 */
[----:B------:R-:W-:Y:S01]  /*19b0*/  UMOV UR5, UR29 ;  /* 0x0000001d00057c82 */ /* 0x000fe20008000000 */
[----:B------:R-:W-:Y:S01]  /*19c0*/  UMOV UR20, UR40 ;  /* 0x0000002800147c82 */ /* 0x000fe20008000000 */
[----:B------:R-:W-:-:S05]  /*19d0*/  UMOV UR34, URZ ;  /* 0x000000ff00227c82 */ /* 0x000fca0008000000 */
.L_x_31:
[----:B------:R-:W-:Y:S01]  /*19e0*/  ULEA UR33, UR20, UR25, 0x3 ;  /* 0x0000001914217291 */ /* 0x000fe2000f8e18ff */
[----:B--2---:R-:W-:Y:S01]  /*19f0*/  @P2 MOV R3, 0x10000 ;  /* 0x0001000000032802 */ /* 0x004fe20000000f00 */
[----:B--234-:R-:W-:Y:S10]  /*1a00*/  @P0 BRA `(.L_x_26) ;  /* 0x00000000000c0947 */ /* 0x01cff40003800000 */
[----:B-1----:R-:W-:-:S04]  /*1a10*/  SHF.L.U32 R2, R0, 0x1f, RZ ;  /* 0x0000001f00027819 */ /* 0x002fc800000006ff */
[----:B------:R-:W1:Y:S02]  /*1a20*/  SYNCS.PHASECHK.TRANS64.TRYWAIT P0, [UR33+0x28], R2 ;  /* 0x00002802ff0075a7 */ /* 0x000e640008001121 */
[----:B-1----:R-:W-:Y:S05]  /*1a30*/  @!P0 BRA `(.L_x_27) ;  /* 0x000000c800ec8947 */ /* 0x002fea0003800000 */
.L_x_26:
[----:B------:R2:W-:Y:S01]  /*1a40*/  @P2 SYNCS.ARRIVE.TRANS64 RZ, [UR33], R3 ;  /* 0x00000003ffff29a7 */ /* 0x0005e20008000021 */
[----:B------:R-:W-:Y:S02]  /*1a50*/  ULOP3.LUT UR4, UR52, 0x2, URZ, 0xfc, !UPT ;  /* 0x0000000234047892 */ /* 0x000fe4000f8efcff */
[----:B------:R-:W-:Y:S02]  /*1a60*/  UIADD3 UR5, UPT, UPT, UR5, 0x1, URZ ;  /* 0x0000000105057890 */ /* 0x000fe4000fffe0ff */
[----:B------:R-:W-:Y:S02]  /*1a70*/  UISETP.NE.AND UP0, UPT, UR4, 0x2, UPT ;  /* 0x000000020400788c */ /* 0x000fe4000bf05270 */
[----:B------:R-:W-:-:S07]  /*1a80*/  UISETP.NE.AND UP2, UPT, UR5, 0x1, UPT ;  /* 0x000000010500788c */ /* 0x000fce000bf45270 */
[----:B------:R-:W-:Y:S05]  /*1a90*/  BRA.U UP0, `(.L_x_28) ;  /* 0x0000000100047547 */ /* 0x000fea000b800000 */
[----:B------:R-:W-:Y:S05]  /*1aa0*/  BPT.TRAP 0x1 ;  /* 0x000000040000795c */ /* 0x000fea0000300000 */
.L_x_28:
[----:B------:R-:W-:Y:S04]  /*1ab0*/  BSSY.RECONVERGENT B0, `(.L_x_29) ;  /* 0x0000003000007945 */ /* 0x000fe80003800200 */
[----:B------:R-:W-:Y:S05]  /*1ac0*/  @!P1 BRA `(.L_x_30) ;  /* 0x0000000000049947 */ /* 0x000fea0003800000 */
[----:B------:R-:W-:Y:S05]  /*1ad0*/  BPT.TRAP 0x1 ;  /* 0x000000040000795c */ /* 0x000fea0000300000 */
.L_x_30:
[----:B------:R-:W-:Y:S05]  /*1ae0*/  BSYNC.RECONVERGENT B0 ;  /* 0x0000000000007941 */ /* 0x000fea0003800200 */
.L_x_29:
[----:B------:R-:W-:Y:S02]  /*1af0*/  UIADD3 UR40, UPT, UPT, UR20, 0x1, URZ ;  /* 0x0000000114287890 */ /* 0x000fe4000fffe0ff */
[----:B------:R-:W-:Y:S02]  /*1b00*/  ULEA UR8, UR20, UR25, 0xe ;  /* 0x0000001914087291 */ /* 0x000fe4000f8e70ff */
[----:B------:R-:W-:Y:S02]  /*1b10*/  UISETP.NE.AND UP0, UPT, UR40, 0x5, UPT ;  /* 0x000000052800788c */ /* 0x000fe4000bf05270 */
[----:B------:R-:W-:Y:S02]  /*1b20*/  UIADD3 UR18, UP1, UPT, UR26, 0x80, URZ ;  /* 0x000000801a127890 */ /* 0x000fe4000ff3e0ff */
[----:B------:R-:W-:Y:S02]  /*1b30*/  USEL UR6, URZ, 0x1, UP0 ;  /* 0x00000001ff067887 */ /* 0x000fe40008000000 */
[----:B------:R-:W-:-:S02]  /*1b40*/  USEL UR40, UR40, URZ, UP0 ;  /* 0x000000ff28287287 */ /* 0x000fc40008000000 */
[----:B------:R-:W-:Y:S02]  /*1b50*/  UIADD3 UR16, UP0, UPT, UR26, 0x180, URZ ;  /* 0x000001801a107890 */ /* 0x000fe4000ff1e0ff */
[----:B------:R-:W-:Y:S01]  /*1b60*/  ULEA UR4, UR40, UR25, 0x3 ;  /* 0x0000001928047291 */ /* 0x000fe2000f8e18ff */
[----:B------:R-:W-:Y:S01]  /*1b70*/  LOP3.LUT R0, R0, UR6, RZ, 0x3c, !PT ;  /* 0x0000000600007c12 */ /* 0x000fe2000f8e3cff */
[----:B------:R-:W-:Y:S02]  /*1b80*/  ULOP3.LUT UR33, UR33, 0xfefffff8, URZ, 0xc0, !UPT ;  /* 0xfefffff821217892 */ /* 0x000fe4000f8ec0ff */
[----:B------:R-:W-:Y:S01]  /*1b90*/  UIADD3.X UR19, UPT, UPT, URZ, UR27, URZ, UP1, !UPT ;  /* 0x0000001bff137290 */ /* 0x000fe20008ffe4ff */
[----:B-1----:R-:W-:Y:S01]  /*1ba0*/  SHF.L.U32 R2, R0, 0x1f, RZ ;  /* 0x0000001f00027819 */ /* 0x002fe200000006ff */
[----:B------:R-:W-:Y:S02]  /*1bb0*/  UIADD3 UR32, UPT, UPT, UR8, 0x10800, URZ ;  /* 0x0001080008207890 */ /* 0x000fe4000fffe0ff */
[----:B------:R-:W-:Y:S01]  /*1bc0*/  UIADD3 UR8, UPT, UPT, UR8, 0x24800, URZ ;  /* 0x0002480008087890 */ /* 0x000fe2000fffe0ff */
[----:B------:R3:W4:Y:S01]  /*1bd0*/  SYNCS.PHASECHK.TRANS64.TRYWAIT P0, [UR4+0x28], R2 ;  /* 0x00002802ff0075a7 */ /* 0x0007220008001104 */
[----:B------:R-:W-:Y:S01]  /*1be0*/  UIADD3.X UR17, UPT, UPT, URZ, UR27, URZ, UP0, !UPT ;  /* 0x0000001bff117290 */ /* 0x000fe200087fe4ff */
[----:B------:R-:W-:Y:S01]  /*1bf0*/  UMOV UR6, 0x0 ;  /* 0x0000000000067882 */ /* 0x000fe20000000000 */
[----:B------:R-:W-:Y:S01]  /*1c00*/  UMOV UR7, 0x10000000 ;  /* 0x1000000000077882 */ /* 0x000fe20000000000 */
[----:B------:R-:W-:Y:S01]  /*1c10*/  UMOV UR10, UR34 ;  /* 0x00000022000a7c82 */ /* 0x000fe20008000000 */
[----:B------:R-:W-:Y:S01]  /*1c20*/  UMOV UR12, UR36 ;  /* 0x00000024000c7c82 */ /* 0x000fe20008000000 */
[----:B------:R-:W-:Y:S01]  /*1c30*/  UMOV UR9, UR33 ;  /* 0x0000002100097c82 */ /* 0x000fe20008000000 */
[----:B------:R1:W-:Y:S01]  /*1c40*/  UTMALDG.3D.2CTA [UR32], [UR18], desc[UR6] ;  /* 0x00000620120075b4 */ /* 0x0003e20008211000 */
[----:B------:R-:W-:Y:S01]  /*1c50*/  UMOV UR4, UR28 ;  /* 0x0000001c00047c82 */ /* 0x000fe20008000000 */
[----:B------:R-:W-:Y:S01]  /*1c60*/  UMOV UR20, UR40 ;  /* 0x0000002800147c82 */ /* 0x000fe20008000000 */
[----:B------:R3:W-:Y:S01]  /*1c70*/  UTMALDG.3D.2CTA [UR8], [UR16], desc[UR6] ;  /* 0x00000608100075b4 */ /* 0x0007e20008211000 */
[----:B-1----:R-:W-:Y:S01]  /*1c80*/  UIADD3 UR34, UPT, UPT, UR34, 0x40, URZ ;  /* 0x0000004022227890 */ /* 0x002fe2000fffe0ff */
[----:B------:R-:W-:Y:S11]  /*1c90*/  BRA.U UP2, `(.L_x_31) ;  /* 0xfffffffd02507547 */ /* 0x000ff6000b83ffff */
.L_x_25:
[----:B--2-4-:R-:W-:Y:S01]  /*1ca0*/  PLOP3.LUT P0, PT, PT, PT, UP3, 0x80, 0x8 ;  /* 0x000000000008781c */ /* 0x014fe20003f0f038 */
[----:B------:R-:W-:Y:S01]  /*1cb0*/  ULEA UR5, UR40, UR25, 0x3 ;  /* 0x0000001928057291 */ /* 0x000fe2000f8e18ff */
[----:B-1-3--:R-:W-:Y:S01]  /*1cc0*/  SHF.L.U32 R2, R0, 0x1f, RZ ;  /* 0x0000001f00027819 */ /* 0x00afe200000006ff */
[----:B------:R-:W-:-:S10]  /*1cd0*/  UISETP.GT.AND UP0, UPT, UR23, UR22, UPT ;  /* 0x000000161700728c */ /* 0x000fd4000bf04270 */
[----:B------:R-:W-:Y:S01]  /*1ce0*/  @!P0 SYNCS.ARRIVE.TRANS64.A1T0 RZ, [UR25+0x98], RZ ;  /* 0x000098ffffff89a7 */ /* 0x000fe20008100019 */
[----:B------:R1:W2:Y:S01]  /*1cf0*/  SYNCS.PHASECHK.TRANS64.TRYWAIT P0, [UR5+0x28], R2 ;  /* 0x00002802ff0075a7 */ /* 0x0002a20008001105 */
[----:B------:R-:W-:Y:S05]  /*1d00*/  BRA.U !UP0, `(.L_x_32) ;  /* 0x0000000108bc7547 */ /* 0x000fea000b800000 */
[----:B------:R-:W-:Y:S01]  /*1d10*/  UIADD3 UR5, UPT, UPT, UR41, UR4, URZ ;  /* 0x0000000429057290 */ /* 0x000fe2000fffe0ff */
[----:B------:R-:W-:-:S11]  /*1d20*/  UMOV UR34, UR40 ;  /* 0x0000002800227c82 */ /* 0x000fd60008000000 */
.L_x_38:
[----:B------:R-:W-:Y:S01]  /*1d30*/  ULEA UR17, UR34, UR25, 0x3 ;  /* 0x0000001922117291 */ /* 0x000fe2000f8e18ff */
[----:B--2---:R-:W-:Y:S01]  /*1d40*/  @P2 MOV R3, 0x10000 ;  /* 0x0001000000032802 */ /* 0x004fe20000000f00 */
[----:B--2-4-:R-:W-:Y:S10]  /*1d50*/  @P0 BRA `(.L_x_33) ;  /* 0x00000000000c0947 */ /* 0x014ff40003800000 */
[----:B-1----:R-:W-:-:S04]  /*1d60*/  SHF.L.U32 R2, R0, 0x1f, RZ ;  /* 0x0000001f00027819 */ /* 0x002fc800000006ff */
[----:B------:R-:W1:Y:S02]  /*1d70*/  SYNCS.PHASECHK.TRANS64.TRYWAIT P0, [UR17+0x28], R2 ;  /* 0x00002802ff0075a7 */ /* 0x000e640008001111 */
[----:B-1----:R-:W-:Y:S05]  /*1d80*/  @!P0 BRA `(.L_x_34) ;  /* 0x000000c800308947 */ /* 0x002fea0003800000 */
.L_x_33:
[----:B------:R2:W-:Y:S01]  /*1d90*/  @P2 SYNCS.ARRIVE.TRANS64 RZ, [UR17], R3 ;  /* 0x00000003ffff29a7 */ /* 0x0005e20008000011 */
[----:B------:R-:W-:-:S04]  /*1da0*/  ULOP3.LUT UR6, UR52, 0x2, URZ, 0xfc, !UPT ;  /* 0x0000000234067892 */ /* 0x000fc8000f8efcff */
[----:B------:R-:W-:-:S09]  /*1db0*/  UISETP.NE.AND UP0, UPT, UR6, 0x2, UPT ;  /* 0x000000020600788c */ /* 0x000fd2000bf05270 */
[----:B------:R-:W-:Y:S05]  /*1dc0*/  BRA.U UP0, `(.L_x_35) ;  /* 0x0000000100047547 */ /* 0x000fea000b800000 */
[----:B------:R-:W-:Y:S05]  /*1dd0*/  BPT.TRAP 0x1 ;  /* 0x000000040000795c */ /* 0x000fea0000300000 */
.L_x_35:
[----:B------:R-:W-:Y:S04]  /*1de0*/  BSSY.RECONVERGENT B0, `(.L_x_36) ;  /* 0x0000003000007945 */ /* 0x000fe80003800200 */
[----:B------:R-:W-:Y:S05]  /*1df0*/  @!P1 BRA `(.L_x_37) ;  /* 0x0000000000049947 */ /* 0x000fea0003800000 */
[----:B------:R-:W-:Y:S05]  /*1e00*/  BPT.TRAP 0x1 ;  /* 0x000000040000795c */ /* 0x000fea0000300000 */
.L_x_37:
[----:B------:R-:W-:Y:S05]  /*1e10*/  BSYNC.RECONVERGENT B0 ;  /* 0x0000000000007941 */ /* 0x000fea0003800200 */
.L_x_36:
        /* <DEDUP_REMOVED lines=9> */
[----:B------:R-:W-:Y:S02]  /*1eb0*/  USHF.L.U32 UR18, UR4, 0x6, URZ ;  /* 0x0000000604127899 */ /* 0x000fe400080006ff */
[----:B------:R-:W-:Y:S01]  /*1ec0*/  ULOP3.LUT UR17, UR17, 0xfefffff8, URZ, 0xc0, !UPT ;  /* 0xfefffff811117892 */ /* 0x000fe2000f8ec0ff */
[----:B-1----:R-:W-:Y:S01]  /*1ed0*/  SHF.L.U32 R2, R0, 0x1f, RZ ;  /* 0x0000001f00027819 */ /* 0x002fe200000006ff */
[----:B------:R-:W-:Y:S02]  /*1ee0*/  UIADD3 UR16, UPT, UPT, UR8, 0x10800, URZ ;  /* 0x0001080008107890 */ /* 0x000fe4000fffe0ff */
[----:B------:R-:W-:Y:S01]  /*1ef0*/  UIADD3.X UR43, UPT, UPT, URZ, UR27, URZ, UP1, !UPT ;  /* 0x0000001bff2b7290 */ /* 0x000fe20008ffe4ff */
[----:B------:R3:W4:Y:S01]  /*1f00*/  SYNCS.PHASECHK.TRANS64.TRYWAIT P0, [UR6+0x28], R2 ;  /* 0x00002802ff0075a7 */ /* 0x0007220008001106 */
[----:B------:R-:W-:-:S02]  /*1f10*/  UIADD3 UR8, UPT, UPT, UR8, 0x24800, URZ ;  /* 0x0002480008087890 */ /* 0x000fc4000fffe0ff */
[----:B------:R-:W-:Y:S01]  /*1f20*/  UIADD3.X UR33, UPT, UPT, URZ, UR27, URZ, UP0, !UPT ;  /* 0x0000001bff217290 */ /* 0x000fe200087fe4ff */
[----:B------:R-:W-:Y:S01]  /*1f30*/  UMOV UR6, 0x0 ;  /* 0x0000000000067882 */ /* 0x000fe20000000000 */
[----:B------:R-:W-:Y:S01]  /*1f40*/  UMOV UR7, 0x10000000 ;  /* 0x1000000000077882 */ /* 0x000fe20000000000 */
[----:B------:R-:W-:Y:S01]  /*1f50*/  UMOV UR19, UR35 ;  /* 0x0000002300137c82 */ /* 0x000fe20008000000 */
[----:B------:R-:W-:Y:S01]  /*1f60*/  UMOV UR20, UR36 ;  /* 0x0000002400147c82 */ /* 0x000fe20008000000 */
[----:B------:R-:W-:Y:S01]  /*1f70*/  UMOV UR12, UR36 ;  /* 0x00000024000c7c82 */ /* 0x000fe20008000000 */
[----:B------:R-:W-:Y:S01]  /*1f80*/  UMOV UR9, UR17 ;  /* 0x0000001100097c82 */ /* 0x000fe20008000000 */
[----:B------:R-:W-:Y:S01]  /*1f90*/  UMOV UR10, UR18 ;  /* 0x00000012000a7c82 */ /* 0x000fe20008000000 */
[----:B------:R3:W-:Y:S01]  /*1fa0*/  UTMALDG.3D.2CTA [UR16], [UR42], desc[UR6] ;  /* 0x000006102a0075b4 */ /* 0x0007e20008211000 */
[----:B------:R-:W-:Y:S01]  /*1fb0*/  UIADD3 UR4, UPT, UPT, UR4, 0x1, URZ ;  /* 0x0000000104047890 */ /* 0x000fe2000fffe0ff */
[----:B------:R-:W-:-:S03]  /*1fc0*/  UMOV UR34, UR40 ;  /* 0x0000002800227c82 */ /* 0x000fc60008000000 */
[----:B------:R-:W-:Y:S01]  /*1fd0*/  UISETP.NE.AND UP0, UPT, UR4, UR5, UPT ;  /* 0x000000050400728c */ /* 0x000fe2000bf05270 */
[----:B------:R3:W-:Y:S08]  /*1fe0*/  UTMALDG.3D.2CTA [UR8], [UR32], desc[UR6] ;  /* 0x00000608200075b4 */ /* 0x0007f00008211000 */
[----:B---3--:R-:W-:Y:S05]  /*1ff0*/  BRA.U UP0, `(.L_x_38) ;  /* 0xfffffffd004c7547 */ /* 0x008fea000b83ffff */
.L_x_32:
[C---:B--2---:R-:W-:Y:S01]  /*2000*/  LEA R3, R9.reuse, UR25, 0x3 ;  /* 0x0000001909037c11 */ /* 0x044fe2000f8e18ff */
[----:B------:R-:W-:Y:S01]  /*2010*/  NOP ;  /* 0x0000000000007918 */ /* 0x000fe20000000000 */
[----:B-1----:R-:W-:Y:S02]  /*2020*/  SHF.L.U32 R2, R12, 0x1f, RZ ;  /* 0x0000001f0c027819 */ /* 0x002fe400000006ff */
[----:B------:R-:W-:Y:S02]  /*2030*/  LEA R4, R9, UR25, 0x4 ;  /* 0x0000001909047c11 */ /* 0x000fe4000f8e20ff */
[----:B----4-:R-:W1:Y:S02]  /*2040*/  SYNCS.PHASECHK.TRANS64.TRYWAIT P0, [R3+URZ+0xa0], R2 ;  /* 0x0000a002030075a7 */ /* 0x010e6400080011ff */
[----:B-1----:R-:W-:Y:S05]  /*2050*/  @!P0 BRA `(.L_x_39) ;  /* 0x000000c400948947 */ /* 0x002fea0003800000 */
.L_x_327:
[----:B------:R-:W2:Y:S01]  /*2060*/  LDS.128 R4, [R4+0x110] ;  /* 0x0001100004047984 */ /* 0x000ea20000000c00 */
[----:B------:R-:W-:Y:S01]  /*2070*/  UISETP.GE.AND UP0, UPT, UR37, 0x1, UPT ;  /* 0x000000012500788c */ /* 0x000fe2000bf06270 */
[----:B------:R-:W-:Y:S01]  /*2080*/  @!PT LDS RZ, [RZ] ;  /* 0x00000000fffff984 */ /* 0x000fe20000000800 */
[----:B------:R-:W-:Y:S01]  /*2090*/  @!PT LDS RZ, [RZ] ;  /* 0x00000000fffff984 */ /* 0x000fe20000000800 */
[----:B------:R-:W-:Y:S01]  /*20a0*/  @!PT LDS RZ, [RZ] ;  /* 0x00000000fffff984 */ /* 0x000fe20000000800 */
[----:B------:R-:W-:Y:S01]  /*20b0*/  @!PT LDS RZ, [RZ] ;  /* 0x00000000fffff984 */ /* 0x000fe20000000800 */
[----:B------:R3:W-:Y:S06]  /*20c0*/  MEMBAR.ALL.CTA ;  /* 0x0000000000007992 */ /* 0x0007ec0000008000 */
[----:B---3--:R-:W3:Y:S01]  /*20d0*/  FENCE.VIEW.ASYNC.S ;  /* 0x00000000000073c6 */ /* 0x008ee20000000000 */
[----:B--2---:R-:W-:-:S13]  /*20e0*/  LOP3.LUT P0, RZ, R6, 0x1, RZ, 0xc0, !PT ;  /* 0x0000000106ff7812 */ /* 0x004fda000780c0ff */
[----:B---3--:R-:W-:Y:S01]  /*20f0*/  VOTEU.ANY UP1, P0 ;  /* 0x0000000000ff7886 */ /* 0x008fe20000020100 */
[----:B------:R-:W-:-:S13]  /*2100*/  PLOP3.LUT P0, PT, PT, PT, UP1, 0x80, 0x8 ;  /* 0x000000000008781c */ /* 0x000fda0003f0f018 */
[----:B-1----:R-:W-:Y:S02]  /*2110*/  @P0 LOP3.LUT R2, R5, 0xffff, RZ, 0xc0, !PT ;  /* 0x0000ffff05020812 */ /* 0x002fe400078ec0ff */
[----:B------:R-:W-:Y:S02]  /*2120*/  @P0 MOV R8, R4 ;  /* 0x0000000400080202 */ /* 0x000fe40000000f00 */
[----:B------:R-:W-:Y:S01]  /*2130*/  @P0 R2UR UR5, R2 ;  /* 0x00000000020502ca */ /* 0x000fe200000e0000 */
[----:B------:R-:W-:Y:S01]  /*2140*/  VIADD R2, R3, 0xb0 ;  /* 0x000000b003027836 */ /* 0x000fe20000000000 */
[----:B------:R-:W-:Y:S02]  /*2150*/  @P0 SHF.R.U32.HI R4, RZ, 0x10, R5 ;  /* 0x00000010ff040819 */ /* 0x000fe40000011605 */
[----:B------:R-:W-:Y:S02]  /*2160*/  @P0 R2UR UR6, R8 ;  /* 0x00000000080602ca */ /* 0x000fe400000e0000 */
[----:B------:R-:W-:-:S02]  /*2170*/  PRMT R2, RZ, 0x654, R2 ;  /* 0x00000654ff027816 */ /* 0x000fc40000000002 */
[----:B------:R-:W-:Y:S02]  /*2180*/  @P0 R2UR UR4, R4 ;  /* 0x00000000040402ca */ /* 0x000fe400000e0000 */
[----:B------:R1:W-:Y:S03]  /*2190*/  SYNCS.ARRIVE.TRANS64.RED.A1T0 RZ, [R2+URZ], RZ ;  /* 0x000000ff02ff79a7 */ /* 0x0003e600081004ff */
[----:B------:R-:W-:-:S04]  /*21a0*/  @UP1 UMOV UR30, UR5 ;  /* 0x00000005001e1c82 */ /* 0x000fc80008000000 */
[----:B------:R-:W-:-:S04]  /*21b0*/  @UP1 UMOV UR31, UR6 ;  /* 0x00000006001f1c82 */ /* 0x000fc80008000000 */
[----:B------:R-:W-:Y:S01]  /*21c0*/  @UP1 UMOV UR36, UR4 ;  /* 0x0000000400241c82 */ /* 0x000fe20008000000 */
[----:B------:R-:W-:Y:S05]  /*21d0*/  BRA.U !UP0, `(.L_x_40) ;  /* 0x0000000108b87547 */ /* 0x000fea000b800000 */
[----:B------:R-:W2:Y:S01]  /*21e0*/  LDCU.128 UR4, c[0x0][0xb10] ;  /* 0x00016200ff0477ac */ /* 0x000ea20008000c00 */
[----:B------:R-:W3:Y:S01]  /*21f0*/  LDCU UR10, c[0x0][0xb20] ;  /* 0x00016400ff0a77ac */ /* 0x000ee20008000800 */
[----:B------:R-:W4:Y:S01]  /*2200*/  LDCU UR11, c[0x0][0xb0c] ;  /* 0x00016180ff0b77ac */ /* 0x000f220008000800 */
[----:B------:R-:W1:Y:S01]  /*2210*/  LDCU.64 UR8, c[0x0][0xb28] ;  /* 0x00016500ff0877ac */ /* 0x000e620008000a00 */
[----:B------:R-:W-:Y:S02]  /*2220*/  UISETP.NE.AND UP3, UPT, UR37, 0x1, UPT ;  /* 0x000000012500788c */ /* 0x000fe4000bf65270 */
[----:B--2---:R-:W-:Y:S02]  /*2230*/  UIMAD.WIDE.U32 UR32, UR13, UR7, URZ ;  /* 0x000000070d2072a5 */ /* 0x004fe4000f8e00ff */
[----:B------:R-:W-:Y:S02]  /*2240*/  UIMAD.WIDE.U32 UR16, UR30, UR7, URZ ;  /* 0x000000071e1072a5 */ /* 0x000fe4000f8e00ff */
[----:B------:R-:W-:-:S02]  /*2250*/  UIMAD.WIDE.U32 UR18, UR14, UR4, URZ ;  /* 0x000000040e1272a5 */ /* 0x000fc4000f8e00ff */
[----:B------:R-:W-:Y:S01]  /*2260*/  UISETP.NE.AND UP0, UPT, UR6, 0x1, UPT ;  /* 0x000000010600788c */ /* 0x000fe2000bf05270 */
[----:B------:R-:W-:Y:S01]  /*2270*/  UMOV UR7, UR33 ;  /* 0x0000002100077c82 */ /* 0x000fe20008000000 */
[----:B----4-:R-:W-:Y:S02]  /*2280*/  UISETP.NE.AND UP2, UPT, UR11, 0x1, UPT ;  /* 0x000000010b00788c */ /* 0x010fe4000bf45270 */
[----:B---3--:R-:W-:Y:S02]  /*2290*/  USHF.R.U32.HI UR7, URZ, UR10, UR7 ;  /* 0x0000000aff077299 */ /* 0x008fe40008011607 */
[----:B------:R-:W-:Y:S02]  /*22a0*/  USHF.R.U32.HI UR12, URZ, UR5, UR19 ;  /* 0x00000005ff0c7299 */ /* 0x000fe40008011613 */
[----:B------:R-:W-:Y:S02]  /*22b0*/  USEL UR7, UR13, UR7, !UP0 ;  /* 0x000000070d077287 */ /* 0x000fe4000c000000 */
[----:B------:R-:W-:-:S02]  /*22c0*/  USEL UR12, UR14, UR12, !UP2 ;  /* 0x0000000c0e0c7287 */ /* 0x000fc4000d000000 */
[----:B-1----:R-:W-:Y:S02]  /*22d0*/  UIMAD.WIDE.U32 UR32, UR7, UR8, URZ ;  /* 0x00000008072072a5 */ /* 0x002fe4000f8e00ff */
[----:B------:R-:W-:Y:S02]  /*22e0*/  UIMAD.WIDE.U32 UR18, UR31, UR4, URZ ;  /* 0x000000041f1272a5 */ /* 0x000fe4000f8e00ff */
[----:B------:R-:W-:Y:S02]  /*22f0*/  USHF.R.U32.HI UR17, URZ, UR10, UR17 ;  /* 0x0000000aff117299 */ /* 0x000fe40008011611 */
[----:B------:R-:W-:Y:S02]  /*2300*/  UIMAD.WIDE.U32 UR34, UR12, UR8, URZ ;  /* 0x000000080c2272a5 */ /* 0x000fe4000f8e00ff */
[----:B------:R-:W-:Y:S02]  /*2310*/  @UP3 USHF.R.U32.HI UR7, URZ, UR9, UR33 ;  /* 0x00000009ff073299 */ /* 0x000fe40008011621 */
[----:B------:R-:W-:-:S02]  /*2320*/  USHF.R.U32.HI UR19, URZ, UR5, UR19 ;  /* 0x00000005ff137299 */ /* 0x000fc40008011613 */
[----:B------:R-:W-:Y:S02]  /*2330*/  USEL UR17, UR30, UR17, !UP0 ;  /* 0x000000111e117287 */ /* 0x000fe4000c000000 */
[----:B------:R-:W-:Y:S02]  /*2340*/  @UP3 USHF.R.U32.HI UR12, URZ, UR9, UR35 ;  /* 0x00000009ff0c3299 */ /* 0x000fe40008011623 */
[----:B------:R-:W-:Y:S02]  /*2350*/  UIMAD UR7, UR37, UR7, URZ ;  /* 0x00000007250772a4 */ /* 0x000fe4000f8e02ff */
[----:B------:R-:W-:Y:S02]  /*2360*/  USEL UR19, UR31, UR19, !UP2 ;  /* 0x000000131f137287 */ /* 0x000fe4000d000000 */
[----:B------:R-:W-:Y:S02]  /*2370*/  UIMAD UR4, UR37, UR12, URZ ;  /* 0x0000000c250472a4 */ /* 0x000fe4000f8e02ff */
[----:B------:R-:W-:-:S02]  /*2380*/  UISETP.GE.AND UP0, UPT, UR17, UR7, UPT ;  /* 0x000000071100728c */ /* 0x000fc4000bf06270 */
[----:B------:R-:W-:Y:S02]  /*2390*/  UIMAD.WIDE.U32 UR34, UR17, UR8, URZ ;  /* 0x00000008112272a5 */ /* 0x000fe4000f8e00ff */
[----:B------:R-:W-:Y:S02]  /*23a0*/  UISETP.GE.OR UP0, UPT, UR19, UR4, UP0 ;  /* 0x000000041300728c */ /* 0x000fe40008706670 */
[----:B------:R-:W-:Y:S02]  /*23b0*/  USHF.R.U32.HI UR4, URZ, UR9, UR35 ;  /* 0x00000009ff047299 */ /* 0x000fe40008011623 */
[----:B------:R-:W-:Y:S02]  /*23c0*/  UIMAD.WIDE.U32 UR32, UR19, UR8, URZ ;  /* 0x00000008132072a5 */ /* 0x000fe4000f8e00ff */
[----:B------:R-:W-:Y:S02]  /*23d0*/  USEL UR4, UR17, UR4, !UP3 ;  /* 0x0000000411047287 */ /* 0x000fe4000d800000 */
[----:B------:R-:W-:-:S02]  /*23e0*/  UIADD3 UR5, UPT, UPT, -UR17, URZ, URZ ;  /* 0x000000ff11057290 */ /* 0x000fc4000fffe1ff */
[----:B------:R-:W-:Y:S02]  /*23f0*/  UIADD3 UR8, UPT, UPT, -UR4, URZ, URZ ;  /* 0x000000ff04087290 */ /* 0x000fe4000fffe1ff */
[----:B------:R-:W-:Y:S02]  /*2400*/  @!UP0 USHF.R.U32.HI UR9, URZ, UR9, UR33 ;  /* 0x00000009ff098299 */ /* 0x000fe40008011621 */
[----:B------:R-:W-:Y:S02]  /*2410*/  UIMAD UR8, UR37, UR8, UR17 ;  /* 0x00000008250872a4 */ /* 0x000fe4000f8e0211 */
[----:B------:R-:W-:Y:S02]  /*2420*/  @!UP0 USEL UR9, UR19, UR9, !UP3 ;  /* 0x0000000913098287 */ /* 0x000fe4000d800000 */
        /* <DEDUP_REMOVED lines=9> */
.L_x_40:
[----:B------:R-:W2:Y:S02]  /*24c0*/  LDCU UR4, c[0x0][0xb30] ;  /* 0x00016600ff0477ac */ /* 0x000ea40008000800 */
[----:B--2---:R-:W-:-:S09]  /*24d0*/  UISETP.NE.AND UP0, UPT, UR4, 0x1, UPT ;  /* 0x000000010400788c */ /* 0x004fd2000bf05270 */
[----:B------:R-:W-:Y:S05]  /*24e0*/  BRA.U UP0, `(.L_x_41) ;  /* 0x0000000100407547 */ /* 0x000fea000b800000 */
[----:B------:R-:W2:Y:S01]  /*24f0*/  LDCU.128 UR4, c[0x0][0xb10] ;  /* 0x00016200ff0477ac */ /* 0x000ea20008000c00 */
[----:B------:R-:W3:Y:S01]  /*2500*/  LDCU UR9, c[0x0][0xb0c] ;  /* 0x00016180ff0977ac */ /* 0x000ee20008000800 */
[----:B------:R-:W4:Y:S01]  /*2510*/  LDCU UR8, c[0x0][0xb20] ;  /* 0x00016400ff0877ac */ /* 0x000f220008000800 */
[----:B--2---:R-:W-:Y:S02]  /*2520*/  UIMAD.WIDE.U32 UR16, UR31, UR4, URZ ;  /* 0x000000041f1072a5 */ /* 0x004fe4000f8e00ff */
[----:B------:R-:W-:Y:S02]  /*2530*/  UIMAD.WIDE.U32 UR10, UR30, UR7, URZ ;  /* 0x000000071e0a72a5 */ /* 0x000fe4000f8e00ff */
[----:B---3--:R-:W-:Y:S02]  /*2540*/  UISETP.NE.AND UP2, UPT, UR9, 0x1, UPT ;  /* 0x000000010900788c */ /* 0x008fe4000bf45270 */
[----:B------:R-:W-:Y:S01]  /*2550*/  UISETP.NE.AND UP0, UPT, UR6, 0x1, UPT ;  /* 0x000000010600788c */ /* 0x000fe2000bf05270 */
[----:B------:R-:W-:Y:S01]  /*2560*/  UMOV UR7, UR17 ;  /* 0x0000001100077c82 */ /* 0x000fe20008000000 */
[----:B----4-:R-:W-:-:S02]  /*2570*/  USHF.R.U32.HI UR8, URZ, UR8, UR11 ;  /* 0x00000008ff087299 */ /* 0x010fc4000801160b */
[----:B------:R-:W-:Y:S02]  /*2580*/  USHF.R.U32.HI UR5, URZ, UR5, UR7 ;  /* 0x00000005ff057299 */ /* 0x000fe40008011607 */
[----:B------:R-:W-:Y:S02]  /*2590*/  USEL UR8, UR30, UR8, !UP0 ;  /* 0x000000081e087287 */ /* 0x000fe4000c000000 */
[----:B------:R-:W-:-:S04]  /*25a0*/  USEL UR5, UR31, UR5, !UP2 ;  /* 0x000000051f057287 */ /* 0x000fc8000d000000 */
[----:B------:R-:W-:Y:S02]  /*25b0*/  UIADD3 UR4, UPT, UPT, UR5, -UR8, URZ ;  /* 0x8000000805047290 */ /* 0x000fe4000fffe0ff */
[----:B------:R-:W-:Y:S02]  /*25c0*/  UIADD3 UR5, UPT, UPT, -UR5, UR8, URZ ;  /* 0x0000000805057290 */ /* 0x000fe4000fffe1ff */
[----:B------:R-:W-:Y:S02]  /*25d0*/  UIMAD UR30, UR4, UR6, UR30 ;  /* 0x00000006041e72a4 */ /* 0x000fe4000f8e021e */
[----:B------:R-:W-:-:S12]  /*25e0*/  UIMAD UR31, UR5, UR9, UR31 ;  /* 0x00000009051f72a4 */ /* 0x000fd8000f8e021f */
.L_x_41:
[----:B-1----:R-:W-:Y:S01]  /*25f0*/  VIADD R2, R9, 0x1 ;  /* 0x0000000109027836 */ /* 0x002fe20000000000 */
[----:B------:R-:W-:Y:S02]  /*2600*/  UIADD3 UR47, UPT, UPT, UR31, UR39, URZ ;  /* 0x000000271f2f7290 */ /* 0x000fe4000fffe0ff */
[----:B------:R-:W-:Y:S02]  /*2610*/  UIADD3 UR46, UPT, UPT, UR30, UR38, URZ ;  /* 0x000000261e2e7290 */ /* 0x000fe4000fffe0ff */
[----:B------:R-:W-:Y:S01]  /*2620*/  ISETP.NE.AND P0, PT, R2, 0x2, PT ;  /* 0x000000020200780c */ /* 0x000fe20003f05270 */
[----:B------:R-:W-:-:S03]  /*2630*/  UPLOP3.LUT UP3, UPT, UPT, UPT, UPT, 0x80, 0x8 ;  /* 0x000000000008789c */ /* 0x000fc60003f6f070 */
[----:B------:R-:W-:Y:S02]  /*2640*/  SEL R3, RZ, 0x1, P0 ;  /* 0x00000001ff037807 */ /* 0x000fe40000000000 */
[----:B------:R-:W-:Y:S02]  /*2650*/  SEL R9, R2, RZ, P0 ;  /* 0x000000ff02097207 */ /* 0x000fe40000000000 */
[----:B------:R-:W-:Y:S01]  /*2660*/  LOP3.LUT R12, R12, R3, RZ, 0x3c, !PT ;  /* 0x000000030c0c7212 */ /* 0x000fe200078e3cff */
[----:B------:R-:W-:Y:S06]  /*2670*/  BRA.U UP1, `(.L_x_42) ;  /* 0xfffffff1015c7547 */ /* 0x000fec000b83ffff */
[----:B------:R-:W-:Y:S01]  /*2680*/  UIADD3 UR25, UPT, UPT, UR25, 0x28, URZ ;  /* 0x0000002819197890 */ /* 0x000fe2000fffe0ff */
[----:B------:R-:W-:-:S03]  /*2690*/  SHF.L.U32 R2, R0, 0x1f, RZ ;  /* 0x0000001f00027819 */ /* 0x000fc600000006ff */
[----:B------:R-:W-:-:S09]  /*26a0*/  ULEA UR4, UR40, UR25, 0x3 ;  /* 0x0000001928047291 */ /* 0x000fd2000f8e18ff */
[----:B------:R-:W1:Y:S02]  /*26b0*/  SYNCS.PHASECHK.TRANS64.TRYWAIT P0, [UR4], R2 ;  /* 0x00000002ff0075a7 */ /* 0x000e640008001104 */
[----:B-1----:R-:W-:Y:S05]  /*26c0*/  @!P0 BRA `(.L_x_43) ;  /* 0x000000c0000c8947 */ /* 0x002fea0003800000 */
.L_x_329:
[----:B------:R-:W-:-:S04]  /*26d0*/  UIADD3 UR5, UPT, UPT, UR40, 0x1, URZ ;  /* 0x0000000128057890 */ /* 0x000fc8000fffe0ff */
[----:B------:R-:W-:-:S04]  /*26e0*/  UISETP.NE.AND UP0, UPT, UR5, 0x5, UPT ;  /* 0x000000050500788c */ /* 0x000fc8000bf05270 */
[----:B------:R-:W-:Y:S02]  /*26f0*/  USEL UR6, URZ, 0x1, UP0 ;  /* 0x00000001ff067887 */ /* 0x000fe40008000000 */
[----:B------:R-:W-:-:S04]  /*2700*/  USEL UR5, UR5, URZ, UP0 ;  /* 0x000000ff05057287 */ /* 0x000fc80008000000 */
[----:B------:R-:W-:Y:S01]  /*2710*/  ULEA UR4, UR5, UR25, 0x3 ;  /* 0x0000001905047291 */ /* 0x000fe2000f8e18ff */
[----:B------:R-:W-:-:S04]  /*2720*/  LOP3.LUT R0, R0, UR6, RZ, 0x3c, !PT ;  /* 0x0000000600007c12 */ /* 0x000fc8000f8e3cff */
[----:B-1----:R-:W-:-:S04]  /*2730*/  SHF.L.U32 R2, R0, 0x1f, RZ ;  /* 0x0000001f00027819 */ /* 0x002fc800000006ff */
[----:B------:R-:W1:Y:S02]  /*2740*/  SYNCS.PHASECHK.TRANS64.TRYWAIT P0, [UR4], R2 ;  /* 0x00000002ff0075a7 */ /* 0x000e640008001104 */
[----:B-1----:R-:W-:Y:S05]  /*2750*/  @!P0 BRA `(.L_x_44) ;  /* 0x000000c000008947 */ /* 0x002fea0003800000 */
.L_x_331:
        /* <DEDUP_REMOVED lines=9> */
.L_x_333:
        /* <DEDUP_REMOVED lines=9> */
.L_x_335:
[----:B------:R-:W-:-:S04]  /*2880*/  UIADD3 UR5, UPT, UPT, UR5, 0x1, URZ ;  /* 0x0000000105057890 */ /* 0x000fc8000fffe0ff */
[----:B------:R-:W-:-:S04]  /*2890*/  UISETP.NE.AND UP0, UPT, UR5, 0x5, UPT ;  /* 0x000000050500788c */ /* 0x000fc8000bf05270 */
[----:B------:R-:W-:Y:S02]  /*28a0*/  USEL UR4, URZ, 0x1, UP0 ;  /* 0x00000001ff047887 */ /* 0x000fe40008000000 */
[----:B------:R-:W-:-:S04]  /*28b0*/  USEL UR5, UR5, URZ, UP0 ;  /* 0x000000ff05057287 */ /* 0x000fc80008000000 */
[----:B------:R-:W-:Y:S01]  /*28c0*/  ULEA UR5, UR5, UR25, 0x3 ;  /* 0x0000001905057291 */ /* 0x000fe2000f8e18ff */
[----:B-1----:R-:W-:-:S04]  /*28d0*/  LOP3.LUT R2, R0, UR4, RZ, 0x3c, !PT ;  /* 0x0000000400027c12 */ /* 0x002fc8000f8e3cff */
[----:B------:R-:W-:Y:S01]  /*28e0*/  SHF.L.U32 R2, R2, 0x1f, RZ ;  /* 0x0000001f02027819 */ /* 0x000fe200000006ff */
[----:B------:R-:W-:-:S07]  /*28f0*/  IMAD.U32 R0, RZ, RZ, UR5 ;  /* 0x00000005ff007e24 */ /* 0x000fce000f8e00ff */
.L_x_47:
[----:B-1----:R1:W2:Y:S02]  /*2900*/  SYNCS.PHASECHK.TRANS64.TRYWAIT P0, [R0+URZ], R2 ;  /* 0x00000002000075a7 */ /* 0x0022a400080011ff */
[----:B--2---:R-:W-:Y:S05]  /*2910*/  @!P0 NANOSLEEP.SYNCS 0x989680 ;  /* 0x009896800000895d */ /* 0x004fea0003900000 */
[----:B------:R-:W2:Y:S02]  /*2920*/  @!P0 SYNCS.PHASECHK.TRANS64 P0, [R0+URZ], R2 ;  /* 0x00000002000085a7 */ /* 0x000ea400080010ff */
[----:B--2---:R-:W-:Y:S05]  /*2930*/  @P0 EXIT ;  /* 0x000000000000094d */ /* 0x004fea0003800000 */
[----:B------:R-:W-:Y:S05]  /*2940*/  BRA `(.L_x_47) ;  /* 0xfffffffc00ec7947 */ /* 0x000fea000383ffff */
.L_x_22:
[----:B------:R-:W-:-:S04]  /*2950*/  UISETP.NE.AND UP0, UPT, UR21, URZ, UPT ;  /* 0x000000ff1500728c */ /* 0x000fc8000bf05270 */
[----:B------:R-:W-:-:S09]  /*2960*/  UISETP.NE.OR UP0, UPT, UR12, 0x1, UP0 ;  /* 0x000000010c00788c */ /* 0x000fd20008705670 */
[----:B------:R-:W-:Y:S05]  /*2970*/  BRA.U UP0, `(.L_x_48) ;  /* 0x0000000500507547 */ /* 0x000fea000b800000 */
[----:B------:R-:W-:Y:S01]  /*2980*/  HFMA2 R9, -RZ, RZ, 0, 0 ;  /* 0x00000000ff097431 */ /* 0x000fe200000001ff */
[----:B------:R-:W-:Y:S01]  /*2990*/  ISETP.GE.U32.AND P2, PT, R14, 0x2, PT ;  /* 0x000000020e00780c */ /* 0x000fe20003f46070 */
[----:B------:R-:W-:Y:S01]  /*29a0*/  IMAD.MOV.U32 R10, RZ, RZ, 0x1 ;  /* 0x00000001ff0a7424 */ /* 0x000fe200078e00ff */
[----:B------:R-:W-:Y:S01]  /*29b0*/  MOV R4, RZ ;  /* 0x000000ff00047202 */ /* 0x000fe20000000f00 */
[----:B------:R-:W-:Y:S01]  /*29c0*/  IMAD.MOV.U32 R12, RZ, RZ, RZ ;  /* 0x000000ffff0c7224 */ /* 0x000fe200078e00ff */
[----:B------:R-:W-:Y:S01]  /*29d0*/  UMOV UR4, 0x400 ;  /* 0x0000040000047882 */ /* 0x000fe20000000000 */
[----:B------:R-:W-:Y:S01]  /*29e0*/  IMAD.MOV.U32 R11, RZ, RZ, RZ ;  /* 0x000000ffff0b7224 */ /* 0x000fe200078e00ff */
[----:B------:R-:W-:Y:S01]  /*29f0*/  ULEA UR21, UR21, UR4, 0x18 ;  /* 0x0000000415157291 */ /* 0x000fe2000f8ec0ff */
[----:B------:R-:W-:-:S11]  /*2a00*/  UMOV UR6, URZ ;  /* 0x000000ff00067c82 */ /* 0x000fd60008000000 */
.L_x_52:
[----:B------:R-:W-:Y:S02]  /*2a10*/  LEA R0, R4, UR21, 0x3 ;  /* 0x0000001504007c11 */ /* 0x000fe4000f8e18ff */
[----:B------:R-:W-:-:S03]  /*2a20*/  SHF.L.U32 R2, R11, 0x1f, RZ ;  /* 0x0000001f0b027819 */ /* 0x000fc600000006ff */
[----:B------:R-:W-:Y:S01]  /*2a30*/  VIADD R3, R0, 0xf0 ;  /* 0x000000f000037836 */ /* 0x000fe20000000000 */
[----:B------:R-:W1:Y:S02]  /*2a40*/  SYNCS.PHASECHK.TRANS64.TRYWAIT P0, [R0+URZ+0xe0], R2 ;  /* 0x0000e002000075a7 */ /* 0x000e6400080011ff */
[----:B-1----:R-:W-:Y:S05]  /*2a50*/  @!P0 BRA `(.L_x_49) ;  /* 0x000000bc00888947 */ /* 0x002fea0003800000 */
.L_x_336:
[----:B------:R-:W-:Y:S01]  /*2a60*/  ULEA UR5, UR6, UR21, 0x3 ;  /* 0x0000001506057291 */ /* 0x000fe2000f8e18ff */
[----:B-1----:R-:W-:Y:S01]  /*2a70*/  PRMT R0, RZ, 0x654, R3 ;  /* 0x00000654ff007816 */ /* 0x002fe20000000003 */
[----:B------:R-:W-:Y:S01]  /*2a80*/  @!P2 IMAD.MOV.U32 R5, RZ, RZ, 0x10 ;  /* 0x00000010ff05a424 */ /* 0x000fe200078e00ff */
[----:B------:R-:W-:Y:S01]  /*2a90*/  SHF.L.U32 R2, R10, 0x1f, RZ ;  /* 0x0000001f0a027819 */ /* 0x000fe200000006ff */
[----:B------:R-:W-:Y:S01]  /*2aa0*/  UIADD3 UR4, UPT, UPT, UR5, 0xa0, URZ ;  /* 0x000000a005047890 */ /* 0x000fe2000fffe0ff */
[----:B------:R1:W-:Y:S04]  /*2ab0*/  SYNCS.ARRIVE.TRANS64.RED.A1T0 RZ, [R0+URZ], RZ ;  /* 0x000000ff00ff79a7 */ /* 0x0003e800081004ff */
[----:B------:R-:W2:Y:S01]  /*2ac0*/  SYNCS.PHASECHK.TRANS64.TRYWAIT P0, [UR5+0xb0], R2 ;  /* 0x0000b002ff0075a7 */ /* 0x000ea20008001105 */
[----:B-1----:R-:W-:-:S05]  /*2ad0*/  IMAD.U32 R0, RZ, RZ, UR4 ;  /* 0x00000004ff007e24 */ /* 0x002fca000f8e00ff */
[----:B------:R-:W-:Y:S01]  /*2ae0*/  PRMT R0, R14, 0x654, R0 ;  /* 0x000006540e007816 */ /* 0x000fe20000000000 */
[----:B--2---:R-:W-:Y:S06]  /*2af0*/  @!P0 BRA `(.L_x_50) ;  /* 0x000000bc00748947 */ /* 0x004fec0003800000 */
.L_x_338:
[----:B------:R-:W-:Y:S01]  /*2b00*/  ULEA UR4, UR6, UR21, 0x4 ;  /* 0x0000001506047291 */ /* 0x000fe2000f8e20ff */
[----:B------:R-:W-:Y:S01]  /*2b10*/  SEL R13, R0, R13, !P2 ;  /* 0x0000000d000d7207 */ /* 0x000fe20005000000 */
[----:B------:R-:W-:Y:S01]  /*2b20*/  UIADD3 UR5, UPT, UPT, UR5, 0xa0, URZ ;  /* 0x000000a005057890 */ /* 0x000fe2000fffe0ff */
[----:B------:R-:W-:Y:S01]  /*2b30*/  LEA R0, R9, UR21, 0x3 ;  /* 0x0000001509007c11 */ /* 0x000fe2000f8e18ff */
[----:B------:R-:W-:Y:S01]  /*2b40*/  UIADD3 UR4, UPT, UPT, UR4, 0x110, URZ ;  /* 0x0000011004047890 */ /* 0x000fe2000fffe0ff */
[----:B-1----:R-:W-:Y:S01]  /*2b50*/  SHF.L.U32 R2, R12, 0x1f, RZ ;  /* 0x0000001f0c027819 */ /* 0x002fe200000006ff */
[----:B------:R1:W-:Y:S01]  /*2b60*/  @!P2 SYNCS.ARRIVE.TRANS64.RED RZ, [R13+URZ], R5 ;  /* 0x000000050dffa9a7 */ /* 0x0003e200080004ff */
[----:B------:R-:W-:Y:S01]  /*2b70*/  UIADD3 UR6, UPT, UPT, UR6, 0x1, URZ ;  /* 0x0000000106067890 */ /* 0x000fe2000fffe0ff */
[----:B------:R-:W-:-:S03]  /*2b80*/  VIADD R8, R4, 0x1 ;  /* 0x0000000104087836 */ /* 0x000fc60000000000 */
[----:B------:R-:W-:Y:S02]  /*2b90*/  UISETP.NE.AND UP0, UPT, UR6, 0x2, UPT ;  /* 0x000000020600788c */ /* 0x000fe4000bf05270 */
[----:B------:R-:W-:Y:S06]  /*2ba0*/  UGETNEXTWORKID.BROADCAST [UR4], [UR5] ;  /* 0x00000000040073ca */ /* 0x000fec0008000100 */
[----:B------:R-:W-:Y:S01]  /*2bb0*/  USEL UR4, URZ, 0x1, UP0 ;  /* 0x00000001ff047887 */ /* 0x000fe20008000000 */
[----:B------:R-:W-:Y:S01]  /*2bc0*/  ISETP.NE.AND P0, PT, R8, 0x2, PT ;  /* 0x000000020800780c */ /* 0x000fe20003f05270 */
[----:B------:R-:W-:Y:S01]  /*2bd0*/  USEL UR6, UR6, URZ, UP0 ;  /* 0x000000ff06067287 */ /* 0x000fe20008000000 */
[----:B------:R-:W2:Y:S03]  /*2be0*/  SYNCS.PHASECHK.TRANS64.TRYWAIT P1, [R0+URZ+0xa0], R2 ;  /* 0x0000a002000075a7 */ /* 0x000ea600080211ff */
[----:B------:R-:W-:Y:S01]  /*2bf0*/  LOP3.LUT R10, R10, UR4, RZ, 0x3c, !PT ;  /* 0x000000040a0a7c12 */ /* 0x000fe2000f8e3cff */
[----:B-12---:R-:W-:Y:S07]  /*2c00*/  @!P1 BRA `(.L_x_51) ;  /* 0x000000bc00489947 */ /* 0x006fee0003800000 */
.L_x_339:
[----:B-1----:R-:W-:Y:S01]  /*2c10*/  LEA R2, R9, UR21, 0x4 ;  /* 0x0000001509027c11 */ /* 0x002fe2000f8e20ff */
[----:B------:R-:W-:-:S04]  /*2c20*/  VIADD R0, R0, 0xb0 ;  /* 0x000000b000007836 */ /* 0x000fc80000000000 */
[----:B------:R1:W2:Y:S01]  /*2c30*/  LDS.128 R4, [R2+0x110] ;  /* 0x0001100002047984 */ /* 0x0002a20000000c00 */
[----:B------:R-:W-:Y:S01]  /*2c40*/  PRMT R0, RZ, 0x654, R0 ;  /* 0x00000654ff007816 */ /* 0x000fe20000000000 */
[----:B------:R-:W-:Y:S01]  /*2c50*/  @!PT LDS RZ, [RZ] ;  /* 0x00000000fffff984 */ /* 0x000fe20000000800 */
[----:B------:R-:W-:Y:S01]  /*2c60*/  @!PT LDS RZ, [RZ] ;  /* 0x00000000fffff984 */ /* 0x000fe20000000800 */
[----:B------:R-:W-:Y:S01]  /*2c70*/  @!PT LDS RZ, [RZ] ;  /* 0x00000000fffff984 */ /* 0x000fe20000000800 */
[----:B------:R-:W-:Y:S01]  /*2c80*/  @!PT LDS RZ, [RZ] ;  /* 0x00000000fffff984 */ /* 0x000fe20000000800 */
[----:B------:R3:W-:Y:S06]  /*2c90*/  MEMBAR.ALL.CTA ;  /* 0x0000000000007992 */ /* 0x0007ec0000008000 */
[----:B---3--:R-:W3:Y:S01]  /*2ca0*/  FENCE.VIEW.ASYNC.S ;  /* 0x00000000000073c6 */ /* 0x008ee20000000000 */
[----:B-1----:R-:W-:-:S04]  /*2cb0*/  SEL R2, RZ, 0x1, P0 ;  /* 0x00000001ff027807 */ /* 0x002fc80000000000 */
[----:B------:R-:W-:Y:S01]  /*2cc0*/  LOP3.LUT R11, R11, R2, RZ, 0x3c, !PT ;  /* 0x000000020b0b7212 */ /* 0x000fe200078e3cff */
[----:B---3--:R1:W-:Y:S01]  /*2cd0*/  SYNCS.ARRIVE.TRANS64.RED.A1T0 RZ, [R0+URZ], RZ ;  /* 0x000000ff00ff79a7 */ /* 0x0083e200081004ff */
[----:B--2---:R-:W-:Y:S02]  /*2ce0*/  LOP3.LUT P3, RZ, R6, 0x1, RZ, 0xc0, !PT ;  /* 0x0000000106ff7812 */ /* 0x004fe4000786c0ff */
[----:B------:R-:W-:Y:S01]  /*2cf0*/  SEL R4, R8, RZ, P0 ;  /* 0x000000ff08047207 */ /* 0x000fe20000000000 */
[----:B-1----:R-:W-:-:S05]  /*2d00*/  VIADD R0, R9, 0x1 ;  /* 0x0000000109007836 */ /* 0x002fca0000000000 */
[----:B------:R-:W-:-:S04]  /*2d10*/  ISETP.NE.AND P1, PT, R0, 0x2, PT ;  /* 0x000000020000780c */ /* 0x000fc80003f25270 */
[----:B------:R-:W-:Y:S02]  /*2d20*/  SEL R3, RZ, 0x1, P1 ;  /* 0x00000001ff037807 */ /* 0x000fe40000800000 */
[----:B------:R-:W-:Y:S02]  /*2d30*/  SEL R9, R0, RZ, P1 ;  /* 0x000000ff00097207 */ /* 0x000fe40000800000 */
[----:B------:R-:W-:Y:S01]  /*2d40*/  LOP3.LUT R12, R12, R3, RZ, 0x3c, !PT ;  /* 0x000000030c0c7212 */ /* 0x000fe200078e3cff */
[----:B------:R-:W-:Y:S06]  /*2d50*/  @P3 BRA `(.L_x_52) ;  /* 0xfffffffc002c3947 */ /* 0x000fec000383ffff */
[----:B------:R-:W-:Y:S01]  /*2d60*/  ULEA UR5, UR6, UR21, 0x3 ;  /* 0x0000001506057291 */ /* 0x000fe2000f8e18ff */
[----:B------:R-:W-:-:S08]  /*2d70*/  SHF.L.U32 R0, R10, 0x1f, RZ ;  /* 0x0000001f0a007819 */ /* 0x000fd000000006ff */
[----:B------:R-:W1:Y:S02]  /*2d80*/  SYNCS.PHASECHK.TRANS64 P0, [UR5+0xb0], R0 ;  /* 0x0000b000ff0075a7 */ /* 0x000e640008001005 */
[----:B-1----:R-:W-:Y:S05]  /*2d90*/  @P0 BRA `(.L_x_53) ;  /* 0x0000000000080947 */ /* 0x002fea0003800000 */
[----:B------:R-:W1:Y:S02]  /*2da0*/  SYNCS.PHASECHK.TRANS64.TRYWAIT P0, [UR5+0xb0], R0 ;  /* 0x0000b000ff0075a7 */ /* 0x000e640008001105 */
[----:B-1----:R-:W-:Y:S05]  /*2db0*/  @!P0 BRA `(.L_x_54) ;  /* 0x000000b800f08947 */ /* 0x002fea0003800000 */
.L_x_53:
[----:B------:R-:W-:-:S04]  /*2dc0*/  UIADD3 UR4, UPT, UPT, UR6, 0x1, URZ ;  /* 0x0000000106047890 */ /* 0x000fc8000fffe0ff */
[----:B------:R-:W-:-:S04]  /*2dd0*/  UISETP.NE.AND UP0, UPT, UR4, 0x2, UPT ;  /* 0x000000020400788c */ /* 0x000fc8000bf05270 */
[----:B------:R-:W-:Y:S02]  /*2de0*/  USEL UR7, URZ, 0x1, UP0 ;  /* 0x00000001ff077887 */ /* 0x000fe40008000000 */
[----:B------:R-:W-:-:S04]  /*2df0*/  USEL UR4, UR4, URZ, UP0 ;  /* 0x000000ff04047287 */ /* 0x000fc80008000000 */
[----:B------:R-:W-:Y:S01]  /*2e00*/  ULEA UR4, UR4, UR21, 0x3 ;  /* 0x0000001504047291 */ /* 0x000fe2000f8e18ff */
[----:B-1----:R-:W-:-:S04]  /*2e10*/  LOP3.LUT R2, R10, UR7, RZ, 0x3c, !PT ;  /* 0x000000070a027c12 */ /* 0x002fc8000f8e3cff */
[----:B------:R-:W-:-:S04]  /*2e20*/  SHF.L.U32 R0, R2, 0x1f, RZ ;  /* 0x0000001f02007819 */ /* 0x000fc800000006ff */
[----:B------:R-:W1:Y:S02]  /*2e30*/  SYNCS.PHASECHK.TRANS64 P0, [UR4+0xb0], R0 ;  /* 0x0000b000ff0075a7 */ /* 0x000e640008001004 */
[----:B-1----:R-:W-:Y:S05]  /*2e40*/  @P0 EXIT ;  /* 0x000000000000094d */ /* 0x002fea0003800000 */
[----:B------:R-:W-:Y:S02]  /*2e50*/  SHF.L.U32 R2, R2, 0x1f, RZ ;  /* 0x0000001f02027819 */ /* 0x000fe400000006ff */
[----:B------:R-:W-:-:S07]  /*2e60*/  MOV R0, UR4 ;  /* 0x0000000400007c02 */ /* 0x000fce0008000f00 */
.L_x_55:
[----:B-1----:R1:W2:Y:S02]  /*2e70*/  SYNCS.PHASECHK.TRANS64.TRYWAIT P0, [R0+URZ+0xb0], R2 ;  /* 0x0000b002000075a7 */ /* 0x0022a400080011ff */
[----:B--2---:R-:W-:Y:S05]  /*2e80*/  @!P0 NANOSLEEP.SYNCS 0x989680 ;  /* 0x009896800000895d */ /* 0x004fea0003900000 */
[----:B------:R-:W2:Y:S02]  /*2e90*/  @!P0 SYNCS.PHASECHK.TRANS64 P0, [R0+URZ+0xb0], R2 ;  /* 0x0000b002000085a7 */ /* 0x000ea400080010ff */
[----:B--2---:R-:W-:Y:S05]  /*2ea0*/  @P0 EXIT ;  /* 0x000000000000094d */ /* 0x004fea0003800000 */
[----:B------:R-:W-:Y:S05]  /*2eb0*/  BRA `(.L_x_55) ;  /* 0xfffffffc00ec7947 */ /* 0x000fea000383ffff */
.L_x_48:
[----:B------:R-:W-:Y:S05]  /*2ec0*/  BRA.U UP5, `(.L_x_56) ;  /* 0x0000001105947547 */ /* 0x000fea000b800000 */
[----:B------:R-:W-:Y:S01]  /*2ed0*/  UMOV UR4, 0x40 ;  /* 0x0000004000047882 */ /* 0x000fe20000000000 */
[----:B------:R-:W-:Y:S01]  /*2ee0*/  NOP ;  /* 0x0000000000007918 */ /* 0x000fe20000000000 */
[----:B------:R-:W-:Y:S01]  /*2ef0*/  ULEA UR4, UR21, UR4, 0x18 ;  /* 0x0000000415047291 */ /* 0x000fe2000f8ec0ff */
[----:B------:R-:W-:Y:S02]  /*2f00*/  UMOV UR5, 0x400 ;  /* 0x0000040000057882 */ /* 0x000fe40000000000 */
[----:B------:R-:W-:-:S06]  /*2f10*/  ULEA UR21, UR21, UR5, 0x18 ;  /* 0x0000000515157291 */ /* 0x000fcc000f8ec0ff */
[----:B------:R-:W1:Y:S02]  /*2f20*/  LDS.U8 R0, [UR4+0x1c] ;  /* 0x00001c04ff007984 */ /* 0x000e640008000000 */
[----:B-1----:R-:W-:-:S13]  /*2f30*/  ISETP.NE.AND P0, PT, R0, RZ, PT ;  /* 0x000000ff0000720c */ /* 0x002fda0003f05270 */
[----:B------:R-:W-:Y:S05]  /*2f40*/  @P0 BRA `(.L_x_57) ;  /* 0x0000000400080947 */ /* 0x000fea0003800000 */
[----:B------:R-:W-:Y:S02]  /*2f50*/  UISETP.NE.U32.AND UP1, UPT, UR11, 0x1, UPT ;  /* 0x000000010b00788c */ /* 0x000fe4000bf25070 */
[----:B------:R-:W-:-:S07]  /*2f60*/  UIADD3 UR6, UPT, UPT, UR4, 0x8, URZ ;  /* 0x0000000804067890 */ /* 0x000fce000fffe0ff */
[----:B------:R-:W-:Y:S05]  /*2f70*/  BRA.U !UP1, `(.L_x_58) ;  /* 0x00000001099c7547 */ /* 0x000fea000b800000 */
[----:B------:R-:W-:Y:S01]  /*2f80*/  ELECT P0, URZ, PT ;  /* 0x0000000000ff782f */ /* 0x000fe20003800000 */
[----:B------:R-:W-:-:S12]  /*2f90*/  BSSY B0, `(.L_x_58) ;  /* 0x0000025000007945 */ /* 0x000fd80003800000 */
[----:B------:R-:W-:Y:S05]  /*2fa0*/  @!P0 BRA `(.L_x_59) ;  /* 0x00000000008c8947 */ /* 0x000fea0003800000 */
[----:B------:R-:W-:-:S05]  /*2fb0*/  UMOV UR5, 0x10 ;  /* 0x0000001000057882 */ /* 0x000fca0000000000 */
[----:B------:R-:W-:Y:S04]  /*2fc0*/  DEPBAR.LE SB1, 0x36 ;  /* 0x00009d800000791a */ /* 0x000fe80000000000 */
[----:B------:R-:W1:Y:S02]  /*2fd0*/  UTCATOMSWS.2CTA.FIND_AND_SET.ALIGN UP0, UR5, UR5 ;  /* 0x00000005000575e3 */ /* 0x000e640008200800 */
[----:B-1----:R-:W-:Y:S01]  /*2fe0*/  MOV R0, UR5 ;  /* 0x0000000500007c02 */ /* 0x002fe20008000f00 */
[----:B------:R-:W-:Y:S06]  /*2ff0*/  BRA.U UP0, `(.L_x_60) ;  /* 0x0000000100187547 */ /* 0x000fec000b800000 */
.L_x_61:
[----:B------:R-:W-:Y:S05]  /*3000*/  NANOSLEEP 0x64 ;  /* 0x000000640000795d */ /* 0x000fea0003800000 */
[----:B------:R-:W-:-:S05]  /*3010*/  UMOV UR5, 0x10 ;  /* 0x0000001000057882 */ /* 0x000fca0000000000 */
[----:B------:R-:W-:Y:S04]  /*3020*/  DEPBAR.LE SB1, 0x36 ;  /* 0x00009d800000791a */ /* 0x000fe80000000000 */
[----:B------:R-:W1:Y:S02]  /*3030*/  UTCATOMSWS.2CTA.FIND_AND_SET.ALIGN UP0, UR5, UR5 ;  /* 0x00000005000575e3 */ /* 0x000e640008200800 */
[----:B-1----:R-:W-:Y:S01]  /*3040*/  MOV R0, UR5 ;  /* 0x0000000500007c02 */ /* 0x002fe20008000f00 */
[----:B------:R-:W-:Y:S05]  /*3050*/  BRA.U !UP0, `(.L_x_61) ;  /* 0xfffffffd08e87547 */ /* 0x000fea000b83ffff */
.L_x_60:
[----:B------:R-:W1:Y:S01]  /*3060*/  LDS R2, [UR4+0x10] ;  /* 0x00001004ff027984 */ /* 0x000e620008000800 */
[----:B------:R-:W-:Y:S01]  /*3070*/  IMAD.U32 R3, RZ, RZ, UR21 ;  /* 0x00000015ff037e24 */ /* 0x000fe2000f8e00ff */
[----:B------:R-:W-:-:S03]  /*3080*/  MOV R4, UR10 ;  /* 0x0000000a00047c02 */ /* 0x000fc60008000f00 */
[----:B------:R-:W-:Y:S01]  /*3090*/  VIADD R3, R3, 0x130 ;  /* 0x0000013003037836 */ /* 0x000fe20000000000 */
[----:B-1----:R-:W-:-:S04]  /*30a0*/  SHF.L.U32 R2, R2, 0x1f, RZ ;  /* 0x0000001f02027819 */ /* 0x002fc800000006ff */
[----:B------:R-:W1:Y:S02]  /*30b0*/  SYNCS.PHASECHK.TRANS64.TRYWAIT P0, [UR4+0x8], R2 ;  /* 0x00000802ff0075a7 */ /* 0x000e640008001104 */
[----:B-1----:R-:W-:Y:S05]  /*30c0*/  @P0 BRA `(.L_x_62) ;  /* 0x0000000000080947 */ /* 0x002fea0003800000 */
[----:B------:R-:W1:Y:S02]  /*30d0*/  SYNCS.PHASECHK.TRANS64.TRYWAIT P0, [UR4+0x8], R2 ;  /* 0x00000802ff0075a7 */ /* 0x000e640008001104 */
[----:B-1----:R-:W-:Y:S05]  /*30e0*/  @!P0 BRA `(.L_x_63) ;  /* 0x000000b8003c8947 */ /* 0x002fea0003800000 */
.L_x_62:
[----:B------:R-:W-:Y:S01]  /*30f0*/  HFMA2 R9, -RZ, RZ, 0, 5.9604644775390625e-08 ;  /* 0x00000001ff097431 */ /* 0x000fe200000001ff */
[----:B------:R-:W-:Y:S01]  /*3100*/  UPRMT UR5, UR10, 0x654, UR6 ;  /* 0x000006540a057896 */ /* 0x000fe20008000006 */
[----:B------:R-:W-:Y:S01]  /*3110*/  PRMT R4, R4, 0x654, R3 ;  /* 0x0000065404047816 */ /* 0x000fe20000000003 */
[----:B------:R-:W-:Y:S02]  /*3120*/  IMAD.MOV.U32 R3, RZ, RZ, 0xffff ;  /* 0x0000ffffff037424 */ /* 0x000fe400078e00ff */
[----:B------:R-:W-:Y:S02]  /*3130*/  IMAD.MOV.U32 R10, RZ, RZ, 0x4 ;  /* 0x00000004ff0a7424 */ /* 0x000fe400078e00ff */
[----:B------:R-:W-:Y:S01]  /*3140*/  IMAD.SHL.U32 R6, R0, 0x20, RZ ;  /* 0x0000002000067824 */ /* 0x000fe200078e00ff */
[----:B-1----:R-:W-:Y:S02]  /*3150*/  MOV R5, UR5 ;  /* 0x0000000500057c02 */ /* 0x002fe40008000f00 */
[-C--:B------:R-:W-:Y:S01]  /*3160*/  SHF.L.U32 R3, R3, R0.reuse, RZ ;  /* 0x0000000003037219 */ /* 0x080fe200000006ff */
[----:B------:R1:W-:Y:S01]  /*3170*/  SYNCS.ARRIVE.TRANS64.RED RZ, [UR5], R10 ;  /* 0x0000000affff79a7 */ /* 0x0003e20008000405 */
[----:B------:R-:W-:Y:S01]  /*3180*/  SHF.L.U32 R2, R9, R0, RZ ;  /* 0x0000000009027219 */ /* 0x000fe200000006ff */
[----:B------:R1:W-:Y:S04]  /*3190*/  STS [UR21+0x130], R6 ;  /* 0x00013006ff007988 */ /* 0x0003e80008000815 */
[----:B------:R1:W-:Y:S04]  /*31a0*/  STAS [R4.64], R0 ;  /* 0x0000000004007dbd */ /* 0x0003e8000c0008ff */
[----:B------:R1:W-:Y:S04]  /*31b0*/  ATOMS.OR RZ, [UR4+0x14], R3 ;  /* 0x00001403ffff798c */ /* 0x0003e8000b000004 */
[----:B------:R1:W-:Y:S04]  /*31c0*/  ATOMS.OR RZ, [UR4+0x18], R2 ;  /* 0x00001802ffff798c */ /* 0x0003e8000b000004 */
[----:B------:R1:W-:Y:S02]  /*31d0*/  ATOMS.XOR RZ, [UR4+0x10], R9 ;  /* 0x00001009ffff798c */ /* 0x0003e4000b800004 */
.L_x_59:
[----:B------:R-:W-:Y:S05]  /*31e0*/  BSYNC B0 ;  /* 0x0000000000007941 */ /* 0x000fea0003800000 */
.L_x_58:
[----:B------:R-:W-:Y:S05]  /*31f0*/  BRA.U UP1, `(.L_x_64) ;  /* 0x00000001016c7547 */ /* 0x000fea000b800000 */
[----:B------:R-:W-:-:S03]  /*3200*/  UMOV UR5, 0xffffffff ;  /* 0xffffffff00057882 */ /* 0x000fc60000000000 */
[----:B------:R-:W-:Y:S05]  /*3210*/  BRA.DIV UR5, `(.L_x_65) ;  /* 0x000000ba05087947 */ /* 0x000fea000b800000 */
[----:B------:R-:W-:-:S13]  /*3220*/  ELECT P6, URZ, PT ;  /* 0x0000000000ff782f */ /* 0x000fda00038c0000 */
.L_x_343:
[----:B------:R-:W-:Y:S05]  /*3230*/  @!P6 BRA `(.L_x_64) ;  /* 0x00000000005ce947 */ /* 0x000fea0003800000 */
[----:B-1----:R-:W1:Y:S02]  /*3240*/  LDS R0, [UR4+0x10] ;  /* 0x00001004ff007984 */ /* 0x002e640008000800 */
[----:B-1----:R-:W-:-:S04]  /*3250*/  SHF.L.U32 R0, R0, 0x1f, RZ ;  /* 0x0000001f00007819 */ /* 0x002fc800000006ff */
[----:B------:R-:W1:Y:S02]  /*3260*/  SYNCS.PHASECHK.TRANS64.TRYWAIT P0, [UR4+0x8], R0 ;  /* 0x00000800ff0075a7 */ /* 0x000e640008001104 */
[----:B-1----:R-:W-:Y:S05]  /*3270*/  @P0 BRA `(.L_x_66) ;  /* 0x0000000000080947 */ /* 0x002fea0003800000 */
[----:B------:R-:W1:Y:S02]  /*3280*/  SYNCS.PHASECHK.TRANS64.TRYWAIT P0, [UR4+0x8], R0 ;  /* 0x00000800ff0075a7 */ /* 0x000e640008001104 */
[----:B-1----:R-:W-:Y:S05]  /*3290*/  @!P0 BRA `(.L_x_67) ;  /* 0x000000b800088947 */ /* 0x002fea0003800000 */
.L_x_66:
[----:B-1----:R-:W1:Y:S01]  /*32a0*/  LDS R0, [UR21+0x130] ;  /* 0x00013015ff007984 */ /* 0x002e620008000800 */
[----:B------:R-:W-:Y:S02]  /*32b0*/  HFMA2 R4, -RZ, RZ, 0, 5.9604644775390625e-08 ;  /* 0x00000001ff047431 */ /* 0x000fe400000001ff */
[----:B------:R-:W-:Y:S01]  /*32c0*/  IMAD.MOV.U32 R2, RZ, RZ, 0xffff ;  /* 0x0000ffffff027424 */ /* 0x000fe200078e00ff */
[----:B------:R-:W-:Y:S01]  /*32d0*/  UPRMT UR5, UR10, 0x654, UR6 ;  /* 0x000006540a057896 */ /* 0x000fe20008000006 */
[----:B-1----:R-:W-:-:S03]  /*32e0*/  IMAD.SHL.U32 R3, R0, 0x20, RZ ;  /* 0x0000002000037824 */ /* 0x002fc600078e00ff */
[-C--:B------:R-:W-:Y:S02]  /*32f0*/  SHF.L.U32 R2, R2, R0.reuse, RZ ;  /* 0x0000000002027219 */ /* 0x080fe400000006ff */
[----:B------:R-:W-:Y:S01]  /*3300*/  SHF.L.U32 R0, R4, R0, RZ ;  /* 0x0000000004007219 */ /* 0x000fe200000006ff */
[----:B------:R2:W-:Y:S04]  /*3310*/  STS [UR21+0x130], R3 ;  /* 0x00013003ff007988 */ /* 0x0005e80008000815 */
[----:B------:R2:W-:Y:S04]  /*3320*/  ATOMS.OR RZ, [UR4+0x14], R2 ;  /* 0x00001402ffff798c */ /* 0x0005e8000b000004 */
[----:B------:R2:W-:Y:S01]  /*3330*/  ATOMS.OR RZ, [UR4+0x18], R0 ;  /* 0x00001800ffff798c */ /* 0x0005e2000b000004 */
[----:B------:R-:W-:Y:S03]  /*3340*/  SYNCS.ARRIVE.TRANS64.RED.A1T0 RZ, [UR5], RZ ;  /* 0x000000ffffff79a7 */ /* 0x000fe60008100405 */
[----:B------:R2:W-:Y:S01]  /*3350*/  ATOMS.XOR RZ, [UR4+0x10], R4 ;  /* 0x00001004ffff798c */ /* 0x0005e2000b800004 */
[----:B------:R-:W-:Y:S05]  /*3360*/  BRA `(.L_x_64) ;  /* 0x0000000000107947 */ /* 0x000fea0003800000 */
.L_x_57:
[----:B------:R-:W-:Y:S02]  /*3370*/  MOV R0, 0xffffffff ;  /* 0xffffffff00007802 */ /* 0x000fe40000000f00 */
[----:B------:R-:W-:-:S03]  /*3380*/  MOV R2, 0x33b0 ;  /* 0x000033b000027802 */ /* 0x000fc60000000f00 */
[----:B------:R1:W-:Y:S04]  /*3390*/  STS [UR21+0x130], R0 ;  /* 0x00013000ff007988 */ /* 0x0003e80008000815 */
[----:B-1---5:R-:W-:Y:S05]  /*33a0*/  CALL.REL.NOINC `($__internal_1_$__cuda_sm10x_tcgen05_guardrail_trap_phase_invalid_during_alloc) ;  /* 0x000000bc00707944 */ /* 0x022fea0003c00000 */
.L_x_64:
[----:B------:R-:W-:Y:S05]  /*33b0*/  WARPSYNC.ALL ;  /* 0x0000000000007948 */ /* 0x000fea0003800000 */
[----:B------:R-:W3:Y:S01]  /*33c0*/  S2UR UR5, SR_CgaCtaId ;  /* 0x00000000000579c3 */ /* 0x000ee20000008800 */
[----:B------:R-:W-:Y:S01]  /*33d0*/  UMOV UR4, 0x400 ;  /* 0x0000040000047882 */ /* 0x000fe20000000000 */
[----:B------:R-:W-:-:S06]  /*33e0*/  NOP ;  /* 0x0000000000007918 */ /* 0x000fcc0000000000 */
[----:B------:R-:W-:Y:S06]  /*33f0*/  BAR.ARV 0x6, 0xa0 ;  /* 0x0182800000007b1d */ /* 0x000fec0000002000 */
[----:B------:R-:W4:Y:S01]  /*3400*/  LDCU UR6, c[0x0][0x38c] ;  /* 0x00007180ff0677ac */ /* 0x000f220008000800 */
[----:B-12---:R-:W-:Y:S01]  /*3410*/  LOP3.LUT R2, R7, 0xffff, RZ, 0xc0, !PT ;  /* 0x0000ffff07027812 */ /* 0x006fe200078ec0ff */
[----:B------:R-:W-:Y:S01]  /*3420*/  IMAD.MOV.U32 R6, RZ, RZ, 0x1 ;  /* 0x00000001ff067424 */ /* 0x000fe200078e00ff */
[----:B------:R-:W-:Y:S01]  /*3430*/  LOP3.LUT R0, R8, 0xffff, RZ, 0xc0, !PT ;  /* 0x0000ffff08007812 */ /* 0x000fe200078ec0ff */
[----:B------:R-:W-:Y:S01]  /*3440*/  IMAD.MOV.U32 R7, RZ, RZ, RZ ;  /* 0x000000ffff077224 */ /* 0x000fe200078e00ff */
[----:B------:R-:W-:Y:S01]  /*3450*/  R2UR UR12, R2 ;  /* 0x00000000020c72ca */ /* 0x000fe200000e0000 */
[----:B------:R-:W-:Y:S01]  /*3460*/  IMAD.MOV.U32 R2, RZ, RZ, RZ ;  /* 0x000000ffff027224 */ /* 0x000fe200078e00ff */
[----:B------:R-:W-:Y:S01]  /*3470*/  R2UR UR9, R0 ;  /* 0x00000000000972ca */ /* 0x000fe200000e0000 */
[----:B------:R-:W-:Y:S01]  /*3480*/  IMAD.MOV.U32 R0, RZ, RZ, RZ ;  /* 0x000000ffff007224 */ /* 0x000fe200078e00ff */
[----:B------:R-:W-:Y:S01]  /*3490*/  UMOV UR19, URZ ;  /* 0x000000ff00137c82 */ /* 0x000fe20008000000 */
[----:B---3--:R-:W-:Y:S01]  /*34a0*/  ULEA UR5, UR5, UR4, 0x18 ;  /* 0x0000000405057291 */ /* 0x008fe2000f8ec0ff */
[----:B------:R-:W-:Y:S01]  /*34b0*/  UMOV UR18, URZ ;  /* 0x000000ff00127c82 */ /* 0x000fe20008000000 */
[----:B------:R-:W-:-:S02]  /*34c0*/  UMOV UR17, URZ ;  /* 0x000000ff00117c82 */ /* 0x000fc40008000000 */
[----:B------:R-:W-:Y:S02]  /*34d0*/  UIADD3 UR13, UPT, UPT, UR5, 0x10800, URZ ;  /* 0x00010800050d7890 */ /* 0x000fe4000fffe0ff */
[----:B------:R-:W-:Y:S02]  /*34e0*/  UIADD3 UR14, UPT, UPT, UR5, 0x24800, URZ ;  /* 0x00024800050e7890 */ /* 0x000fe4000fffe0ff */
[----:B----4-:R-:W-:Y:S01]  /*34f0*/  UIADD3 UR6, UPT, UPT, UR6, 0x3f, URZ ;  /* 0x0000003f06067890 */ /* 0x010fe2000fffe0ff */
[----:B------:R-:W1:Y:S01]  /*3500*/  LDS R3, [UR5+0x130] ;  /* 0x00013005ff037984 */ /* 0x000e620008000800 */
[----:B------:R-:W-:Y:S02]  /*3510*/  USHF.R.U32.HI UR13, URZ, 0x4, UR13 ;  /* 0x00000004ff0d7899 */ /* 0x000fe4000801160d */
[----:B------:R-:W-:Y:S02]  /*3520*/  USHF.R.S32.HI UR4, URZ, 0x1f, UR6 ;  /* 0x0000001fff047899 */ /* 0x000fe40008011406 */
[----:B------:R-:W-:-:S02]  /*3530*/  USHF.R.U32.HI UR14, URZ, 0x4, UR14 ;  /* 0x00000004ff0e7899 */ /* 0x000fc4000801160e */
[----:B------:R-:W-:Y:S02]  /*3540*/  ULEA.HI UR4, UR4, UR6, URZ, 0x6 ;  /* 0x0000000604047291 */ /* 0x000fe4000f8f30ff */
[----:B------:R-:W-:Y:S02]  /*3550*/  ULOP3.LUT UR13, UR13, 0x3fff, URZ, 0xc0, !UPT ;  /* 0x00003fff0d0d7892 */ /* 0x000fe4000f8ec0ff */
[----:B------:R-:W-:Y:S02]  /*3560*/  USHF.R.S32.HI UR4, URZ, 0x6, UR4 ;  /* 0x00000006ff047899 */ /* 0x000fe40008011404 */
[----:B------:R-:W-:Y:S02]  /*3570*/  ULOP3.LUT UR14, UR14, 0x3fff, URZ, 0xc0, !UPT ;  /* 0x00003fff0e0e7892 */ /* 0x000fe4000f8ec0ff */
[----:B------:R-:W-:Y:S02]  /*3580*/  UISETP.LT.AND UP0, UPT, UR4, 0x1, UPT ;  /* 0x000000010400788c */ /* 0x000fe4000bf01270 */
[----:B------:R-:W-:Y:S01]  /*3590*/  UISETP.NE.AND UP3, UPT, UR11, URZ, UPT ;  /* 0x000000ff0b00728c */ /* 0x000fe2000bf65270 */
[----:B------:R-:W-:Y:S01]  /*35a0*/  UMOV UR28, 0x0 ;  /* 0x00000000001c7882 */ /* 0x000fe20000000000 */
[----:B------:R-:W-:Y:S01]  /*35b0*/  UMOV UR29, 0x10400490 ;  /* 0x10400490001d7882 */ /* 0x000fe20000000000 */
[----:B------:R-:W-:-:S02]  /*35c0*/  ULOP3.LUT UR13, UR13, 0x10000, URZ, 0xfc, !UPT ;  /* 0x000100000d0d7892 */ /* 0x000fc4000f8efcff */
[----:B------:R-:W-:Y:S02]  /*35d0*/  ULOP3.LUT UR14, UR14, 0x10000, URZ, 0xfc, !UPT ;  /* 0x000100000e0e7892 */ /* 0x000fe4000f8efcff */
[----:B------:R-:W-:Y:S01]  /*35e0*/  USEL UR20, UR4, 0x1, !UP0 ;  /* 0x0000000104147887 */ /* 0x000fe2000c000000 */
[----:B------:R-:W-:Y:S01]  /*35f0*/  UMOV UR26, 0x0 ;  /* 0x00000000001a7882 */ /* 0x000fe20000000000 */
[----:B------:R-:W-:Y:S01]  /*3600*/  UMOV UR27, 0x10400490 ;  /* 0x10400490001b7882 */ /* 0x000fe20000000000 */
[----:B------:R-:W-:Y:S01]  /*3610*/  UMOV UR24, 0x0 ;  /* 0x0000000000187882 */ /* 0x000fe20000000000 */
[----:B------:R-:W-:Y:S01]  /*3620*/  UMOV UR25, 0x10400490 ;  /* 0x1040049000197882 */ /* 0x000fe20000000000 */
[----:B------:R-:W-:Y:S01]  /*3630*/  UMOV UR22, 0x0 ;  /* 0x0000000000167882 */ /* 0x000fe20000000000 */
[----:B------:R-:W-:Y:S01]  /*3640*/  UMOV UR23, 0x10400490 ;  /* 0x1040049000177882 */ /* 0x000fe20000000000 */
[----:B-1----:R-:W-:-:S15]  /*3650*/  R2UR UR21, R3 ;  /* 0x00000000031572ca */ /* 0x002fde00000e0000 */
.L_x_75:
[C---:B------:R-:W-:Y:S02]  /*3660*/  LEA R3, R2.reuse, UR5, 0x3 ;  /* 0x0000000502037c11 */ /* 0x040fe4000f8e18ff */
[----:B------:R-:W-:Y:S02]  /*3670*/  SHF.L.U32 R4, R7, 0x1f, RZ ;  /* 0x0000001f07047819 */ /* 0x000fe400000006ff */
[----:B------:R-:W-:Y:S02]  /*3680*/  LEA R5, R2, UR5, 0x4 ;  /* 0x0000000502057c11 */ /* 0x000fe4000f8e20ff */
[----:B------:R-:W1:Y:S02]  /*3690*/  SYNCS.PHASECHK.TRANS64.TRYWAIT P0, [R3+URZ+0xa0], R4 ;  /* 0x0000a004030075a7 */ /* 0x000e6400080011ff */
[----:B-1----:R-:W-:Y:S05]  /*36a0*/  @!P0 BRA `(.L_x_68) ;  /* 0x000000b4001c8947 */ /* 0x002fea0003800000 */
.L_x_344:
[----:B------:R2:W3:Y:S01]  /*36b0*/  LDS.128 R8, [R5+0x110] ;  /* 0x0001100005087984 */ /* 0x0004e20000000c00 */
[----:B-1----:R-:W-:Y:S01]  /*36c0*/  VIADD R3, R3, 0xb0 ;  /* 0x000000b003037836 */ /* 0x002fe20000000000 */
[----:B------:R-:W-:Y:S01]  /*36d0*/  IADD3 R4, PT, PT, R2, 0x1, RZ ;  /* 0x0000000102047810 */ /* 0x000fe20007ffe0ff */
[----:B------:R-:W-:Y:S01]  /*36e0*/  @!PT LDS RZ, [RZ] ;  /* 0x00000000fffff984 */ /* 0x000fe20000000800 */
[----:B------:R-:W-:Y:S01]  /*36f0*/  @!PT LDS RZ, [RZ] ;  /* 0x00000000fffff984 */ /* 0x000fe20000000800 */
[----:B------:R-:W-:Y:S01]  /*3700*/  @!PT LDS RZ, [RZ] ;  /* 0x00000000fffff984 */ /* 0x000fe20000000800 */
[----:B------:R-:W-:Y:S01]  /*3710*/  @!PT LDS RZ, [RZ] ;  /* 0x00000000fffff984 */ /* 0x000fe20000000800 */
[----:B------:R1:W-:Y:S06]  /*3720*/  MEMBAR.ALL.CTA ;  /* 0x0000000000007992 */ /* 0x0003ec0000008000 */
[----:B-1----:R-:W1:Y:S01]  /*3730*/  FENCE.VIEW.ASYNC.S ;  /* 0x00000000000073c6 */ /* 0x002e620000000000 */
[----:B------:R-:W-:-:S04]  /*3740*/  PRMT R3, RZ, 0x654, R3 ;  /* 0x00000654ff037816 */ /* 0x000fc80000000003 */
[----:B-1----:R2:W-:Y:S01]  /*3750*/  SYNCS.ARRIVE.TRANS64.RED.A1T0 RZ, [R3+URZ], RZ ;  /* 0x000000ff03ff79a7 */ /* 0x0025e200081004ff */
[----:B------:R-:W-:Y:S05]  /*3760*/  BRA.U UP3, `(.L_x_69) ;  /* 0x0000000503087547 */ /* 0x000fea000b800000 */
[----:B------:R-:W1:Y:S01]  /*3770*/  LDCU UR6, c[0x0][0x38c] ;  /* 0x00007180ff0677ac */ /* 0x000e620008000800 */
[----:B------:R-:W-:Y:S02]  /*3780*/  PLOP3.LUT P1, PT, PT, PT, PT, 0x80, 0x8 ;  /* 0x000000000008781c */ /* 0x000fe40003f2f070 */
[----:B------:R-:W-:Y:S01]  /*3790*/  SHF.L.U32 R2, R6, 0x1f, RZ ;  /* 0x0000001f06027819 */ /* 0x000fe200000006ff */
[----:B------:R-:W-:Y:S02]  /*37a0*/  ULEA UR7, UR19, UR5, 0x3 ;  /* 0x0000000513077291 */ /* 0x000fe4000f8e18ff */
[----:B------:R-:W-:Y:S02]  /*37b0*/  ULEA UR8, UR19, UR21, 0x8 ;  /* 0x0000001513087291 */ /* 0x000fe4000f8e40ff */
[----:B-1----:R-:W-:-:S06]  /*37c0*/  UISETP.GE.AND UP0, UPT, UR6, 0x1, UPT ;  /* 0x000000010600788c */ /* 0x002fcc000bf06270 */
[----:B------:R-:W-:-:S05]  /*37d0*/  PLOP3.LUT P0, PT, PT, PT, UP0, 0x80, 0x8 ;  /* 0x000000000008781c */ /* 0x000fca0003f0f008 */
[----:B------:R-:W-:-:S08]  /*37e0*/  @UP0 ULEA UR6, UR18, UR5, 0x3 ;  /* 0x0000000512060291 */ /* 0x000fd0000f8e18ff */
[----:B--2---:R-:W-:-:S04]  /*37f0*/  @P0 SHF.L.U32 R3, R0, 0x1f, RZ ;  /* 0x0000001f00030819 */ /* 0x004fc800000006ff */
[----:B------:R1:W2:Y:S01]  /*3800*/  @P0 SYNCS.PHASECHK.TRANS64.TRYWAIT P1, [UR6], R3 ;  /* 0x00000003ff0005a7 */ /* 0x0002a20008021106 */
[----:B------:R-:W4:Y:S02]  /*3810*/  SYNCS.PHASECHK.TRANS64.TRYWAIT P0, [UR7+0xd0], R2 ;  /* 0x0000d002ff0075a7 */ /* 0x000f240008001107 */
[----:B-12-4-:R-:W-:Y:S05]  /*3820*/  @!P0 BRA `(.L_x_70) ;  /* 0x000000b000d08947 */ /* 0x016fea0003800000 */
.L_x_346:
[----:B------:R-:W-:Y:S01]  /*3830*/  UMOV UR16, UR17 ;  /* 0x0000001100107c82 */ /* 0x000fe20008000000 */
[----:B------:R-:W-:Y:S05]  /*3840*/  BRA.U !UP0, `(.L_x_71) ;  /* 0x0000000108c07547 */ /* 0x000fea000b800000 */
[----:B------:R-:W-:Y:S02]  /*3850*/  UIADD3 UR16, UPT, UPT, UR20, UR17, URZ ;  /* 0x0000001114107290 */ /* 0x000fe4000fffe0ff */
[----:B------:R-:W-:Y:S01]  /*3860*/  UPLOP3.LUT UP2, UPT, UPT, UPT, UPT, 0x40, 0x4 ;  /* 0x000000000004789c */ /* 0x000fe20003f4e870 */
[----:B------:R-:W-:Y:S01]  /*3870*/  UMOV UR15, UR4 ;  /* 0x00000004000f7c82 */ /* 0x000fe20008000000 */
[----:B------:R-:W-:-:S09]  /*3880*/  UMOV UR46, UR18 ;  /* 0x00000012002e7c82 */ /* 0x000fd20008000000 */
.L_x_74:
[----:B--2---:R-:W-:Y:S01]  /*3890*/  ULEA UR6, UR46, UR5, 0x3 ;  /* 0x000000052e067291 */ /* 0x004fe2000f8e18ff */
[----:B----4-:R-:W-:Y:S11]  /*38a0*/  @P1 BRA `(.L_x_72) ;  /* 0x00000000000c1947 */ /* 0x010ff60003800000 */
[----:B-1----:R-:W-:Y:S04]  /*38b0*/  SHF.L.U32 R2, R0, 0x1f, RZ ;  /* 0x0000001f00027819 */ /* 0x002fe800000006ff */
[----:B------:R-:W1:Y:S02]  /*38c0*/  SYNCS.PHASECHK.TRANS64.TRYWAIT P0, [UR6], R2 ;  /* 0x00000002ff0075a7 */ /* 0x000e640008001106 */
[----:B-1----:R-:W-:Y:S05]  /*38d0*/  @!P0 BRA `(.L_x_73) ;  /* 0x000000b000bc8947 */ /* 0x002fea0003800000 */
.L_x_72:
[----:B------:R-:W-:Y:S01]  /*38e0*/  UISETP.NE.AND UP0, UPT, UR15, 0x1, UPT ;  /* 0x000000010f00788c */ /* 0x000fe2000bf05270 */
[----:B------:R-:W-:Y:S01]  /*38f0*/  PLOP3.LUT P1, PT, PT, PT, PT, 0x80, 0x8 ;  /* 0x000000000008781c */ /* 0x000fe20003f2f070 */
[----:B------:R-:W-:Y:S02]  /*3900*/  UIADD3 UR18, UPT, UPT, UR46, 0x1, URZ ;  /* 0x000000012e127890 */ /* 0x000fe4000fffe0ff */
[----:B------:R-:W-:Y:S02]  /*3910*/  ULEA UR32, UR46, UR14, 0xa ;  /* 0x0000000e2e207291 */ /* 0x000fe4000f8e50ff */
[----:B------:R-:W-:Y:S01]  /*3920*/  UISETP.NE.AND UP1, UPT, UR18, 0x5, UPT ;  /* 0x000000051200788c */ /* 0x000fe2000bf25270 */
[----:B------:R-:W-:Y:S01]  /*3930*/  PLOP3.LUT P0, PT, PT, PT, UP0, 0x80, 0x8 ;  /* 0x000000000008781c */ /* 0x000fe20003f0f008 */
[----:B------:R-:W-:Y:S02]  /*3940*/  UIADD3 UR44, UPT, UPT, UR32, 0x2, URZ ;  /* 0x00000002202c7890 */ /* 0x000fe4000fffe0ff */
[----:B------:R-:W-:Y:S02]  /*3950*/  USEL UR31, URZ, 0x1, UP1 ;  /* 0x00000001ff1f7887 */ /* 0x000fe40008800000 */
[----:B------:R-:W-:Y:S02]  /*3960*/  USEL UR18, UR18, URZ, UP1 ;  /* 0x000000ff12127287 */ /* 0x000fe40008800000 */
[----:B------:R-:W-:Y:S02]  /*3970*/  UIADD3 UR40, UPT, UPT, UR32, 0x4, URZ ;  /* 0x0000000420287890 */ /* 0x000fe4000fffe0ff */
[----:B------:R-:W-:Y:S01]  /*3980*/  @UP0 ULEA UR30, UR18, UR5, 0x3 ;  /* 0x00000005121e0291 */ /* 0x000fe2000f8e18ff */
[----:B------:R-:W-:Y:S01]  /*3990*/  LOP3.LUT R0, R0, UR31, RZ, 0x3c, !PT ;  /* 0x0000001f00007c12 */ /* 0x000fe2000f8e3cff */
[----:B------:R-:W-:Y:S02]  /*39a0*/  UIADD3 UR36, UPT, UPT, UR32, 0x6, URZ ;  /* 0x0000000620247890 */ /* 0x000fe4000fffe0ff */
[----:B------:R-:W-:Y:S01]  /*39b0*/  UIADD3 UR6, UPT, UPT, UR6, 0x28, URZ ;  /* 0x0000002806067890 */ /* 0x000fe2000fffe0ff */
[----:B-1----:R-:W-:Y:S01]  /*39c0*/  @P0 SHF.L.U32 R2, R0, 0x1f, RZ ;  /* 0x0000001f00020819 */ /* 0x002fe200000006ff */
[----:B------:R-:W-:Y:S02]  /*39d0*/  UIADD3 UR17, UPT, UPT, UR17, 0x1, URZ ;  /* 0x0000000111117890 */ /* 0x000fe4000fffe0ff */
[----:B------:R-:W-:Y:S01]  /*39e0*/  UIADD3 UR15, UPT, UPT, UR15, -0x1, URZ ;  /* 0xffffffff0f0f7890 */ /* 0x000fe2000fffe0ff */
[----:B------:R2:W4:Y:S01]  /*39f0*/  @P0 SYNCS.PHASECHK.TRANS64.TRYWAIT P1, [UR30], R2 ;  /* 0x00000002ff0005a7 */ /* 0x000522000802111e */
[----:B------:R-:W-:Y:S02]  /*3a00*/  ULEA UR30, UR46, UR13, 0xa ;  /* 0x0000000d2e1e7291 */ /* 0x000fe4000f8e50ff */
[----:B------:R-:W-:Y:S02]  /*3a10*/  UISETP.NE.AND UP0, UPT, UR17, UR16, UPT ;  /* 0x000000101100728c */ /* 0x000fe4000bf05270 */
[----:B------:R-:W-:Y:S02]  /*3a20*/  UIADD3 UR42, UPT, UPT, UR30, 0x2, URZ ;  /* 0x000000021e2a7890 */ /* 0x000fe4000fffe0ff */
[----:B------:R-:W-:Y:S02]  /*3a30*/  UIADD3 UR38, UPT, UPT, UR30, 0x4, URZ ;  /* 0x000000041e267890 */ /* 0x000fe4000fffe0ff */
[----:B------:R-:W-:Y:S01]  /*3a40*/  UIADD3 UR34, UPT, UPT, UR30, 0x6, URZ ;  /* 0x000000061e227890 */ /* 0x000fe2000fffe0ff */
[----:B------:R-:W-:Y:S01]  /*3a50*/  UMOV UR33, 0x40004040 ;  /* 0x4000404000217882 */ /* 0x000fe20000000000 */
[----:B------:R-:W-:Y:S01]  /*3a60*/  UMOV UR31, 0x40004040 ;  /* 0x40004040001f7882 */ /* 0x000fe20000000000 */
[----:B------:R-:W-:Y:S01]  /*3a70*/  UMOV UR45, 0x40004040 ;  /* 0x40004040002d7882 */ /* 0x000fe20000000000 */
[----:B------:R2:W-:Y:S01]  /*3a80*/  UTCHMMA.2CTA gdesc[UR30], gdesc[UR32], tmem[UR8], tmem[UR28], idesc[UR29], UP2 ;  /* 0x00ff1c201e0075ea */ /* 0x0005e20009200008 */
[----:B------:R-:W-:Y:S01]  /*3a90*/  UPLOP3.LUT UP2, UPT, UPT, UPT, UPT, 0x80, 0x8 ;  /* 0x000000000008789c */ /* 0x000fe20003f4f070 */
[----:B------:R-:W-:Y:S01]  /*3aa0*/  UMOV UR43, 0x40004040 ;  /* 0x40004040002b7882 */ /* 0x000fe20000000000 */
[----:B------:R-:W-:Y:S01]  /*3ab0*/  UMOV UR41, 0x40004040 ;  /* 0x4000404000297882 */ /* 0x000fe20000000000 */
[----:B------:R2:W-:Y:S01]  /*3ac0*/  UTCHMMA.2CTA gdesc[UR42], gdesc[UR44], tmem[UR8], tmem[UR26], idesc[UR27], UPT ;  /* 0x00ff1a2c2a0075ea */ /* 0x0005e2000ba00008 */
[----:B------:R-:W-:Y:S01]  /*3ad0*/  UMOV UR39, 0x40004040 ;  /* 0x4000404000277882 */ /* 0x000fe20000000000 */
[----:B------:R-:W-:Y:S01]  /*3ae0*/  UMOV UR37, 0x40004040 ;  /* 0x4000404000257882 */ /* 0x000fe20000000000 */
[----:B------:R-:W-:Y:S01]  /*3af0*/  UMOV UR35, 0x40004040 ;  /* 0x4000404000237882 */ /* 0x000fe20000000000 */
[----:B------:R2:W-:Y:S01]  /*3b00*/  UTCHMMA.2CTA gdesc[UR38], gdesc[UR40], tmem[UR8], tmem[UR24], idesc[UR25], UPT ;  /* 0x00ff1828260075ea */ /* 0x0005e2000ba00008 */
[----:B------:R2:W-:Y:S01]  /*3b10*/  UTCHMMA.2CTA gdesc[UR34], gdesc[UR36], tmem[UR8], tmem[UR22], idesc[UR23], UPT ;  /* 0x00ff1624220075ea */ /* 0x0005e2000ba00008 */
[----:B------:R2:W-:Y:S01]  /*3b20*/  UTCBAR.2CTA.MULTICAST [UR6], URZ, UR12 ;  /* 0x000000ff060073e9 */ /* 0x0005e2000820080c */
[----:B------:R-:W-:Y:S01]  /*3b30*/  UMOV UR46, UR18 ;  /* 0x00000012002e7c82 */ /* 0x000fe20008000000 */
[----:B------:R-:W-:Y:S05]  /*3b40*/  BRA.U UP0, `(.L_x_74) ;  /* 0xfffffffd00507547 */ /* 0x000fea000b83ffff */
.L_x_71:
[----:B------:R-:W-:Y:S01]  /*3b50*/  UIADD3 UR7, UPT, UPT, UR7, 0xc0, URZ ;  /* 0x000000c007077890 */ /* 0x000fe2000fffe0ff */
[----:B------:R-:W-:-:S08]  /*3b60*/  UMOV UR17, UR16 ;  /* 0x0000001000117c82 */ /* 0x000fd00008000000 */
[----:B------:R1:W-:Y:S01]  /*3b70*/  UTCBAR.2CTA.MULTICAST [UR7], URZ, UR9 ;  /* 0x000000ff070073e9 */ /* 0x0003e20008200809 */
[----:B------:R-:W-:Y:S02]  /*3b80*/  NOP ;  /* 0x0000000000007918 */ /* 0x000fe40000000000 */
.L_x_69:
[----:B------:R-:W-:Y:S01]  /*3b90*/  UIADD3 UR19, UPT, UPT, UR19, 0x1, URZ ;  /* 0x0000000113137890 */ /* 0x000fe2000fffe0ff */
[----:B---3--:R-:W-:Y:S02]  /*3ba0*/  LOP3.LUT P0, RZ, R10, 0x1, RZ, 0xc0, !PT ;  /* 0x000000010aff7812 */ /* 0x008fe4000780c0ff */
[----:B----4-:R-:W-:Y:S01]  /*3bb0*/  ISETP.NE.AND P1, PT, R4, 0x2, PT ;  /* 0x000000020400780c */ /* 0x010fe20003f25270 */
[----:B------:R-:W-:-:S03]  /*3bc0*/  UISETP.NE.AND UP0, UPT, UR19, 0x2, UPT ;  /* 0x000000021300788c */ /* 0x000fc6000bf05270 */
[----:B-12---:R-:W-:Y:S01]  /*3bd0*/  SEL R2, RZ, 0x1, P1 ;  /* 0x00000001ff027807 */ /* 0x006fe20000800000 */
[----:B------:R-:W-:Y:S02]  /*3be0*/  USEL UR6, URZ, 0x1, UP0 ;  /* 0x00000001ff067887 */ /* 0x000fe40008000000 */
[----:B------:R-:W-:Y:S01]  /*3bf0*/  USEL UR19, UR19, URZ, UP0 ;  /* 0x000000ff13137287 */ /* 0x000fe20008000000 */
[----:B------:R-:W-:Y:S02]  /*3c00*/  LOP3.LUT R7, R7, R2, RZ, 0x3c, !PT ;  /* 0x0000000207077212 */ /* 0x000fe400078e3cff */
[----:B------:R-:W-:Y:S02]  /*3c10*/  SEL R2, R4, RZ, P1 ;  /* 0x000000ff04027207 */ /* 0x000fe40000800000 */
[----:B------:R-:W-:Y:S01]  /*3c20*/  LOP3.LUT R6, R6, UR6, RZ, 0x3c, !PT ;  /* 0x0000000606067c12 */ /* 0x000fe2000f8e3cff */
[----:B------:R-:W-:Y:S06]  /*3c30*/  @P0 BRA `(.L_x_75) ;  /* 0xfffffff800880947 */ /* 0x000fec000383ffff */
[----:B------:R-:W1:Y:S01]  /*3c40*/  S2UR UR4, SR_CgaCtaId ;  /* 0x00000000000479c3 */ /* 0x000e620000008800 */
[----:B------:R-:W-:Y:S01]  /*3c50*/  ELECT P0, URZ, PT ;  /* 0x0000000000ff782f */ /* 0x000fe20003800000 */
[----:B------:R-:W-:Y:S01]  /*3c60*/  HFMA2 R0, -RZ, RZ, 0, 5.9604644775390625e-08 ;  /* 0x00000001ff007431 */ /* 0x000fe200000001ff */
[----:B------:R-:W-:-:S05]  /*3c70*/  UMOV UR6, 0x40 ;  /* 0x0000004000067882 */ /* 0x000fca0000000000 */
[----:B------:R-:W-:Y:S01]  /*3c80*/  UVIRTCOUNT.DEALLOC.SMPOOL 0x80 ;  /* 0x000000800000784c */ /* 0x000fe20000000000 */
[----:B------:R-:W-:Y:S02]  /*3c90*/  UISETP.NE.AND UP0, UPT, UR11, URZ, UPT ;  /* 0x000000ff0b00728c */ /* 0x000fe4000bf05270 */
[----:B-1----:R-:W-:-:S09]  /*3ca0*/  ULEA UR4, UR4, UR6, 0x18 ;  /* 0x0000000604047291 */ /* 0x002fd2000f8ec0ff */
[----:B------:R1:W-:Y:S01]  /*3cb0*/  @P0 STS.U8 [UR4+0x1c], R0 ;  /* 0x00001c00ff000988 */ /* 0x0003e20008000004 */
[----:B------:R-:W-:Y:S05]  /*3cc0*/  BRA.U UP0, `(.L_x_76) ;  /* 0x0000000100587547 */ /* 0x000fea000b800000 */
[----:B------:R-:W-:Y:S01]  /*3cd0*/  UIADD3 UR7, UPT, UPT, UR5, 0xd0, URZ ;  /* 0x000000d005077890 */ /* 0x000fe2000fffe0ff */
[----:B-1----:R-:W-:-:S03]  /*3ce0*/  SHF.L.U32 R0, R6, 0x1f, RZ ;  /* 0x0000001f06007819 */ /* 0x002fc600000006ff */
[----:B------:R-:W-:-:S09]  /*3cf0*/  ULEA UR6, UR19, UR7, 0x3 ;  /* 0x0000000713067291 */ /* 0x000fd2000f8e18ff */
[----:B------:R-:W1:Y:S02]  /*3d00*/  SYNCS.PHASECHK.TRANS64.TRYWAIT P0, [UR6], R0 ;  /* 0x00000000ff0075a7 */ /* 0x000e640008001106 */
[----:B-1----:R-:W-:Y:S05]  /*3d10*/  @!P0 BRA `(.L_x_77) ;  /* 0x000000ac00c48947 */ /* 0x002fea0003800000 */
.L_x_349:
[----:B------:R-:W-:-:S04]  /*3d20*/  UIADD3 UR8, UPT, UPT, UR19, 0x1, URZ ;  /* 0x0000000113087890 */ /* 0x000fc8000fffe0ff */
[----:B------:R-:W-:-:S04]  /*3d30*/  UISETP.NE.AND UP1, UPT, UR8, 0x2, UPT ;  /* 0x000000020800788c */ /* 0x000fc8000bf25270 */
[----:B------:R-:W-:Y:S02]  /*3d40*/  USEL UR6, URZ, 0x1, UP1 ;  /* 0x00000001ff067887 */ /* 0x000fe40008800000 */
[----:B------:R-:W-:-:S04]  /*3d50*/  USEL UR8, UR8, URZ, UP1 ;  /* 0x000000ff08087287 */ /* 0x000fc80008800000 */
[----:B------:R-:W-:Y:S01]  /*3d60*/  ULEA UR8, UR8, UR7, 0x3 ;  /* 0x0000000708087291 */ /* 0x000fe2000f8e18ff */
[----:B-1----:R-:W-:-:S04]  /*3d70*/  LOP3.LUT R2, R6, UR6, RZ, 0x3c, !PT ;  /* 0x0000000606027c12 */ /* 0x002fc8000f8e3cff */
[----:B------:R-:W-:Y:S01]  /*3d80*/  SHF.L.U32 R2, R2, 0x1f, RZ ;  /* 0x0000001f02027819 */ /* 0x000fe200000006ff */
[----:B------:R-:W-:-:S04]  /*3d90*/  IMAD.U32 R0, RZ, RZ, UR8 ;  /* 0x00000008ff007e24 */ /* 0x000fc8000f8e00ff */
[----:B------:R1:W2:Y:S03]  /*3da0*/  SYNCS.PHASECHK.TRANS64.TRYWAIT P0, [R0+URZ], R2 ;  /* 0x00000002000075a7 */ /* 0x0002a600080011ff */
[----:B--2---:R-:W-:Y:S05]  /*3db0*/  @!P0 NANOSLEEP.SYNCS 0x989680 ;  /* 0x009896800000895d */ /* 0x004fea0003900000 */
[----:B------:R-:W2:Y:S02]  /*3dc0*/  @!P0 SYNCS.PHASECHK.TRANS64 P0, [R0+URZ], R2 ;  /* 0x00000002000085a7 */ /* 0x000ea400080010ff */
[----:B--2---:R-:W-:Y:S05]  /*3dd0*/  @P0 BRA `(.L_x_78) ;  /* 0x0000000000200947 */ /* 0x004fea0003800000 */
.L_x_79:
[----:B--2---:R2:W3:Y:S02]  /*3de0*/  SYNCS.PHASECHK.TRANS64.TRYWAIT P0, [R0+URZ], R2 ;  /* 0x00000002000075a7 */ /* 0x0044e400080011ff */
[----:B---3--:R-:W-:Y:S05]  /*3df0*/  @!P0 NANOSLEEP.SYNCS 0x989680 ;  /* 0x009896800000895d */ /* 0x008fea0003900000 */
[----:B------:R-:W3:Y:S02]  /*3e00*/  @!P0 SYNCS.PHASECHK.TRANS64 P0, [R0+URZ], R2 ;  /* 0x00000002000085a7 */ /* 0x000ee400080010ff */
[----:B---3--:R-:W-:Y:S05]  /*3e10*/  @!P0 BRA `(.L_x_79) ;  /* 0xfffffffc00f08947 */ /* 0x008fea000383ffff */
[----:B------:R-:W-:Y:S05]  /*3e20*/  BRA `(.L_x_78) ;  /* 0x00000000000c7947 */ /* 0x000fea0003800000 */
.L_x_76:
[----:B------:R-:W-:-:S04]  /*3e30*/  UIADD3 UR6, UPT, UPT, UR5, 0x100, URZ ;  /* 0x0000010005067890 */ /* 0x000fc8000fffe0ff */
[----:B------:R-:W-:-:S09]  /*3e40*/  UPRMT UR6, UR10, 0x654, UR6 ;  /* 0x000006540a067896 */ /* 0x000fd20008000006 */
[----:B------:R-:W-:Y:S03]  /*3e50*/  SYNCS.ARRIVE.TRANS64.RED.A1T0 RZ, [UR6], RZ ;  /* 0x000000ffffff79a7 */ /* 0x000fe60008100406 */
.L_x_78:
[----:B-12---:R-:W-:Y:S01]  /*3e60*/  SHF.L.U32 R2, RZ, 0x1f, RZ ;  /* 0x0000001fff027819 */ /* 0x006fe200000006ff */
[----:B------:R-:W-:Y:S01]  /*3e70*/  UIADD3 UR6, UPT, UPT, UR5, 0x100, URZ ;  /* 0x0000010005067890 */ /* 0x000fe2000fffe0ff */
[----:B------:R-:W-:Y:S02]  /*3e80*/  PLOP3.LUT P0, PT, PT, PT, UP0, 0x80, 0x8 ;  /* 0x000000000008781c */ /* 0x000fe40003f0f008 */
[----:B------:R-:W1:Y:S02]  /*3e90*/  SYNCS.PHASECHK.TRANS64.TRYWAIT P1, [UR5+0x100], R2 ;  /* 0x00010002ff0075a7 */ /* 0x000e640008021105 */
[----:B-1----:R-:W-:Y:S09]  /*3ea0*/  @!P1 BRA `(.L_x_80) ;  /* 0x000000ac00789947 */ /* 0x002ff20003800000 */
.L_x_351:
[----:B------:R-:W-:Y:S01]  /*3eb0*/  @!UP0 UPRMT UR6, UR10, 0x654, UR6 ;  /* 0x000006540a068896 */ /* 0x000fe20008000006 */
[----:B------:R-:W-:Y:S01]  /*3ec0*/  UMOV UR8, 0xffff ;  /* 0x0000ffff00087882 */ /* 0x000fe20000000000 */
[----:B------:R-:W-:-:S07]  /*3ed0*/  UMOV UR5, 0x1 ;  /* 0x0000000100057882 */ /* 0x000fce0000000000 */
[----:B------:R-:W-:Y:S01]  /*3ee0*/  @!P0 SYNCS.ARRIVE.TRANS64.RED.A1T0 RZ, [UR6], RZ ;  /* 0x000000ffffff89a7 */ /* 0x000fe20008100406 */
[----:B------:R-:W-:Y:S01]  /*3ef0*/  NOP ;  /* 0x0000000000007918 */ /* 0x000fe20000000000 */
[----:B-1----:R-:W1:Y:S01]  /*3f00*/  LDS R0, [UR4+0x14] ;  /* 0x00001404ff007984 */ /* 0x002e620008000800 */
[----:B------:R-:W-:-:S04]  /*3f10*/  ULOP3.LUT UR6, UR21, 0xffff, URZ, 0xc0, !UPT ;  /* 0x0000ffff15067892 */ /* 0x000fc8000f8ec0ff */
[----:B------:R-:W-:-:S04]  /*3f20*/  USHF.R.U32.HI UR6, URZ, 0x5, UR6 ;  /* 0x00000005ff067899 */ /* 0x000fc80008011606 */
[----:B------:R-:W-:Y:S02]  /*3f30*/  USHF.L.U32 UR8, UR8, UR6, URZ ;  /* 0x0000000608087299 */ /* 0x000fe400080006ff */
[----:B------:R-:W-:-:S04]  /*3f40*/  USHF.L.U32 UR5, UR5, UR6, URZ ;  /* 0x0000000605057299 */ /* 0x000fc800080006ff */
[----:B-1----:R-:W-:-:S04]  /*3f50*/  LOP3.LUT R0, R0, UR8, RZ, 0xc0, !PT ;  /* 0x0000000800007c12 */ /* 0x002fc8000f8ec0ff */
[----:B------:R-:W-:-:S13]  /*3f60*/  ISETP.NE.AND P0, PT, R0, UR8, PT ;  /* 0x0000000800007c0c */ /* 0x000fda000bf05270 */
[----:B------:R-:W-:Y:S05]  /*3f70*/  @P0 BRA `(.L_x_81) ;  /* 0x0000000000580947 */ /* 0x000fea0003800000 */
[----:B------:R-:W1:Y:S02]  /*3f80*/  LDS R0, [UR4+0x18] ;  /* 0x00001804ff007984 */ /* 0x000e640008000800 */
[----:B-1----:R-:W-:-:S04]  /*3f90*/  LOP3.LUT R0, R0, UR5, RZ, 0xc0, !PT ;  /* 0x0000000500007c12 */ /* 0x002fc8000f8ec0ff */
[----:B------:R-:W-:-:S13]  /*3fa0*/  ISETP.NE.AND P0, PT, R0, UR5, PT ;  /* 0x0000000500007c0c */ /* 0x000fda000bf05270 */
[----:B------:R-:W-:Y:S05]  /*3fb0*/  @P0 BRA `(.L_x_82) ;  /* 0x00000000003c0947 */ /* 0x000fea0003800000 */
[----:B------:R-:W1:Y:S01]  /*3fc0*/  S2R R2, SR_LANEID ;  /* 0x0000000000027919 */ /* 0x000e620000000000 */
[----:B------:R-:W-:Y:S01]  /*3fd0*/  ULOP3.LUT UR8, URZ, UR8, URZ, 0x33, !UPT ;  /* 0x00000008ff087292 */ /* 0x000fe2000f8e33ff */
[----:B------:R-:W-:Y:S02]  /*3fe0*/  VOTEU.ANY UR7, UPT, PT ;  /* 0x0000000000077886 */ /* 0x000fe400038e0100 */
[----:B------:R-:W-:-:S03]  /*3ff0*/  UFLO.U32 UR7, UR7 ;  /* 0x00000007000772bd */ /* 0x000fc600080e0000 */
[----:B------:R-:W-:-:S04]  /*4000*/  IMAD.U32 R0, RZ, RZ, UR8 ;  /* 0x00000008ff007e24 */ /* 0x000fc8000f8e00ff */
[----:B------:R2:W3:Y:S02]  /*4010*/  REDUX UR6, R0 ;  /* 0x00000000000673c4 */ /* 0x0004e40000000000 */
[----:B------:R4:W-:Y:S01]  /*4020*/  UTCATOMSWS.AND URZ, UR8 ;  /* 0x0000000800ff79e3 */ /* 0x0009e20008000000 */
[----:B-1----:R-:W-:Y:S02]  /*4030*/  ISETP.EQ.U32.AND P0, PT, R2, UR7, PT ;  /* 0x0000000702007c0c */ /* 0x002fe4000bf02070 */
[----:B--2---:R-:W-:Y:S02]  /*4040*/  LOP3.LUT R0, RZ, UR5, RZ, 0x33, !PT ;  /* 0x00000005ff007c12 */ /* 0x004fe4000f8e33ff */
[----:B---3--:R-:W-:Y:S02]  /*4050*/  MOV R2, UR6 ;  /* 0x0000000600027c02 */ /* 0x008fe40008000f00 */
[----:B------:R-:W1:Y:S07]  /*4060*/  REDUX UR5, R0 ;  /* 0x00000000000573c4 */ /* 0x000e6e0000000000 */
[----:B------:R4:W-:Y:S01]  /*4070*/  @P0 ATOMS.AND RZ, [UR4+0x14], R2 ;  /* 0x00001402ffff098c */ /* 0x0009e2000a800004 */
[----:B-1----:R-:W-:-:S05]  /*4080*/  IMAD.U32 R0, RZ, RZ, UR5 ;  /* 0x00000005ff007e24 */ /* 0x002fca000f8e00ff */
[----:B------:R4:W-:Y:S01]  /*4090*/  @P0 ATOMS.AND RZ, [UR4+0x18], R0 ;  /* 0x00001800ffff098c */ /* 0x0009e2000a800004 */
[----:B------:R-:W-:Y:S05]  /*40a0*/  BRA `(.L_x_83) ;  /* 0x0000000000147947 */ /* 0x000fea0003800000 */
.L_x_82:
[----:B------:R-:W-:Y:S02]  /*40b0*/  MOV R2, 0x40d0 ;  /* 0x000040d000027802 */ /* 0x000fe40000000f00 */
[----:B-----5:R-:W-:Y:S05]  /*40c0*/  CALL.REL.NOINC `($__internal_0_$__cuda_sm10x_tcgen05_guardrail_trap_col_being_dealloced_not_returned_by_alloc) ;  /* 0x000000b0001c7944 */ /* 0x020fea0003c00000 */
[----:B------:R-:W-:Y:S05]  /*40d0*/  BRA `(.L_x_83) ;  /* 0x0000000000087947 */ /* 0x000fea0003800000 */
.L_x_81:
[----:B------:R-:W-:Y:S02]  /*40e0*/  MOV R2, 0x4100 ;  /* 0x0000410000027802 */ /* 0x000fe40000000f00 */
[----:B-----5:R-:W-:Y:S05]  /*40f0*/  CALL.REL.NOINC `($__internal_2_$__cuda_sm10x_tcgen05_guardrail_trap_unallocated_columns_being_dealloced) ;  /* 0x000000b000287944 */ /* 0x020fea0003c00000 */
.L_x_83:
[----:B------:R-:W-:Y:S01]  /*4100*/  NOP ;  /* 0x0000000000007918 */ /* 0x000fe20000000000 */
[----:B----4-:R-:W-:Y:S05]  /*4110*/  EXIT ;  /* 0x000000000000794d */ /* 0x010fea0003800000 */
.L_x_56:
[----:B------:R-:W-:-:S09]  /*4120*/  UISETP.NE.OR UP3, UPT, UR12, 0x3, UP3 ;  /* 0x000000030c00788c */ /* 0x000fd20009f65670 */
[----:B------:R-:W-:Y:S05]  /*4130*/  BRA.U UP3, `(.L_x_84) ;  /* 0x0000001103087547 */ /* 0x000fea000b800000 */
[----:B------:R-:W1:Y:S01]  /*4140*/  LDCU.64 UR4, c[0x0][0x888] ;  /* 0x00011100ff0477ac */ /* 0x000e620008000a00 */
[----:B------:R-:W-:Y:S02]  /*4150*/  HFMA2 R10, -RZ, RZ, 0, 0 ;  /* 0x00000000ff0a7431 */ /* 0x000fe400000001ff */
[----:B------:R-:W-:Y:S01]  /*4160*/  IMAD.MOV.U32 R9, RZ, RZ, 0x1 ;  /* 0x00000001ff097424 */ /* 0x000fe200078e00ff */
[----:B------:R-:W-:Y:S01]  /*4170*/  MOV R11, 0x4000 ;  /* 0x00004000000b7802 */ /* 0x000fe20000000f00 */
[----:B------:R-:W2:Y:S01]  /*4180*/  LDCU.64 UR22, c[0x0][0x890] ;  /* 0x00011200ff1677ac */ /* 0x000ea20008000a00 */
[----:B------:R-:W-:Y:S01]  /*4190*/  IMAD.MOV.U32 R8, RZ, RZ, RZ ;  /* 0x000000ffff087224 */ /* 0x000fe200078e00ff */
[----:B------:R-:W3:Y:S01]  /*41a0*/  LDCU UR48, c[0x0][0x370] ;  /* 0x00006e00ff3077ac */ /* 0x000ee20008000800 */
[----:B------:R-:W4:Y:S01]  /*41b0*/  LDCU UR13, c[0x0][0xb0c] ;  /* 0x00016180ff0d77ac */ /* 0x000f220008000800 */
[----:B------:R-:W3:Y:S01]  /*41c0*/  LDCU.128 UR40, c[0x0][0xb10] ;  /* 0x00016200ff2877ac */ /* 0x000ee20008000c00 */
[----:B------:R-:W4:Y:S01]  /*41d0*/  LDCU UR31, c[0x0][0x374] ;  /* 0x00006e80ff1f77ac */ /* 0x000f220008000800 */
[----:B-1----:R-:W-:Y:S01]  /*41e0*/  UISETP.NE.U32.AND UP0, UPT, UR4, URZ, UPT ;  /* 0x000000ff0400728c */ /* 0x002fe2000bf05070 */
[----:B------:R-:W1:Y:S01]  /*41f0*/  LDCU UR4, c[0x0][0xb30] ;  /* 0x00016600ff0477ac */ /* 0x000e620008000800 */
[----:B------:R-:W1:Y:S02]  /*4200*/  LDCU UR29, c[0x0][0xb20] ;  /* 0x00016400ff1d77ac */ /* 0x000e640008000800 */
[----:B------:R-:W-:-:S02]  /*4210*/  UISETP.NE.AND.EX UP6, UPT, UR5, URZ, UPT, UP0 ;  /* 0x000000ff0500728c */ /* 0x000fc4000bfc5300 */
[----:B------:R-:W-:Y:S02]  /*4220*/  UISETP.GE.AND UP3, UPT, UR37, 0x1, UPT ;  /* 0x000000012500788c */ /* 0x000fe4000bf66270 */
[----:B------:R-:W-:Y:S02]  /*4230*/  UISETP.NE.AND UP0, UPT, UR37, 0x1, UPT ;  /* 0x000000012500788c */ /* 0x000fe4000bf05270 */
[----:B------:R-:W-:Y:S01]  /*4240*/  UP2UR UR5, UPR, URZ, 0x8 ;  /* 0x00000008ff057883 */ /* 0x000fe20008000000 */
[----:B------:R-:W-:Y:S01]  /*4250*/  UMOV UR30, 0x400 ;  /* 0x00000400001e7882 */ /* 0x000fe20000000000 */
[----:B------:R-:W-:Y:S02]  /*4260*/  UP2UR UR5, UPR, URZ, 0x1 ;  /* 0x00000001ff057883 */ /* 0x000fe40008000000 */
[----:B--2---:R-:W-:Y:S02]  /*4270*/  UISETP.NE.U32.AND UP0, UPT, UR22, URZ, UPT ;  /* 0x000000ff1600728c */ /* 0x004fe4000bf05070 */
[----:B------:R-:W-:-:S02]  /*4280*/  ULEA UR30, UR21, UR30, 0x18 ;  /* 0x0000001e151e7291 */ /* 0x000fc4000f8ec0ff */
[----:B------:R-:W-:Y:S02]  /*4290*/  UISETP.NE.AND.EX UP5, UPT, UR23, URZ, UPT, UP0 ;  /* 0x000000ff1700728c */ /* 0x000fe4000bfa5300 */
[----:B---3--:R-:W-:Y:S02]  /*42a0*/  UIMAD.WIDE.U32 UR50, UR48, UR40, URZ ;  /* 0x00000028303272a5 */ /* 0x008fe4000f8e00ff */
[----:B----4-:R-:W-:Y:S02]  /*42b0*/  UISETP.NE.AND UP3, UPT, UR13, 0x1, UPT ;  /* 0x000000010d00788c */ /* 0x010fe4000bf65270 */
[----:B------:R-:W-:Y:S02]  /*42c0*/  UIADD3 UR49, UPT, UPT, UR30, 0x68, URZ ;  /* 0x000000681e317890 */ /* 0x000fe4000fffe0ff */
[----:B------:R-:W-:Y:S02]  /*42d0*/  UIMAD.WIDE.U32 UR8, UR31, UR43, URZ ;  /* 0x0000002b1f0872a5 */ /* 0x000fe4000f8e00ff */
[----:B------:R-:W-:-:S02]  /*42e0*/  UISETP.NE.AND UP0, UPT, UR42, 0x1, UPT ;  /* 0x000000012a00788c */ /* 0x000fc4000bf05270 */
[----:B-1----:R-:W-:Y:S01]  /*42f0*/  UISETP.NE.AND UP4, UPT, UR4, 0x1, UPT ;  /* 0x000000010400788c */ /* 0x002fe2000bf85270 */
[----:B------:R-:W1:Y:S01]  /*4300*/  LDCU.64 UR54, c[0x0][0x348] ;  /* 0x00006900ff3677ac */ /* 0x000e620008000a00 */
[----:B------:R-:W-:Y:S01]  /*4310*/  UPLOP3.LUT UP1, UPT, UPT, UPT, UPT, 0x40, 0x4 ;  /* 0x000000000004789c */ /* 0x000fe20003f2e870 */
[----:B------:R-:W2:Y:S01]  /*4320*/  LDCU.64 UR6, c[0x0][0xb28] ;  /* 0x00016500ff0677ac */ /* 0x000ea20008000a00 */
[----:B------:R-:W-:Y:S02]  /*4330*/  UP2UR UR5, UPR, URZ, 0x8 ;  /* 0x00000008ff057883 */ /* 0x000fe40008000000 */
[----:B------:R-:W-:Y:S02]  /*4340*/  UIADD3 UR33, UPT, UPT, UR30, 0x50, URZ ;  /* 0x000000501e217890 */ /* 0x000fe4000fffe0ff */
[----:B------:R-:W-:Y:S02]  /*4350*/  UIADD3 UR25, UPT, UPT, UR30, 0x58, URZ ;  /* 0x000000581e197890 */ /* 0x000fe4000fffe0ff */
[----:B------:R-:W-:-:S02]  /*4360*/  UIADD3 UR17, UPT, UPT, UR30, 0x60, URZ ;  /* 0x000000601e117890 */ /* 0x000fc4000fffe0ff */
[----:B------:R-:W-:Y:S02]  /*4370*/  UPRMT UR49, UR21, 0x654, UR49 ;  /* 0x0000065415317896 */ /* 0x000fe40008000031 */
[----:B------:R-:W-:Y:S02]  /*4380*/  USHF.R.U32.HI UR51, URZ, UR41, UR51 ;  /* 0x00000029ff337299 */ /* 0x000fe40008011633 */
[----:B------:R-:W-:Y:S02]  /*4390*/  USHF.R.U32.HI UR50, URZ, UR29, UR9 ;  /* 0x0000001dff327299 */ /* 0x000fe40008011609 */
[----:B------:R-:W-:-:S12]  /*43a0*/  UP2UR UR4, UPR, URZ, 0x1 ;  /* 0x00000001ff047883 */ /* 0x000fd80008000000 */
.L_x_95:
[----:B------:R-:W-:Y:S02]  /*43b0*/  LEA R2, R8, UR30, 0x3 ;  /* 0x0000001e08027c11 */ /* 0x000fe4000f8e18ff */
[----:B------:R-:W-:Y:S02]  /*43c0*/  SHF.L.U32 R0, R10, 0x1f, RZ ;  /* 0x0000001f0a007819 */ /* 0x000fe400000006ff */
[----:B------:R-:W-:Y:S02]  /*43d0*/  LEA R4, R8, UR30, 0x4 ;  /* 0x0000001e08047c11 */ /* 0x000fe4000f8e20ff */
[----:B---3--:R-:W3:Y:S02]  /*43e0*/  SYNCS.PHASECHK.TRANS64.TRYWAIT P0, [R2+URZ+0xa0], R0 ;  /* 0x0000a000020075a7 */ /* 0x008ee400080011ff */
[----:B---3--:R-:W-:Y:S05]  /*43f0*/  @!P0 BRA `(.L_x_85) ;  /* 0x000000a8003c8947 */ /* 0x008fea0003800000 */
.L_x_352:
[----:B------:R-:W4:Y:S01]  /*4400*/  LDS.128 R4, [R4+0x110] ;  /* 0x0001100004047984 */ /* 0x000f220000000c00 */
[----:B------:R-:W-:Y:S01]  /*4410*/  UISETP.GE.AND UP0, UPT, UR37, 0x1, UPT ;  /* 0x000000012500788c */ /* 0x000fe2000bf06270 */
[----:B------:R-:W-:Y:S01]  /*4420*/  @!PT LDS RZ, [RZ] ;  /* 0x00000000fffff984 */ /* 0x000fe20000000800 */
[----:B------:R-:W-:Y:S01]  /*4430*/  @!PT LDS RZ, [RZ] ;  /* 0x00000000fffff984 */ /* 0x000fe20000000800 */
[----:B------:R-:W-:Y:S01]  /*4440*/  @!PT LDS RZ, [RZ] ;  /* 0x00000000fffff984 */ /* 0x000fe20000000800 */
[----:B------:R-:W-:Y:S01]  /*4450*/  @!PT LDS RZ, [RZ] ;  /* 0x00000000fffff984 */ /* 0x000fe20000000800 */
[----:B------:R1:W-:Y:S06]  /*4460*/  MEMBAR.ALL.CTA ;  /* 0x0000000000007992 */ /* 0x0003ec0000008000 */
[----:B-1----:R-:W1:Y:S01]  /*4470*/  FENCE.VIEW.ASYNC.S ;  /* 0x00000000000073c6 */ /* 0x002e620000000000 */
[----:B----4-:R-:W-:Y:S11]  /*4480*/  LOP3.LUT P0, RZ, R6, 0x1, RZ, 0xc0, !PT ;  /* 0x0000000106ff7812 */ /* 0x010ff6000780c0ff */
[----:B------:R-:W-:Y:S02]  /*4490*/  @!UPT UIADD3 URZ, UPT, UPT, URZ, URZ, URZ ;  /* 0x000000fffffff290 */ /* 0x000fe4000fffe0ff */
[----:B-1----:R-:W-:Y:S01]  /*44a0*/  VOTEU.ANY UP3, P0 ;  /* 0x0000000000ff7886 */ /* 0x002fe20000060100 */
[----:B------:R-:W-:Y:S11]  /*44b0*/  PLOP3.LUT P0, PT, PT, PT, UP3, 0x80, 0x8 ;  /* 0x000000000008781c */ /* 0x000ff60003f0f038 */
[----:B------:R-:W-:Y:S02]  /*44c0*/  @!UPT UIADD3 URZ, UPT, UPT, URZ, URZ, URZ ;  /* 0x000000fffffff290 */ /* 0x000fe4000fffe0ff */
[----:B---3--:R-:W-:Y:S02]  /*44d0*/  @P0 SHF.R.U32.HI R0, RZ, 0x10, R5 ;  /* 0x00000010ff000819 */ /* 0x008fe40000011605 */
[----:B------:R-:W-:Y:S02]  /*44e0*/  @P0 MOV R3, R4 ;  /* 0x0000000400030202 */ /* 0x000fe40000000f00 */
[----:B------:R-:W-:Y:S01]  /*44f0*/  @P0 R2UR UR4, R0 ;  /* 0x00000000000402ca */ /* 0x000fe200000e0000 */
[----:B------:R-:W-:Y:S01]  /*4500*/  VIADD R0, R2, 0xb0 ;  /* 0x000000b002007836 */ /* 0x000fe20000000000 */
[----:B------:R-:W-:Y:S02]  /*4510*/  @P0 LOP3.LUT R4, R5, 0xffff, RZ, 0xc0, !PT ;  /* 0x0000ffff05040812 */ /* 0x000fe400078ec0ff */
[----:B------:R-:W-:Y:S02]  /*4520*/  @P0 R2UR UR8, R3 ;  /* 0x00000000030802ca */ /* 0x000fe400000e0000 */
[----:B------:R-:W-:Y:S02]  /*4530*/  PRMT R0, RZ, 0x654, R0 ;  /* 0x00000654ff007816 */ /* 0x000fe40000000000 */
[----:B------:R-:W-:Y:S02]  /*4540*/  @P0 R2UR UR5, R4 ;  /* 0x00000000040502ca */ /* 0x000fe400000e0000 */
[----:B------:R1:W-:Y:S03]  /*4550*/  SYNCS.ARRIVE.TRANS64.RED.A1T0 RZ, [R0+URZ], RZ ;  /* 0x000000ff00ff79a7 */ /* 0x0003e600081004ff */
[----:B------:R-:W-:Y:S04]  /*4560*/  @UP3 UMOV UR53, UR4 ;  /* 0x0000000400353c82 */ /* 0x000fe80008000000 */
[----:B------:R-:W-:Y:S04]  /*4570*/  @UP3 UMOV UR15, UR8 ;  /* 0x00000008000f3c82 */ /* 0x000fe80008000000 */
[----:B------:R-:W-:Y:S01]  /*4580*/  @UP3 UMOV UR14, UR5 ;  /* 0x00000005000e3c82 */ /* 0x000fe20008000000 */
[----:B------:R-:W-:Y:S05]  /*4590*/  BRA.U !UP0, `(.L_x_86) ;  /* 0x0000000108b47547 */ /* 0x000fea000b800000 */
[----:B------:R-:W-:Y:S02]  /*45a0*/  UIMAD.WIDE.U32 UR60, UR14, UR43, URZ ;  /* 0x0000002b0e3c72a5 */ /* 0x000fe4000f8e00ff */
[----:B------:R-:W-:Y:S02]  /*45b0*/  UP2UR UR26, UPR, URZ, 0x4 ;  /* 0x00000004ff1a7883 */ /* 0x000fe40008000000 */
[----:B------:R-:W-:Y:S02]  /*45c0*/  UISETP.NE.AND UP2, UPT, UR42, 0x1, UPT ;  /* 0x000000012a00788c */ /* 0x000fe4000bf45270 */
[----:B------:R-:W-:Y:S02]  /*45d0*/  UIMAD.WIDE.U32 UR58, UR15, UR40, URZ ;  /* 0x000000280f3a72a5 */ /* 0x000fe4000f8e00ff */
[----:B------:R-:W-:Y:S02]  /*45e0*/  USEL UR4, UR31, UR50, !UP2 ;  /* 0x000000321f047287 */ /* 0x000fe4000d000000 */
[----:B------:R-:W-:Y:S02]  /*45f0*/  UP2UR UR20, UPR, URZ, 0x2 ;  /* 0x00000002ff147883 */ /* 0x000fe40008000000 */
[----:B------:R-:W-:Y:S02]  /*4600*/  UISETP.NE.AND UP1, UPT, UR37, 0x1, UPT ;  /* 0x000000012500788c */ /* 0x000fe4000bf25270 */
[----:B--2---:R-:W-:Y:S02]  /*4610*/  UIMAD.WIDE.U32 UR56, UR4, UR6, URZ ;  /* 0x00000006043872a5 */ /* 0x004fe4000f8e00ff */
[----:B------:R-:W-:Y:S01]  /*4620*/  UISETP.NE.AND UP0, UPT, UR13, 0x1, UPT ;  /* 0x000000010d00788c */ /* 0x000fe2000bf05270 */
[----:B------:R-:W-:Y:S02]  /*4630*/  UMOV UR27, UR61 ;  /* 0x0000003d001b7c82 */ /* 0x000fe40008000000 */
[----:B------:R-:W-:Y:S02]  /*4640*/  USHF.R.U32.HI UR28, URZ, UR29, UR27 ;  /* 0x0000001dff1c7299 */ /* 0x000fe4000801161b */
[----:B------:R-:W-:Y:S02]  /*4650*/  USEL UR9, UR48, UR51, !UP0 ;  /* 0x0000003330097287 */ /* 0x000fe4000c000000 */
[----:B------:R-:W-:Y:S02]  /*4660*/  USEL UR8, UR14, UR28, !UP2 ;  /* 0x0000001c0e087287 */ /* 0x000fe4000d000000 */
[----:B------:R-:W-:Y:S02]  /*4670*/  UIMAD.WIDE.U32 UR34, UR9, UR6, URZ ;  /* 0x00000006092272a5 */ /* 0x000fe4000f8e00ff */
[----:B------:R-:W-:Y:S02]  /*4680*/  UIMAD.WIDE.U32 UR18, UR8, UR6, URZ ;  /* 0x00000006081272a5 */ /* 0x000fe4000f8e00ff */
[----:B------:R-:W-:Y:S02]  /*4690*/  @UP1 USHF.R.U32.HI UR9, URZ, UR7, UR35 ;  /* 0x00000007ff091299 */ /* 0x000fe40008011623 */
[----:B------:R-:W-:Y:S02]  /*46a0*/  USHF.R.U32.HI UR18, URZ, UR7, UR19 ;  /* 0x00000007ff127299 */ /* 0x000fe40008011613 */
[----:B------:R-:W-:Y:S02]  /*46b0*/  UIMAD UR10, UR37, UR9, URZ ;  /* 0x00000009250a72a4 */ /* 0x000fe4000f8e02ff */
[----:B------:R-:W-:Y:S02]  /*46c0*/  USEL UR18, UR8, UR18, !UP1 ;  /* 0x0000001208127287 */ /* 0x000fe4000c800000 */
[----:B------:R-:W-:Y:S02]  /*46d0*/  UISETP.NE.AND UP2, UPT, UR26, URZ, UPT ;  /* 0x000000ff1a00728c */ /* 0x000fe4000bf45270 */
[----:B------:R-:W-:Y:S01]  /*46e0*/  UIADD3 UR16, UPT, UPT, -UR18, URZ, URZ ;  /* 0x000000ff12107290 */ /* 0x000fe2000fffe1ff */
[----:B------:R-:W-:Y:S02]  /*46f0*/  UMOV UR27, UR59 ;  /* 0x0000003b001b7c82 */ /* 0x000fe40008000000 */
[----:B------:R-:W-:Y:S02]  /*4700*/  USHF.R.U32.HI UR24, URZ, UR41, UR27 ;  /* 0x00000029ff187299 */ /* 0x000fe4000801161b */
[----:B------:R-:W-:Y:S02]  /*4710*/  UIMAD UR16, UR37, UR16, UR8 ;  /* 0x00000010251072a4 */ /* 0x000fe4000f8e0208 */
[----:B------:R-:W-:Y:S01]  /*4720*/  USEL UR5, UR15, UR24, !UP0 ;  /* 0x000000180f057287 */ /* 0x000fe2000c000000 */
[----:B------:R-:W-:Y:S02]  /*4730*/  UMOV UR27, UR57 ;  /* 0x00000039001b7c82 */ /* 0x000fe40008000000 */
[----:B------:R-:W-:Y:S04]  /*4740*/  @UP1 USHF.R.U32.HI UR4, URZ, UR7, UR27 ;  /* 0x00000007ff041299 */ /* 0x000fe8000801161b */
[----:B------:R-:W-:Y:S04]  /*4750*/  UIMAD UR4, UR37, UR4, URZ ;  /* 0x00000004250472a4 */ /* 0x000fe8000f8e02ff */
[----:B------:R-:W-:Y:S04]  /*4760*/  UISETP.GE.AND UP0, UPT, UR8, UR4, UPT ;  /* 0x000000040800728c */ /* 0x000fe8000bf06270 */
[----:B------:R-:W-:Y:S02]  /*4770*/  UISETP.GE.OR UP0, UPT, UR5, UR10, UP0 ;  /* 0x0000000a0500728c */ /* 0x000fe40008706670 */
[----:B------:R-:W-:Y:S09]  /*4780*/  UIMAD.WIDE.U32 UR10, UR5, UR6, URZ ;  /* 0x00000006050a72a5 */ /* 0x000ff2000f8e00ff */
[----:B------:R-:W-:Y:S04]  /*4790*/  @!UP0 USHF.R.U32.HI UR4, URZ, UR7, UR11 ;  /* 0x00000007ff048299 */ /* 0x000fe8000801160b */
[----:B------:R-:W-:Y:S02]  /*47a0*/  @!UP0 USEL UR4, UR5, UR4, !UP1 ;  /* 0x0000000405048287 */ /* 0x000fe4000c800000 */
[----:B------:R-:W-:Y:S02]  /*47b0*/  UISETP.NE.AND UP1, UPT, UR20, URZ, UPT ;  /* 0x000000ff1400728c */ /* 0x000fe4000bf25270 */
[----:B------:R-:W-:Y:S02]  /*47c0*/  @!UP0 UIMAD UR12, UR9, UR16, UR4 ;  /* 0x00000010090c82a4 */ /* 0x000fe4000f8e0204 */
[----:B------:R-:W-:Y:S02]  /*47d0*/  @!UP0 UIADD3 UR16, UPT, UPT, UR18, -UR4, URZ ;  /* 0x8000000412108290 */ /* 0x000fe4000fffe0ff */
[----:B------:R-:W-:Y:S02]  /*47e0*/  UIADD3 UR9, UPT, UPT, -UR5, URZ, URZ ;  /* 0x000000ff05097290 */ /* 0x000fe4000fffe1ff */
[----:B------:R-:W-:Y:S02]  /*47f0*/  UIADD3 UR4, UPT, UPT, -UR8, URZ, URZ ;  /* 0x000000ff08047290 */ /* 0x000fe4000fffe1ff */
[----:B------:R-:W-:Y:S02]  /*4800*/  @!UP0 UIMAD UR8, UR16, UR37, UR5 ;  /* 0x00000025100882a4 */ /* 0x000fe4000f8e0205 */
[----:B------:R-:W-:Y:S02]  /*4810*/  UIMAD UR15, UR13, UR9, UR15 ;  /* 0x000000090d0f72a4 */ /* 0x000fe4000f8e020f */
[----:B------:R-:W-:Y:S01]  /*4820*/  UIMAD UR14, UR42, UR4, UR14 ;  /* 0x000000042a0e72a4 */ /* 0x000fe2000f8e020e */
[----:B------:R-:W-:Y:S02]  /*4830*/  @!UP0 UMOV UR5, UR12 ;  /* 0x0000000c00058c82 */ /* 0x000fe40008000000 */
[----:B------:R-:W-:Y:S02]  /*4840*/  UIMAD UR15, UR5, UR13, UR15 ;  /* 0x0000000d050f72a4 */ /* 0x000fe4000f8e020f */
[----:B------:R-:W-:Y:S11]  /*4850*/  UIMAD UR14, UR8, UR42, UR14 ;  /* 0x0000002a080e72a4 */ /* 0x000ff6000f8e020e */
[----:B------:R-:W-:Y:S01]  /*4860*/  @!UPT UIADD3 URZ, UPT, UPT, URZ, URZ, URZ ;  /* 0x000000fffffff290 */ /* 0x000fe2000fffe0ff */
.L_x_86:
[----:B------:R-:W3:Y:S01]  /*4870*/  @!UP4 LDCU.128 UR8, c[0x0][0xb10] ;  /* 0x00016200ff08c7ac */ /* 0x000ee20008000c00 */
[----:B------:R-:W-:Y:S02]  /*4880*/  ISETP.NE.U32.AND P0, PT, RZ, UR22, PT ;  /* 0x00000016ff007c0c */ /* 0x000fe4000bf05070 */
[----:B------:R-:W-:Y:S02]  /*4890*/  SHF.L.U32 R2, R9, 0x1f, RZ ;  /* 0x0000001f09027819 */ /* 0x000fe400000006ff */
[----:B------:R-:W-:Y:S01]  /*48a0*/  ISETP.NE.AND.EX P0, PT, RZ, UR23, PT, P0 ;  /* 0x00000017ff007c0c */ /* 0x000fe2000bf05300 */
[----:B------:R-:W4:Y:S01]  /*48b0*/  @!UP4 LDCU UR5, c[0x0][0xb0c] ;  /* 0x00016180ff05c7ac */ /* 0x000f220008000800 */
[----:B------:R-:W-:Y:S02]  /*48c0*/  USHF.L.U32 UR35, UR47, 0x7, URZ ;  /* 0x000000072f237899 */ /* 0x000fe400080006ff */
[----:B------:R-:W-:Y:S02]  /*48d0*/  USHF.L.U32 UR34, UR46, 0x8, URZ ;  /* 0x000000082e227899 */ /* 0x000fe400080006ff */
[----:B---3--:R-:W-:Y:S04]  /*48e0*/  UIMAD.WIDE.U32 UR18, UR15, UR8, URZ ;  /* 0x000000080f1272a5 */ /* 0x008fe8000f8e00ff */
[----:B------:R-:W-:Y:S02]  /*48f0*/  @!UP4 USHF.R.U32.HI UR4, URZ, UR9, UR19 ;  /* 0x00000009ff04c299 */ /* 0x000fe40008011613 */
[----:B------:R-:W-:Y:S02]  /*4900*/  UIMAD.WIDE.U32 UR18, UR14, UR11, URZ ;  /* 0x0000000b0e1272a5 */ /* 0x000fe4000f8e00ff */
[----:B----4-:R-:W-:Y:S04]  /*4910*/  @!UP4 UISETP.NE.AND UP0, UPT, UR5, 0x1, UPT ;  /* 0x000000010500c88c */ /* 0x010fe8000bf05270 */
[----:B------:R-:W-:Y:S02]  /*4920*/  @!UP4 USEL UR8, UR15, UR4, !UP0 ;  /* 0x000000040f08c287 */ /* 0x000fe4000c000000 */
[----:B------:R-:W-:Y:S01]  /*4930*/  @!UP4 UISETP.NE.AND UP0, UPT, UR10, 0x1, UPT ;  /* 0x000000010a00c88c */ /* 0x000fe2000bf05270 */
[----:B------:R-:W3:Y:S02]  /*4940*/  @!UP4 LDCU UR4, c[0x0][0xb20] ;  /* 0x00016400ff04c7ac */ /* 0x000ee40008000800 */
[----:B---3--:R-:W-:Y:S04]  /*4950*/  @!UP4 USHF.R.U32.HI UR4, URZ, UR4, UR19 ;  /* 0x00000004ff04c299 */ /* 0x008fe80008011613 */
[----:B------:R-:W-:Y:S04]  /*4960*/  @!UP4 USEL UR9, UR14, UR4, !UP0 ;  /* 0x000000040e09c287 */ /* 0x000fe8000c000000 */
[----:B------:R-:W-:Y:S02]  /*4970*/  @!UP4 UIADD3 UR4, UPT, UPT, -UR8, UR9, URZ ;  /* 0x000000090804c290 */ /* 0x000fe4000fffe1ff */
[----:B------:R-:W-:Y:S02]  /*4980*/  @!UP4 UIADD3 UR8, UPT, UPT, UR8, -UR9, URZ ;  /* 0x800000090808c290 */ /* 0x000fe4000fffe0ff */
[----:B------:R-:W-:Y:S02]  /*4990*/  @!UP4 UIMAD UR15, UR4, UR5, UR15 ;  /* 0x00000005040fc2a4 */ /* 0x000fe4000f8e020f */
[----:B------:R-:W-:Y:S01]  /*49a0*/  @!UP4 UIMAD UR14, UR8, UR10, UR14 ;  /* 0x0000000a080ec2a4 */ /* 0x000fe2000f8e020e */
[----:B------:R-:W-:Y:S11]  /*49b0*/  BRA.U UP1, `(.L_x_87) ;  /* 0x0000000101107547 */ /* 0x000ff6000b800000 */
[----:B-1----:R-:W-:Y:S04]  /*49c0*/  MOV R0, UR52 ;  /* 0x0000003400007c02 */ /* 0x002fe80008000f00 */
[----:B------:R-:W-:Y:S04]  /*49d0*/  SHF.L.U32 R0, R0, 0x1f, RZ ;  /* 0x0000001f00007819 */ /* 0x000fe800000006ff */
[----:B------:R-:W1:Y:S02]  /*49e0*/  SYNCS.PHASECHK.TRANS64.TRYWAIT P1, [UR30+0x98], R0 ;  /* 0x00009800ff0075a7 */ /* 0x000e64000802111e */
[----:B-1----:R-:W-:Y:S05]  /*49f0*/  @!P1 BRA `(.L_x_88) ;  /* 0x000000a000d09947 */ /* 0x002fea0003800000 */
.L_x_87:
[----:B------:R-:W-:Y:S05]  /*4a00*/  BRA.U !UP5, `(.L_x_89) ;  /* 0x000000010d3c7547 */ /* 0x000fea000b800000 */
[----:B------:R-:W-:Y:S01]  /*4a10*/  UPLOP3.LUT UP2, UPT, UPT, UPT, UP6, 0x80, 0x8 ;  /* 0x000000000008789c */ /* 0x000fe20003f4f060 */
[----:B-1----:R-:W-:Y:S02]  /*4a20*/  HFMA2 R0, -RZ, RZ, 0, 5.9604644775390625e-08 ;  /* 0x00000001ff007431 */ /* 0x002fe400000001ff */
[----:B------:R-:W-:Y:S03]  /*4a30*/  IMAD.MOV.U32 R3, RZ, RZ, 0x1 ;  /* 0x00000001ff037424 */ /* 0x000fe600078e00ff */
[----:B------:R-:W-:Y:S05]  /*4a40*/  PLOP3.LUT P1, PT, PT, PT, UP2, 0x80, 0x8 ;  /* 0x000000000008781c */ /* 0x000fea0003f2f028 */
[----:B------:R-:W1:Y:S01]  /*4a50*/  @UP2 LDCU.64 UR8, c[0x0][0x888] ;  /* 0x00011100ff0827ac */ /* 0x000e620008000a00 */
[----:B------:R-:W-:Y:S07]  /*4a60*/  @UP2 UIMAD UR4, UR36, UR22, URZ ;  /* 0x00000016240422a4 */ /* 0x000fee000f8e02ff */
[----:B------:R-:W-:Y:S04]  /*4a70*/  @P1 PRMT R4, R0, 0x7610, R4 ;  /* 0x0000761000041816 */ /* 0x000fe80000000004 */
[----:B------:R-:W-:Y:S05]  /*4a80*/  @!P1 PRMT R4, R3, 0x7610, R4 ;  /* 0x0000761003049816 */ /* 0x000fea0000000004 */
[----:B------:R3:W-:Y:S01]  /*4a90*/  STL.S16 [R1+0x38], R4 ;  /* 0x0000380401007387 */ /* 0x0007e20000100600 */
[----:B-1----:R-:W-:Y:S01]  /*4aa0*/  @UP2 UIMAD.WIDE UR8, UR4, 0x4, UR8 ;  /* 0x00000004040828a5 */ /* 0x002fe2000f8e0208 */
[----:B------:R-:W1:Y:S05]  /*4ab0*/  @!UP2 LDCU UR4, c[0x0][0x880] ;  /* 0x00011000ff04a7ac */ /* 0x000e6a0008000800 */
[----:B-----5:R-:W-:Y:S02]  /*4ac0*/  IMAD.U32 R176, RZ, RZ, UR8 ;  /* 0x00000008ffb07e24 */ /* 0x020fe4000f8e00ff */
[----:B------:R-:W-:Y:S05]  /*4ad0*/  IMAD.U32 R177, RZ, RZ, UR9 ;  /* 0x00000009ffb17e24 */ /* 0x000fea000f8e00ff */
[----:B------:R3:W5:Y:S02]  /*4ae0*/  @P1 LDG.E R176, desc[UR44][R176.64] ;  /* 0x0000002cb0b01981 */ /* 0x000764000c1e1900 */
[----:B-1-3--:R-:W-:Y:S07]  /*4af0*/  @!P1 MOV R176, UR4 ;  /* 0x0000000400b09c02 */ /* 0x00afee0008000f00 */
.L_x_89:
[----:B-----5:R-:W-:Y:S01]  /*4b00*/  @!P0 FSETP.EQ.AND P2, PT, R176, RZ, PT ;  /* 0x000000ffb000820b */ /* 0x020fe20003f42000 */
[----:B------:R-:W-:Y:S01]  /*4b10*/  @!UPT UIADD3 URZ, UPT, UPT, URZ, URZ, URZ ;  /* 0x000000fffffff290 */ /* 0x000fe2000fffe0ff */
[----:B------:R-:W-:Y:S11]  /*4b20*/  @!P0 BRA `(.L_x_90) ;  /* 0x00000000001c8947 */ /* 0x000ff60003800000 */
[----:B------:R-:W-:Y:S01]  /*4b30*/  PLOP3.LUT P2, PT, PT, PT, UP2, 0x80, 0x8 ;  /* 0x000000000008781c */ /* 0x000fe20003f4f028 */
[----:B-1----:R-:W3:Y:S03]  /*4b40*/  LDL R0, [R1+0x38] ;  /* 0x0000380001007983 */ /* 0x002ee60000100800 */
[----:B------:R-:W-:Y:S02]  /*4b50*/  PLOP3.LUT P2, PT, P2, PT, PT, 0x8, 0x80 ;  /* 0x000000000080781c */ /* 0x000fe4000174e170 */
[----:B---3--:R-:W-:Y:S11]  /*4b60*/  LOP3.LUT P0, RZ, R0, 0xff, RZ, 0xc0, !PT ;  /* 0x000000ff00ff7812 */ /* 0x008ff6000780c0ff */
[----:B------:R-:W-:Y:S02]  /*4b70*/  @!UPT UIADD3 URZ, UPT, UPT, URZ, URZ, URZ ;  /* 0x000000fffffff290 */ /* 0x000fe4000fffe0ff */
[----:B------:R-:W-:Y:S11]  /*4b80*/  @P0 FSETP.EQ.AND P2, PT, R176, RZ, PT ;  /* 0x000000ffb000020b */ /* 0x000ff60003f42000 */
[----:B------:R-:W-:Y:S02]  /*4b90*/  @!UPT UIADD3 URZ, UPT, UPT, URZ, URZ, URZ ;  /* 0x000000fffffff290 */ /* 0x000fe4000fffe0ff */
.L_x_90:
[----:B------:R-:W3:Y:S01]  /*4ba0*/  SYNCS.PHASECHK.TRANS64.TRYWAIT P0, [UR30+0x70], R2 ;  /* 0x00007002ff0075a7 */ /* 0x000ee2000800111e */
[----:B------:R-:W-:Y:S04]  /*4bb0*/  ELECT P1, URZ, PT ;  /* 0x0000000000ff782f */ /* 0x000fe80003820000 */
[----:B------:R-:W-:Y:S01]  /*4bc0*/  PLOP3.LUT P1, PT, P2, P1, PT, 0xf2, 0x2f ;  /* 0x00000000002f781c */ /* 0x000fe20001723e72 */
[----:B------:R-:W-:Y:S01]  /*4bd0*/  @!UPT UIADD3 URZ, UPT, UPT, URZ, URZ, URZ ;  /* 0x000000fffffff290 */ /* 0x000fe2000fffe0ff */
[----:B---3--:R-:W-:Y:S11]  /*4be0*/  @!P0 BRA `(.L_x_91) ;  /* 0x000000a0006c8947 */ /* 0x008ff60003800000 */
.L_x_355:
[----:B------:R-:W-:Y:S01]  /*4bf0*/  VOTEU.ALL UP0, P1 ;  /* 0x0000000000ff7886 */ /* 0x000fe20000800000 */
[----:B-1----:R-:W-:Y:S01]  /*4c00*/  @!P1 MOV R0, 0x4000 ;  /* 0x0000400000009802 */ /* 0x002fe20000000f00 */
[----:B------:R-:W-:Y:S01]  /*4c10*/  UMOV UR4, 0x0 ;  /* 0x0000000000047882 */ /* 0x000fe20000000000 */
[----:B------:R-:W-:Y:S01]  /*4c20*/  UMOV UR5, 0x10000000 ;  /* 0x1000000000057882 */ /* 0x000fe20000000000 */
[----:B------:R-:W-:Y:S02]  /*4c30*/  UPRMT UR10, UR21, 0x654, UR33 ;  /* 0x00000654150a7896 */ /* 0x000fe40008000021 */
[----:B------:R-:W-:Y:S02]  /*4c40*/  @!UP0 UIADD3 UR8, UP1, UPT, UR54, 0x580, URZ ;  /* 0x0000058036088890 */ /* 0x000fe4000ff3e0ff */
[----:B------:R-:W-:Y:S02]  /*4c50*/  @!UP0 UIADD3 UR32, UPT, UPT, UR30, 0x400, URZ ;  /* 0x000004001e208890 */ /* 0x000fe4000fffe0ff */
[----:B------:R-:W-:Y:S01]  /*4c60*/  @!UP0 UIADD3.X UR9, UPT, UPT, URZ, UR55, URZ, UP1, !UPT ;  /* 0x00000037ff098290 */ /* 0x000fe20008ffe4ff */
[----:B------:R-:W-:Y:S08]  /*4c70*/  VOTEU.ALL UP0, P1 ;  /* 0x0000000000ff7886 */ /* 0x000ff00000800000 */
[----:B------:R1:W-:Y:S01]  /*4c80*/  @!UP0 UTMALDG.3D [UR32], [UR8], desc[UR4] ;  /* 0x00000420080085b4 */ /* 0x0003e20008011000 */
[----:B------:R1:W-:Y:S01]  /*4c90*/  @!P1 SYNCS.ARRIVE.TRANS64.RED.A0TR RZ, [UR30+0x50], R0 ;  /* 0x00005000ffff99a7 */ /* 0x0003e2000830041e */
[----:B------:R-:W-:Y:S01]  /*4ca0*/  SYNCS.ARRIVE.TRANS64.RED.A1T0 RZ, [UR10], RZ ;  /* 0x000000ffffff79a7 */ /* 0x000fe2000810040a */
[----:B------:R-:W3:Y:S02]  /*4cb0*/  SYNCS.PHASECHK.TRANS64.TRYWAIT P0, [UR30+0x78], R2 ;  /* 0x00007802ff0075a7 */ /* 0x000ee4000800111e */
[----:B-1-3--:R-:W-:Y:S05]  /*4cc0*/  @!P0 BRA `(.L_x_92) ;  /* 0x000000a0004c8947 */ /* 0x00afea0003800000 */
.L_x_357:
[----:B------:R-:W-:Y:S01]  /*4cd0*/  VOTEU.ALL UP0, P1 ;  /* 0x0000000000ff7886 */ /* 0x000fe20000800000 */
[----:B-1----:R-:W-:Y:S01]  /*4ce0*/  @!P1 MOV R0, 0x4000 ;  /* 0x0000400000009802 */ /* 0x002fe20000000f00 */
[----:B------:R-:W-:Y:S01]  /*4cf0*/  UMOV UR4, 0x0 ;  /* 0x0000000000047882 */ /* 0x000fe20000000000 */
[----:B------:R-:W-:Y:S01]  /*4d00*/  UMOV UR5, 0x10000000 ;  /* 0x1000000000057882 */ /* 0x000fe20000000000 */
[----:B------:R-:W-:Y:S01]  /*4d10*/  UMOV UR27, UR35 ;  /* 0x00000023001b7c82 */ /* 0x000fe20008000000 */
[----:B------:R-:W-:Y:S02]  /*4d20*/  @!UP0 UIADD3 UR8, UP1, UPT, UR54, 0x580, URZ ;  /* 0x0000058036088890 */ /* 0x000fe4000ff3e0ff */
[----:B------:R-:W-:Y:S02]  /*4d30*/  @!UP0 UIADD3 UR26, UPT, UPT, UR34, 0x40, URZ ;  /* 0x00000040221a8890 */ /* 0x000fe4000fffe0ff */
[----:B------:R-:W-:Y:S02]  /*4d40*/  @!UP0 UIADD3.X UR9, UPT, UPT, URZ, UR55, URZ, UP1, !UPT ;  /* 0x00000037ff098290 */ /* 0x000fe40008ffe4ff */
[----:B------:R-:W-:Y:S01]  /*4d50*/  @!UP0 UIADD3 UR24, UPT, UPT, UR30, 0x4400, URZ ;  /* 0x000044001e188890 */ /* 0x000fe2000fffe0ff */
[----:B------:R-:W-:Y:S01]  /*4d60*/  VOTEU.ALL UP0, P1 ;  /* 0x0000000000ff7886 */ /* 0x000fe20000800000 */
[----:B------:R-:W-:Y:S01]  /*4d70*/  UMOV UR28, UR36 ;  /* 0x00000024001c7c82 */ /* 0x000fe20008000000 */
[----:B------:R-:W-:Y:S06]  /*4d80*/  UPRMT UR10, UR21, 0x654, UR25 ;  /* 0x00000654150a7896 */ /* 0x000fec0008000019 */
[----:B------:R1:W-:Y:S01]  /*4d90*/  @!UP0 UTMALDG.3D [UR24], [UR8], desc[UR4] ;  /* 0x00000418080085b4 */ /* 0x0003e20008011000 */
[----:B------:R1:W-:Y:S02]  /*4da0*/  @!P1 SYNCS.ARRIVE.TRANS64.RED.A0TR RZ, [UR30+0x58], R0 ;  /* 0x00005800ffff99a7 */ /* 0x0003e4000830041e */
[----:B------:R-:W-:Y:S01]  /*4db0*/  SYNCS.ARRIVE.TRANS64.RED.A1T0 RZ, [UR10], RZ ;  /* 0x000000ffffff79a7 */ /* 0x000fe2000810040a */
[----:B------:R-:W3:Y:S02]  /*4dc0*/  SYNCS.PHASECHK.TRANS64.TRYWAIT P0, [UR30+0x80], R2 ;  /* 0x00008002ff0075a7 */ /* 0x000ee4000800111e */
[----:B-1-3--:R-:W-:Y:S05]  /*4dd0*/  @!P0 BRA `(.L_x_93) ;  /* 0x000000a000208947 */ /* 0x00afea0003800000 */
.L_x_359:
        /* <DEDUP_REMOVED lines=15> */
[----:B---3--:R-:W-:Y:S01]  /*4ed0*/  IADD3 R0, PT, PT, R8, 0x1, RZ ;  /* 0x0000000108007810 */ /* 0x008fe20007ffe0ff */
[----:B------:R-:W3:Y:S02]  /*4ee0*/  SYNCS.PHASECHK.TRANS64.TRYWAIT P0, [UR30+0x88], R2 ;  /* 0x00008802ff0075a7 */ /* 0x000ee4000800111e */
[----:B-1-3--:R-:W-:Y:S05]  /*4ef0*/  @!P0 BRA `(.L_x_94) ;  /* 0x0000009c00f08947 */ /* 0x00afea0003800000 */
.L_x_361:
[----:B------:R-:W-:Y:S01]  /*4f00*/  VOTEU.ALL UP0, P1 ;  /* 0x0000000000ff7886 */ /* 0x000fe20000800000 */
[----:B------:R-:W-:Y:S01]  /*4f10*/  UMOV UR18, 0x0 ;  /* 0x0000000000127882 */ /* 0x000fe20000000000 */
[----:B------:R-:W-:Y:S01]  /*4f20*/  UMOV UR19, 0x10000000 ;  /* 0x1000000000137882 */ /* 0x000fe20000000000 */
[----:B------:R-:W-:Y:S01]  /*4f30*/  UMOV UR11, UR35 ;  /* 0x00000023000b7c82 */ /* 0x000fe20008000000 */
[----:B------:R-:W-:Y:S01]  /*4f40*/  UMOV UR12, UR36 ;  /* 0x00000024000c7c82 */ /* 0x000fe20008000000 */
[----:B------:R-:W-:Y:S01]  /*4f50*/  @!UP0 UIADD3 UR4, UP1, UPT, UR54, 0x580, URZ ;  /* 0x0000058036048890 */ /* 0x000fe2000ff3e0ff */
[C---:B------:R-:W-:Y:S01]  /*4f60*/  ISETP.NE.AND P0, PT, R0.reuse, 0x2, PT ;  /* 0x000000020000780c */ /* 0x040fe20003f05270 */
[----:B------:R-:W-:Y:S01]  /*4f70*/  @!UP0 UIADD3 UR10, UPT, UPT, UR34, 0xc0, URZ ;  /* 0x000000c0220a8890 */ /* 0x000fe2000fffe0ff */
[----:B------:R-:W-:Y:S01]  /*4f80*/  LOP3.LUT R9, R9, 0x1, RZ, 0x3c, !PT ;  /* 0x0000000109097812 */ /* 0x000fe200078e3cff */
[----:B------:R-:W-:Y:S01]  /*4f90*/  @!UP0 UIADD3.X UR5, UPT, UPT, URZ, UR55, URZ, UP1, !UPT ;  /* 0x00000037ff058290 */ /* 0x000fe20008ffe4ff */
[----:B-1----:R-:W-:Y:S01]  /*4fa0*/  SEL R2, RZ, 0x1, P0 ;  /* 0x00000001ff027807 */ /* 0x002fe20000000000 */
[----:B------:R-:W-:Y:S01]  /*4fb0*/  @!UP0 UIADD3 UR8, UPT, UPT, UR30, 0xc400, URZ ;  /* 0x0000c4001e088890 */ /* 0x000fe2000fffe0ff */
[----:B------:R-:W-:Y:S01]  /*4fc0*/  SEL R8, R0, RZ, P0 ;  /* 0x000000ff00087207 */ /* 0x000fe20000000000 */
[----:B------:R-:W-:Y:S01]  /*4fd0*/  @!UP0 UIADD3 UR9, UPT, UPT, UR30, 0x68, URZ ;  /* 0x000000681e098890 */ /* 0x000fe2000fffe0ff */
[----:B------:R-:W-:Y:S01]  /*4fe0*/  LOP3.LUT R10, R10, R2, RZ, 0x3c, !PT ;  /* 0x000000020a0a7212 */ /* 0x000fe200078e3cff */
[----:B------:R-:W-:Y:S01]  /*4ff0*/  VOTEU.ALL UP0, P1 ;  /* 0x0000000000ff7886 */ /* 0x000fe20000800000 */
[----:B------:R-:W-:Y:S02]  /*5000*/  UIADD3 UR46, UPT, UPT, UR14, UR38, URZ ;  /* 0x000000260e2e7290 */ /* 0x000fe4000fffe0ff */
[----:B------:R-:W-:Y:S01]  /*5010*/  UIADD3 UR47, UPT, UPT, UR15, UR39, URZ ;  /* 0x000000270f2f7290 */ /* 0x000fe2000fffe0ff */
[----:B------:R-:W-:Y:S01]  /*5020*/  UMOV UR36, UR53 ;  /* 0x0000003500247c82 */ /* 0x000fe20008000000 */
[----:B------:R-:W-:Y:S02]  /*5030*/  UPLOP3.LUT UP1, UPT, UPT, UPT, UPT, 0x80, 0x8 ;  /* 0x000000000008789c */ /* 0x000fe40003f2f070 */
[----:B------:R3:W-:Y:S01]  /*5040*/  @!UP0 UTMALDG.3D [UR8], [UR4], desc[UR18] ;  /* 0x00001208040085b4 */ /* 0x0007e20008011000 */
[----:B------:R3:W-:Y:S01]  /*5050*/  @!P1 SYNCS.ARRIVE.TRANS64.RED.A0TR RZ, [UR30+0x68], R11 ;  /* 0x0000680bffff99a7 */ /* 0x0007e2000830041e */
[----:B------:R-:W-:Y:S01]  /*5060*/  SYNCS.ARRIVE.TRANS64.RED.A1T0 RZ, [UR49], RZ ;  /* 0x000000ffffff79a7 */ /* 0x000fe20008100431 */
[----:B------:R-:W-:Y:S06]  /*5070*/  BRA.U UP3, `(.L_x_95) ;  /* 0xfffffff103cc7547 */ /* 0x000fec000b83ffff */
[----:B------:R-:W-:-:S04]  /*5080*/  SHF.L.U32 R0, R9, 0x1f, RZ ;  /* 0x0000001f09007819 */ /* 0x000fc800000006ff */
[----:B------:R-:W1:Y:S02]  /*5090*/  SYNCS.PHASECHK.TRANS64.TRYWAIT P0, [UR30+0x70], R0 ;  /* 0x00007000ff0075a7 */ /* 0x000e64000800111e */
[----:B-1----:R-:W-:Y:S05]  /*50a0*/  @!P0 BRA `(.L_x_96) ;  /* 0x0000009c009c8947 */ /* 0x002fea0003800000 */
.L_x_363:
[----:B------:R-:W4:Y:S02]  /*50b0*/  SYNCS.PHASECHK.TRANS64.TRYWAIT P0, [UR30+0x78], R0 ;  /* 0x00007800ff0075a7 */ /* 0x000f24000800111e */
[----:B----4-:R-:W-:Y:S05]  /*50c0*/  @!P0 BRA `(.L_x_97) ;  /* 0x0000009c00ac8947 */ /* 0x010fea0003800000 */
.L_x_365:
[----:B------:R-:W4:Y:S02]  /*50d0*/  SYNCS.PHASECHK.TRANS64.TRYWAIT P0, [UR30+0x80], R0 ;  /* 0x00008000ff0075a7 */ /* 0x000f24000800111e */
[----:B----4-:R-:W-:Y:S05]  /*50e0*/  @!P0 BRA `(.L_x_98) ;  /* 0x0000009c00bc8947 */ /* 0x010fea0003800000 */
.L_x_367:
[----:B-1----:R-:W-:-:S07]  /*50f0*/  MOV R2, UR30 ;  /* 0x0000001e00027c02 */ /* 0x002fce0008000f00 */
.L_x_99:
[----:B-1----:R-:W-:-:S04]  /*5100*/  SHF.L.U32 R0, R9, 0x1f, RZ ;  /* 0x0000001f09007819 */ /* 0x002fc800000006ff */
[----:B------:R1:W4:Y:S03]  /*5110*/  SYNCS.PHASECHK.TRANS64.TRYWAIT P0, [R2+URZ+0x88], R0 ;  /* 0x00008800020075a7 */ /* 0x00032600080011ff */
[----:B----4-:R-:W-:Y:S05]  /*5120*/  @!P0 NANOSLEEP.SYNCS 0x989680 ;  /* 0x009896800000895d */ /* 0x010fea0003900000 */
[----:B------:R-:W4:Y:S02]  /*5130*/  @!P0 SYNCS.PHASECHK.TRANS64 P0, [R2+URZ+0x88], R0 ;  /* 0x00008800020085a7 */ /* 0x000f2400080010ff */
[----:B--234-:R-:W-:Y:S05]  /*5140*/  @P0 EXIT ;  /* 0x000000000000094d */ /* 0x01cfea0003800000 */
[----:B------:R-:W-:Y:S05]  /*5150*/  BRA `(.L_x_99) ;  /* 0xfffffffc00e87947 */ /* 0x000fea000383ffff */
.L_x_84:
[----:B------:R-:W-:-:S06]  /*5160*/  UISETP.GE.AND UP0, UPT, UR12, 0x4, UPT ;  /* 0x000000040c00788c */ /* 0x000fcc000bf06270 */
[----:B------:R-:W-:-:S13]  /*5170*/  PLOP3.LUT P0, PT, PT, PT, UP0, 0x80, 0x8 ;  /* 0x000000000008781c */ /* 0x000fda0003f0f008 */
[----:B------:R-:W-:Y:S05]  /*5180*/  @!P0 EXIT ;  /* 0x000000000000894d */ /* 0x000fea0003800000 */
[----:B------:R-:W-:Y:S01]  /*5190*/  BAR.SYNC.DEFER_BLOCKING 0x6, 0xa0 ;  /* 0x0182800000007b1d */ /* 0x000fe20000010000 */
[C---:B------:R-:W-:Y:S01]  /*51a0*/  IMAD.SHL.U32 R2, R4.reuse, 0x40, RZ ;  /* 0x0000004004027824 */ /* 0x040fe200078e00ff */
[C---:B------:R-:W-:Y:S01]  /*51b0*/  LOP3.LUT R6, R4.reuse, 0x1, RZ, 0xc0, !PT ;  /* 0x0000000104067812 */ /* 0x040fe200078ec0ff */
[C---:B------:R-:W-:Y:S02]  /*51c0*/  IMAD.SHL.U32 R3, R4.reuse, 0x8, RZ ;  /* 0x0000000804037824 */ /* 0x040fe400078e00ff */
[----:B------:R-:W-:Y:S01]  /*51d0*/  IMAD.U32 R5, R4, 0x10000, RZ ;  /* 0x0001000004057824 */ /* 0x000fe200078e00ff */
[----:B------:R-:W-:Y:S01]  /*51e0*/  UMOV UR49, 0x400 ;  /* 0x0000040000317882 */ /* 0x000fe20000000000 */
[----:B------:R-:W-:Y:S01]  /*51f0*/  LOP3.LUT R0, R2, 0x1c0, RZ, 0xc0, !PT ;  /* 0x000001c002007812 */ /* 0x000fe200078ec0ff */
[----:B------:R-:W-:Y:S01]  /*5200*/  ULEA UR49, UR21, UR49, 0x18 ;  /* 0x0000003115317291 */ /* 0x000fe2000f8ec0ff */
[----:B------:R-:W-:Y:S01]  /*5210*/  ISETP.NE.U32.AND P0, PT, R6, 0x1, PT ;  /* 0x000000010600780c */ /* 0x000fe20003f05070 */
[----:B------:R-:W-:Y:S01]  /*5220*/  IMAD.MOV.U32 R252, RZ, RZ, 0x4 ;  /* 0x00000004fffc7424 */ /* 0x000fe200078e00ff */
[----:B------:R-:W-:Y:S01]  /*5230*/  LOP3.LUT R0, R0, 0x38, R3, 0xf8, !PT ;  /* 0x0000003800007812 */ /* 0x000fe200078ef803 */
[----:B------:R-:W-:Y:S01]  /*5240*/  IMAD.MOV.U32 R170, RZ, RZ, RZ ;  /* 0x000000ffffaa7224 */ /* 0x000fe200078e00ff */
[----:B------:R-:W-:Y:S01]  /*5250*/  R2P PR, R4, 0x6 ;  /* 0x0000000604007804 */ /* 0x000fe20000000000 */
[----:B------:R-:W1:Y:S01]  /*5260*/  LDCU UR41, c[0x0][0x370] ;  /* 0x00006e00ff2977ac */ /* 0x000e620008000800 */
[----:B------:R-:W-:-:S02]  /*5270*/  LOP3.LUT R0, R0, 0x1e00, R2, 0xf8, !PT ;  /* 0x00001e0000007812 */ /* 0x000fc400078ef802 */
[----:B------:R-:W-:Y:S01]  /*5280*/  LOP3.LUT R3, R5, 0x600000, RZ, 0xc0, !PT ;  /* 0x0060000005037812 */ /* 0x000fe200078ec0ff */
[----:B------:R-:W2:Y:S01]  /*5290*/  LDCU.64 UR58, c[0x0][0x348] ;  /* 0x00006900ff3a77ac */ /* 0x000ea20008000a00 */
[----:B------:R-:W-:Y:S01]  /*52a0*/  SEL R252, R252, 0xfffffffc, !P2 ;  /* 0xfffffffcfcfc7807 */ /* 0x000fe20005000000 */
[----:B------:R3:W-:Y:S01]  /*52b0*/  STL [R1+0x28], R0 ;  /* 0x0000280001007387 */ /* 0x0007e20000100800 */
[----:B------:R-:W-:Y:S01]  /*52c0*/  UMOV UR42, 0x1 ;  /* 0x00000001002a7882 */ /* 0x000fe20000000000 */
[----:B------:R-:W4:Y:S02]  /*52d0*/  LDCU UR50, c[0x0][0x374] ;  /* 0x00006e80ff3277ac */ /* 0x000f240008000800 */
[----:B------:R-:W1:Y:S01]  /*52e0*/  LDS R173, [UR49+0x130] ;  /* 0x00013031ffad7984 */ /* 0x000e620008000800 */
[----:B------:R-:W-:-:S03]  /*52f0*/  UMOV UR57, URZ ;  /* 0x000000ff00397c82 */ /* 0x000fc60008000000 */
[----:B------:R1:W-:Y:S01]  /*5300*/  STL [R1+0x1c], RZ ;  /* 0x00001cff01007387 */ /* 0x0003e20000100800 */
[----:B------:R-:W-:Y:S01]  /*5310*/  UMOV UR56, URZ ;  /* 0x000000ff00387c82 */ /* 0x000fe20008000000 */
[----:B------:R-:W-:Y:S02]  /*5320*/  UIADD3 UR49, UPT, UPT, UR49, 0x400, URZ ;  /* 0x0000040031317890 */ /* 0x000fe4000fffe0ff */
[----:B------:R1:W-:Y:S01]  /*5330*/  STL [R1+0x18], RZ ;  /* 0x000018ff01007387 */ /* 0x0003e20000100800 */
[----:B------:R-:W-:Y:S01]  /*5340*/  UMOV UR55, URZ ;  /* 0x000000ff00377c82 */ /* 0x000fe20008000000 */
[----:B------:R-:W-:Y:S01]  /*5350*/  UMOV UR54, URZ ;  /* 0x000000ff00367c82 */ /* 0x000fe20008000000 */
[----:B---3--:R-:W-:-:S05]  /*5360*/  IMAD.MOV.U32 R0, RZ, RZ, 0x2 ;  /* 0x00000002ff007424 */ /* 0x008fca00078e00ff */
[----:B------:R-:W-:-:S05]  /*5370*/  SEL R0, R0, 0xfffffffe, !P1 ;  /* 0xfffffffe00007807 */ /* 0x000fca0004800000 */
[----:B------:R3:W-:Y:S01]  /*5380*/  STL [R1+0x10], R0 ;  /* 0x0000100001007387 */ /* 0x0007e20000100800 */
[----:B-12-4-:R-:W-:-:S07]  /*5390*/  IMAD.IADD R173, R173, 0x1, R3 ;  /* 0x00000001adad7824 */ /* 0x016fce00078e0203 */
.L_x_319:
[----:B------:R-:W1:Y:S01]  /*53a0*/  S2UR UR48, SR_CgaCtaId ;  /* 0x00000000003079c3 */ /* 0x000e620000008800 */
[----:B------:R-:W-:Y:S01]  /*53b0*/  UMOV UR4, 0x400 ;  /* 0x0000040000047882 */ /* 0x000fe20000000000 */
[----:B---3--:R-:W-:-:S04]  /*53c0*/  MOV R0, UR56 ;  /* 0x0000003800007c02 */ /* 0x008fc80008000f00 */
[----:B------:R-:W-:Y:S01]  /*53d0*/  SHF.L.U32 R0, R0, 0x1f, RZ ;  /* 0x0000001f00007819 */ /* 0x000fe200000006ff */
[----:B-1----:R-:W-:-:S04]  /*53e0*/  ULEA UR48, UR48, UR4, 0x18 ;  /* 0x0000000430307291 */ /* 0x002fc8000f8ec0ff */
[----:B------:R-:W-:-:S09]  /*53f0*/  ULEA UR5, UR57, UR48, 0x3 ;  /* 0x0000003039057291 */ /* 0x000fd2000f8e18ff */
[----:B------:R-:W1:Y:S02]  /*5400*/  SYNCS.PHASECHK.TRANS64.TRYWAIT P0, [UR5+0xa0], R0 ;  /* 0x0000a000ff0075a7 */ /* 0x000e640008001105 */
[----:B-1----:R-:W-:Y:S05]  /*5410*/  @!P0 BRA `(.L_x_100) ;  /* 0x0000009c00088947 */ /* 0x002fea0003800000 */
.L_x_369:
[----:B------:R-:W-:Y:S02]  /*5420*/  ULEA UR4, UR57, UR48, 0x4 ;  /* 0x0000003039047291 */ /* 0x000fe4000f8e20ff */
[----:B------:R-:W-:Y:S02]  /*5430*/  UIADD3 UR5, UPT, UPT, UR5, 0xb0, URZ ;  /* 0x000000b005057890 */ /* 0x000fe4000fffe0ff */
[----:B------:R-:W-:Y:S02]  /*5440*/  UISETP.GE.AND UP1, UPT, UR37, 0x1, UPT ;  /* 0x000000012500788c */ /* 0x000fe4000bf26270 */
[----:B------:R-:W-:-:S03]  /*5450*/  UPRMT UR5, URZ, 0x654, UR5 ;  /* 0x00000654ff057896 */ /* 0x000fc60008000005 */
[----:B------:R-:W2:Y:S01]  /*5460*/  LDS.128 R4, [UR4+0x110] ;  /* 0x00011004ff047984 */ /* 0x000ea20008000c00 */
[----:B------:R-:W-:Y:S01]  /*5470*/  @!PT LDS RZ, [RZ] ;  /* 0x00000000fffff984 */ /* 0x000fe20000000800 */
[----:B------:R-:W-:Y:S01]  /*5480*/  @!PT LDS RZ, [RZ] ;  /* 0x00000000fffff984 */ /* 0x000fe20000000800 */
[----:B------:R-:W-:Y:S01]  /*5490*/  @!PT LDS RZ, [RZ] ;  /* 0x00000000fffff984 */ /* 0x000fe20000000800 */
[----:B------:R-:W-:Y:S01]  /*54a0*/  @!PT LDS RZ, [RZ] ;  /* 0x00000000fffff984 */ /* 0x000fe20000000800 */
[----:B------:R3:W-:Y:S06]  /*54b0*/  MEMBAR.ALL.CTA ;  /* 0x0000000000007992 */ /* 0x0007ec0000008000 */
[----:B---3--:R-:W3:Y:S02]  /*54c0*/  FENCE.VIEW.ASYNC.S ;  /* 0x00000000000073c6 */ /* 0x008ee40000000000 */
[----:B---3--:R-:W-:Y:S01]  /*54d0*/  SYNCS.ARRIVE.TRANS64.RED.A1T0 RZ, [UR5], RZ ;  /* 0x000000ffffff79a7 */ /* 0x008fe20008100405 */
[----:B--2---:R-:W-:Y:S01]  /*54e0*/  LOP3.LUT P0, RZ, R6, 0x1, RZ, 0xc0, !PT ;  /* 0x0000000106ff7812 */ /* 0x004fe2000780c0ff */
[----:B------:R2:W-:Y:S04]  /*54f0*/  STL.64 [R1+0x40], R4 ;  /* 0x0000400401007387 */ /* 0x0005e80000100a00 */
[----:B------:R2:W-:Y:S08]  /*5500*/  STL.64 [R1+0x48], R6 ;  /* 0x0000480601007387 */ /* 0x0005f00000100a00 */
[----:B------:R-:W-:Y:S01]  /*5510*/  VOTEU.ANY UP0, P0 ;  /* 0x0000000000ff7886 */ /* 0x000fe20000000100 */
[----:B------:R-:W-:-:S13]  /*5520*/  PLOP3.LUT P0, PT, PT, PT, UP0, 0x80, 0x8 ;  /* 0x000000000008781c */ /* 0x000fda0003f0f008 */
[----:B------:R-:W-:Y:S02]  /*5530*/  @P0 MOV R3, R4 ;  /* 0x0000000400030202 */ /* 0x000fe40000000f00 */
[----:B-1----:R-:W-:Y:S02]  /*5540*/  @P0 SHF.R.U32.HI R0, RZ, 0x10, R5 ;  /* 0x00000010ff000819 */ /* 0x002fe40000011605 */
[----:B------:R-:W-:Y:S02]  /*5550*/  @P0 LOP3.LUT R2, R5, 0xffff, RZ, 0xc0, !PT ;  /* 0x0000ffff05020812 */ /* 0x000fe400078ec0ff */
[----:B------:R-:W-:Y:S02]  /*5560*/  @P0 R2UR UR7, R3 ;  /* 0x00000000030702ca */ /* 0x000fe400000e0000 */
[----:B------:R-:W-:Y:S02]  /*5570*/  @P0 R2UR UR4, R0 ;  /* 0x00000000000402ca */ /* 0x000fe400000e0000 */
[----:B------:R-:W-:-:S09]  /*5580*/  @P0 R2UR UR6, R2 ;  /* 0x00000000020602ca */ /* 0x000fd200000e0000 */
[----:B------:R-:W-:Y:S02]  /*5590*/  @UP0 UMOV UR52, UR7 ;  /* 0x0000000700340c82 */ /* 0x000fe40008000000 */
[----:B------:R-:W-:Y:S02]  /*55a0*/  @UP0 UMOV UR53, UR4 ;  /* 0x0000000400350c82 */ /* 0x000fe40008000000 */
[----:B------:R-:W-:Y:S01]  /*55b0*/  @UP0 UMOV UR51, UR6 ;  /* 0x0000000600330c82 */ /* 0x000fe20008000000 */
[----:B--2---:R-:W-:Y:S05]  /*55c0*/  BRA.U !UP1, `(.L_x_101) ;  /* 0x0000000109c07547 */ /* 0x004fea000b800000 */
[----:B------:R-:W1:Y:S01]  /*55d0*/  LDCU.128 UR4, c[0x0][0xb10] ;  /* 0x00016200ff0477ac */ /* 0x000e620008000c00 */
[----:B------:R-:W2:Y:S01]  /*55e0*/  LDCU UR10, c[0x0][0xb20] ;  /* 0x00016400ff0a77ac */ /* 0x000ea20008000800 */
[----:B------:R-:W3:Y:S01]  /*55f0*/  LDCU UR11, c[0x0][0xb0c] ;  /* 0x00016180ff0b77ac */ /* 0x000ee20008000800 */
[----:B------:R-:W4:Y:S01]  /*5600*/  LDCU.64 UR8, c[0x0][0xb28] ;  /* 0x00016500ff0877ac */ /* 0x000f220008000a00 */
[----:B------:R-:W-:Y:S02]  /*5610*/  UISETP.NE.AND UP2, UPT, UR37, 0x1, UPT ;  /* 0x000000012500788c */ /* 0x000fe4000bf45270 */
[----:B-1----:R-:W-:Y:S02]  /*5620*/  UIMAD.WIDE.U32 UR14, UR50, UR7, URZ ;  /* 0x00000007320e72a5 */ /* 0x002fe4000f8e00ff */
[----:B------:R-:W-:Y:S02]  /*5630*/  UIMAD.WIDE.U32 UR18, UR51, UR7, URZ ;  /* 0x00000007331272a5 */ /* 0x000fe4000f8e00ff */
[----:B------:R-:W-:-:S02]  /*5640*/  UIMAD.WIDE.U32 UR12, UR41, UR4, URZ ;  /* 0x00000004290c72a5 */ /* 0x000fc4000f8e00ff */
[----:B------:R-:W-:Y:S01]  /*5650*/  UISETP.NE.AND UP0, UPT, UR6, 0x1, UPT ;  /* 0x000000010600788c */ /* 0x000fe2000bf05270 */
[----:B------:R-:W-:Y:S01]  /*5660*/  UMOV UR7, UR15 ;  /* 0x0000000f00077c82 */ /* 0x000fe20008000000 */
[----:B---3--:R-:W-:Y:S02]  /*5670*/  UISETP.NE.AND UP1, UPT, UR11, 0x1, UPT ;  /* 0x000000010b00788c */ /* 0x008fe4000bf25270 */
[----:B--2---:R-:W-:Y:S02]  /*5680*/  USHF.R.U32.HI UR7, URZ, UR10, UR7 ;  /* 0x0000000aff077299 */ /* 0x004fe40008011607 */
[----:B------:R-:W-:Y:S02]  /*5690*/  USHF.R.U32.HI UR12, URZ, UR5, UR13 ;  /* 0x00000005ff0c7299 */ /* 0x000fe4000801160d */
[----:B------:R-:W-:Y:S02]  /*56a0*/  USEL UR7, UR50, UR7, !UP0 ;  /* 0x0000000732077287 */ /* 0x000fe4000c000000 */
[----:B------:R-:W-:-:S02]  /*56b0*/  UIMAD.WIDE.U32 UR14, UR52, UR4, URZ ;  /* 0x00000004340e72a5 */ /* 0x000fc4000f8e00ff */
[----:B------:R-:W-:Y:S02]  /*56c0*/  USEL UR4, UR41, UR12, !UP1 ;  /* 0x0000000c29047287 */ /* 0x000fe4000c800000 */
[----:B----4-:R-:W-:Y:S01]  /*56d0*/  UIMAD.WIDE.U32 UR16, UR7, UR8, URZ ;  /* 0x00000008071072a5 */ /* 0x010fe2000f8e00ff */
[----:B------:R-:W-:Y:S01]  /*56e0*/  UMOV UR13, UR19 ;  /* 0x00000013000d7c82 */ /* 0x000fe20008000000 */
[----:B------:R-:W-:Y:S02]  /*56f0*/  UIMAD.WIDE.U32 UR18, UR4, UR8, URZ ;  /* 0x00000008041272a5 */ /* 0x000fe4000f8e00ff */
[----:B------:R-:W-:Y:S02]  /*5700*/  USHF.R.U32.HI UR13, URZ, UR10, UR13 ;  /* 0x0000000aff0d7299 */ /* 0x000fe4000801160d */
[----:B------:R-:W-:Y:S02]  /*5710*/  @UP2 USHF.R.U32.HI UR7, URZ, UR9, UR17 ;  /* 0x00000009ff072299 */ /* 0x000fe40008011611 */
[----:B------:R-:W-:-:S02]  /*5720*/  USEL UR13, UR51, UR13, !UP0 ;  /* 0x0000000d330d7287 */ /* 0x000fc4000c000000 */
[----:B------:R-:W-:Y:S02]  /*5730*/  @UP2 USHF.R.U32.HI UR4, URZ, UR9, UR19 ;  /* 0x00000009ff042299 */ /* 0x000fe40008011613 */
[----:B------:R-:W-:Y:S02]  /*5740*/  USHF.R.U32.HI UR15, URZ, UR5, UR15 ;  /* 0x00000005ff0f7299 */ /* 0x000fe4000801160f */
[----:B------:R-:W-:Y:S02]  /*5750*/  UIMAD UR7, UR37, UR7, URZ ;  /* 0x00000007250772a4 */ /* 0x000fe4000f8e02ff */
[----:B------:R-:W-:Y:S02]  /*5760*/  UIMAD UR5, UR37, UR4, URZ ;  /* 0x00000004250572a4 */ /* 0x000fe4000f8e02ff */
[----:B------:R-:W-:Y:S02]  /*5770*/  UIMAD.WIDE.U32 UR18, UR13, UR8, URZ ;  /* 0x000000080d1272a5 */ /* 0x000fe4000f8e00ff */
[----:B------:R-:W-:-:S02]  /*5780*/  USEL UR15, UR52, UR15, !UP1 ;  /* 0x0000000f340f7287 */ /* 0x000fc4000c800000 */
[----:B------:R-:W-:Y:S02]  /*5790*/  UISETP.GE.AND UP0, UPT, UR13, UR7, UPT ;  /* 0x000000070d00728c */ /* 0x000fe4000bf06270 */
[----:B------:R-:W-:Y:S02]  /*57a0*/  UIMAD.WIDE.U32 UR16, UR15, UR8, URZ ;  /* 0x000000080f1072a5 */ /* 0x000fe4000f8e00ff */
[----:B------:R-:W-:Y:S02]  /*57b0*/  UISETP.GE.OR UP0, UPT, UR15, UR5, UP0 ;  /* 0x000000050f00728c */ /* 0x000fe40008706670 */
[----:B------:R-:W-:Y:S01]  /*57c0*/  UIADD3 UR7, UPT, UPT, -UR13, URZ, URZ ;  /* 0x000000ff0d077290 */ /* 0x000fe2000fffe1ff */
[----:B------:R-:W-:Y:S01]  /*57d0*/  UMOV UR5, UR19 ;  /* 0x0000001300057c82 */ /* 0x000fe20008000000 */
[----:B------:R-:W-:Y:S02]  /*57e0*/  UIADD3 UR8, UPT, UPT, -UR15, URZ, URZ ;  /* 0x000000ff0f087290 */ /* 0x000fe4000fffe1ff */
[----:B------:R-:W-:-:S02]  /*57f0*/  USHF.R.U32.HI UR5, URZ, UR9, UR5 ;  /* 0x00000009ff057299 */ /* 0x000fc40008011605 */
[----:B------:R-:W-:Y:S02]  /*5800*/  UIMAD UR7, UR6, UR7, UR51 ;  /* 0x00000007060772a4 */ /* 0x000fe4000f8e0233 */
[----:B------:R-:W-:Y:S02]  /*5810*/  USEL UR5, UR13, UR5, !UP2 ;  /* 0x000000050d057287 */ /* 0x000fe4000d000000 */
[----:B------:R-:W-:Y:S02]  /*5820*/  @!UP0 USHF.R.U32.HI UR9, URZ, UR9, UR17 ;  /* 0x00000009ff098299 */ /* 0x000fe40008011611 */
[----:B------:R-:W-:Y:S02]  /*5830*/  UIADD3 UR10, UPT, UPT, -UR5, URZ, URZ ;  /* 0x000000ff050a7290 */ /* 0x000fe4000fffe1ff */
[----:B------:R-:W-:Y:S02]  /*5840*/  @!UP0 USEL UR9, UR15, UR9, !UP2 ;  /* 0x000000090f098287 */ /* 0x000fe4000d000000 */
[----:B------:R-:W-:-:S02]  /*5850*/  UIMAD UR10, UR37, UR10, UR13 ;  /* 0x0000000a250a72a4 */ /* 0x000fc4000f8e020d */
[----:B------:R-:W-:Y:S02]  /*5860*/  @!UP0 UIADD3 UR5, UPT, UPT, UR5, -UR9, URZ ;  /* 0x8000000905058290 */ /* 0x000fe4000fffe0ff */
[----:B------:R-:W-:Y:S02]  /*5870*/  @!UP0 UIMAD UR10, UR10, UR4, UR9 ;  /* 0x000000040a0a82a4 */ /* 0x000fe4000f8e0209 */
[----:B------:R-:W-:Y:S02]  /*5880*/  @!UP0 UIMAD UR13, UR37, UR5, UR15 ;  /* 0x00000005250d82a4 */ /* 0x000fe4000f8e020f */
[----:B------:R-:W-:Y:S02]  /*5890*/  UIMAD UR8, UR11, UR8, UR52 ;  /* 0x000000080b0872a4 */ /* 0x000fe4000f8e0234 */
[----:B------:R-:W-:Y:S01]  /*58a0*/  UIMAD UR51, UR13, UR6, UR7 ;  /* 0x000000060d3372a4 */ /* 0x000fe2000f8e0207 */
[----:B------:R-:W-:Y:S02]  /*58b0*/  @!UP0 UMOV UR15, UR10 ;  /* 0x0000000a000f8c82 */ /* 0x000fe40008000000 */
[----:B------:R-:W-:-:S12]  /*58c0*/  UIMAD UR52, UR15, UR11, UR8 ;  /* 0x0000000b0f3472a4 */ /* 0x000fd8000f8e0208 */
.L_x_101:
[----:B------:R-:W1:Y:S01]  /*58d0*/  LDCU UR4, c[0x0][0xb30] ;  /* 0x00016600ff0477ac */ /* 0x000e620008000800 */
[----:B------:R-:W-:Y:S02]  /*58e0*/  UIADD3 UR57, UPT, UPT, UR57, 0x1, URZ ;  /* 0x0000000139397890 */ /* 0x000fe4000fffe0ff */
[----:B-1----:R-:W-:-:S09]  /*58f0*/  UISETP.NE.AND UP0, UPT, UR4, 0x1, UPT ;  /* 0x000000010400788c */ /* 0x002fd2000bf05270 */
[----:B------:R-:W-:Y:S05]  /*5900*/  BRA.U UP0, `(.L_x_102) ;  /* 0x0000000100407547 */ /* 0x000fea000b800000 */
[----:B------:R-:W1:Y:S01]  /*5910*/  LDCU.128 UR4, c[0x0][0xb10] ;  /* 0x00016200ff0477ac */ /* 0x000e620008000c00 */
[----:B------:R-:W2:Y:S01]  /*5920*/  LDCU UR9, c[0x0][0xb0c] ;  /* 0x00016180ff0977ac */ /* 0x000ea20008000800 */
[----:B------:R-:W3:Y:S01]  /*5930*/  LDCU UR8, c[0x0][0xb20] ;  /* 0x00016400ff0877ac */ /* 0x000ee20008000800 */
[----:B-1----:R-:W-:Y:S02]  /*5940*/  UIMAD.WIDE.U32 UR12, UR52, UR4, URZ ;  /* 0x00000004340c72a5 */ /* 0x002fe4000f8e00ff */
[----:B------:R-:W-:Y:S02]  /*5950*/  UIMAD.WIDE.U32 UR10, UR51, UR7, URZ ;  /* 0x00000007330a72a5 */ /* 0x000fe4000f8e00ff */
[----:B--2---:R-:W-:Y:S02]  /*5960*/  UISETP.NE.AND UP1, UPT, UR9, 0x1, UPT ;  /* 0x000000010900788c */ /* 0x004fe4000bf25270 */
[----:B------:R-:W-:Y:S01]  /*5970*/  UISETP.NE.AND UP0, UPT, UR6, 0x1, UPT ;  /* 0x000000010600788c */ /* 0x000fe2000bf05270 */
[----:B------:R-:W-:Y:S01]  /*5980*/  UMOV UR7, UR13 ;  /* 0x0000000d00077c82 */ /* 0x000fe20008000000 */
[----:B---3--:R-:W-:-:S02]  /*5990*/  USHF.R.U32.HI UR8, URZ, UR8, UR11 ;  /* 0x00000008ff087299 */ /* 0x008fc4000801160b */
[----:B------:R-:W-:Y:S02]  /*59a0*/  USHF.R.U32.HI UR5, URZ, UR5, UR7 ;  /* 0x00000005ff057299 */ /* 0x000fe40008011607 */
[----:B------:R-:W-:Y:S02]  /*59b0*/  USEL UR8, UR51, UR8, !UP0 ;  /* 0x0000000833087287 */ /* 0x000fe4000c000000 */
[----:B------:R-:W-:-:S04]  /*59c0*/  USEL UR5, UR52, UR5, !UP1 ;  /* 0x0000000534057287 */ /* 0x000fc8000c800000 */
[----:B------:R-:W-:Y:S02]  /*59d0*/  UIADD3 UR4, UPT, UPT, UR5, -UR8, URZ ;  /* 0x8000000805047290 */ /* 0x000fe4000fffe0ff */
[----:B------:R-:W-:Y:S02]  /*59e0*/  UIADD3 UR5, UPT, UPT, -UR5, UR8, URZ ;  /* 0x0000000805057290 */ /* 0x000fe4000fffe1ff */
[----:B------:R-:W-:Y:S02]  /*59f0*/  UIMAD UR51, UR4, UR6, UR51 ;  /* 0x00000006043372a4 */ /* 0x000fe4000f8e0233 */
[----:B------:R-:W-:-:S12]  /*5a00*/  UIMAD UR52, UR5, UR9, UR52 ;  /* 0x00000009053472a4 */ /* 0x000fd8000f8e0234 */
.L_x_102:
[----:B------:R-:W-:-:S09]  /*5a10*/  ULOP3.LUT UP0, URZ, UR49, 0x3f0, URZ, 0xc0, !UPT ;  /* 0x000003f031ff7892 */ /* 0x000fd2000f80c0ff */
[----:B------:R-:W-:Y:S05]  /*5a20*/  BRA.U !UP0, `(.L_x_103) ;  /* 0x00000001087c7547 */ /* 0x000fea000b800000 */
[----:B------:R-:W-:Y:S01]  /*5a30*/  MOV R16, 0x0 ;  /* 0x0000000000107802 */ /* 0x000fe20000000f00 */
[----:B------:R-:W1:Y:S01]  /*5a40*/  LDCU.64 UR8, c[0x4][0x80] ;  /* 0x01001000ff0877ac */ /* 0x000e620008000a00 */
[----:B------:R-:W-:Y:S02]  /*5a50*/  HFMA2 R12, -RZ, RZ, 0, 5.9604644775390625e-08 ;  /* 0x00000001ff0c7431 */ /* 0x000fe400000001ff */
[----:B------:R-:W-:Y:S01]  /*5a60*/  IMAD.MOV.U32 R8, RZ, RZ, 0x70 ;  /* 0x00000070ff087424 */ /* 0x000fe200078e00ff */
[----:B------:R2:W3:Y:S01]  /*5a70*/  LDC.64 R2, c[0x4][R16] ;  /* 0x0100000010027b82 */ /* 0x0004e20000000a00 */
[----:B------:R-:W4:Y:S01]  /*5a80*/  LDCU.64 UR6, c[0x4][0x88] ;  /* 0x01001100ff0677ac */ /* 0x000f220008000a00 */
[----:B------:R-:W-:Y:S01]  /*5a90*/  IMAD.MOV.U32 R13, RZ, RZ, RZ ;  /* 0x000000ffff0d7224 */ /* 0x000fe200078e00ff */
[----:B------:R-:W2:Y:S01]  /*5aa0*/  LDCU.64 UR4, c[0x4][0x8] ;  /* 0x01000100ff0477ac */ /* 0x000ea20008000a00 */
[----:B-1----:R-:W-:Y:S01]  /*5ab0*/  IMAD.U32 R4, RZ, RZ, UR8 ;  /* 0x00000008ff047e24 */ /* 0x002fe2000f8e00ff */
[----:B------:R-:W-:Y:S01]  /*5ac0*/  MOV R5, UR9 ;  /* 0x0000000900057c02 */ /* 0x000fe20008000f00 */
[----:B----4-:R-:W-:Y:S01]  /*5ad0*/  IMAD.U32 R6, RZ, RZ, UR6 ;  /* 0x00000006ff067e24 */ /* 0x010fe2000f8e00ff */
[----:B------:R-:W-:Y:S01]  /*5ae0*/  MOV R7, UR7 ;  /* 0x0000000700077c02 */ /* 0x000fe20008000f00 */
[----:B--2---:R-:W-:Y:S01]  /*5af0*/  IMAD.U32 R10, RZ, RZ, UR4 ;  /* 0x00000004ff0a7e24 */ /* 0x004fe2000f8e00ff */
[----:B------:R-:W-:-:S02]  /*5b00*/  MOV R11, UR5 ;  /* 0x00000005000b7c02 */ /* 0x000fc40008000f00 */
[----:B------:R-:W-:-:S07]  /*5b10*/  LEPC R20, `(.L_x_104) ;  /* 0x000000001014794e */ /* 0x000fce0000000000 */
[----:B---3-5:R-:W-:Y:S05]  /*5b20*/  CALL.ABS.NOINC R2 ;  /* 0x0000000002007343 */ /* 0x028fea0003c00000 */
.L_x_104:
[----:B------:R1:W2:Y:S01]  /*5b30*/  LDC.64 R2, c[0x4][R16] ;  /* 0x0100000010027b82 */ /* 0x0002a20000000a00 */
[----:B------:R-:W3:Y:S01]  /*5b40*/  LDCU.64 UR8, c[0x4][0x80] ;  /* 0x01001000ff0877ac */ /* 0x000ee20008000a00 */
[----:B------:R-:W-:Y:S02]  /*5b50*/  HFMA2 R12, -RZ, RZ, 0, 5.9604644775390625e-08 ;  /* 0x00000001ff0c7431 */ /* 0x000fe400000001ff */
[----:B------:R-:W-:Y:S01]  /*5b60*/  IMAD.MOV.U32 R8, RZ, RZ, 0x70 ;  /* 0x00000070ff087424 */ /* 0x000fe200078e00ff */
[----:B------:R-:W4:Y:S01]  /*5b70*/  LDCU.64 UR6, c[0x4][0x88] ;  /* 0x01001100ff0677ac */ /* 0x000f220008000a00 */
[----:B------:R-:W-:Y:S01]  /*5b80*/  IMAD.MOV.U32 R13, RZ, RZ, RZ ;  /* 0x000000ffff0d7224 */ /* 0x000fe200078e00ff */
[----:B------:R-:W5:Y:S01]  /*5b90*/  LDCU.64 UR4, c[0x4][0x8] ;  /* 0x01000100ff0477ac */ /* 0x000f620008000a00 */
[----:B---3--:R-:W-:Y:S02]  /*5ba0*/  MOV R4, UR8 ;  /* 0x0000000800047c02 */ /* 0x008fe40008000f00 */
[----:B------:R-:W-:Y:S01]  /*5bb0*/  MOV R5, UR9 ;  /* 0x0000000900057c02 */ /* 0x000fe20008000f00 */
[----:B----4-:R-:W-:Y:S01]  /*5bc0*/  IMAD.U32 R6, RZ, RZ, UR6 ;  /* 0x00000006ff067e24 */ /* 0x010fe2000f8e00ff */
[----:B------:R-:W-:Y:S01]  /*5bd0*/  MOV R7, UR7 ;  /* 0x0000000700077c02 */ /* 0x000fe20008000f00 */
[----:B-----5:R-:W-:Y:S01]  /*5be0*/  IMAD.U32 R10, RZ, RZ, UR4 ;  /* 0x00000004ff0a7e24 */ /* 0x020fe2000f8e00ff */
[----:B-1----:R-:W-:-:S02]  /*5bf0*/  MOV R11, UR5 ;  /* 0x00000005000b7c02 */ /* 0x002fc40008000f00 */
[----:B------:R-:W-:-:S07]  /*5c00*/  LEPC R20, `(.L_x_103) ;  /* 0x000000001014794e */ /* 0x000fce0000000000 */
[----:B--2---:R-:W-:Y:S05]  /*5c10*/  CALL.ABS.NOINC R2 ;  /* 0x0000000002007343 */ /* 0x004fea0003c00000 */
.L_x_103:
[----:B------:R-:W1:Y:S01]  /*5c20*/  LDC.64 R4, c[0x0][0x890] ;  /* 0x00022400ff047b82 */ /* 0x000e620000000a00 */
[----:B------:R-:W-:-:S06]  /*5c30*/  ULOP3.LUT UR4, UR42, 0x1, URZ, 0x3c, !UPT ;  /* 0x000000012a047892 */ /* 0x000fcc000f8e3cff */
[----:B------:R-:W-:Y:S01]  /*5c40*/  IMAD.U32 R223, RZ, RZ, UR4 ;  /* 0x00000004ffdf7e24 */ /* 0x000fe2000f8e00ff */
[----:B-1----:R-:W-:-:S04]  /*5c50*/  ISETP.NE.U32.AND P4, PT, R4, RZ, PT ;  /* 0x000000ff0400720c */ /* 0x002fc80003f85070 */
[----:B------:R-:W-:-:S13]  /*5c60*/  ISETP.NE.AND.EX P4, PT, R5, RZ, PT, P4 ;  /* 0x000000ff0500720c */ /* 0x000fda0003f85340 */
[----:B------:R-:W-:Y:S05]  /*5c70*/  @!P4 BRA `(.L_x_105) ;  /* 0x00000000003cc947 */ /* 0x000fea0003800000 */
[----:B------:R-:W1:Y:S02]  /*5c80*/  LDCU.64 UR4, c[0x0][0x888] ;  /* 0x00011100ff0477ac */ /* 0x000e640008000a00 */
[----:B-1----:R-:W-:-:S04]  /*5c90*/  UISETP.NE.U32.AND UP0, UPT, UR4, URZ, UPT ;  /* 0x000000ff0400728c */ /* 0x002fc8000bf05070 */
[----:B------:R-:W-:-:S09]  /*5ca0*/  UISETP.NE.AND.EX UP0, UPT, UR5, URZ, UPT, UP0 ;  /* 0x000000ff0500728c */ /* 0x000fd2000bf05300 */
[----:B------:R-:W-:Y:S05]  /*5cb0*/  BRA.U !UP0, `(.L_x_106) ;  /* 0x00000001081c7547 */ /* 0x000fea000b800000 */
[----:B------:R-:W1:Y:S01]  /*5cc0*/  LDC.64 R6, c[0x0][0x888] ;  /* 0x00022200ff067b82 */ /* 0x000e620000000a00 */
[----:B------:R-:W-:-:S04]  /*5cd0*/  IMAD R2, R4, UR36, RZ ;  /* 0x0000002404027c24 */ /* 0x000fc8000f8e02ff */
[----:B-1----:R-:W-:-:S05]  /*5ce0*/  IMAD.WIDE R2, R2, 0x4, R6 ;  /* 0x0000000402027825 */ /* 0x002fca00078e0206 */
[----:B-----5:R1:W5:Y:S01]  /*5cf0*/  LDG.E R176, desc[UR44][R2.64] ;  /* 0x0000002c02b07981 */ /* 0x020362000c1e1900 */
[----:B------:R-:W-:-:S05]  /*5d00*/  MOV R0, 0x1 ;  /* 0x0000000100007802 */ /* 0x000fca0000000f00 */
[----:B------:R1:W-:Y:S01]  /*5d10*/  STL.S16 [R1+0x38], R0 ;  /* 0x0000380001007387 */ /* 0x0003e20000100600 */
[----:B------:R-:W-:Y:S05]  /*5d20*/  BRA `(.L_x_105) ;  /* 0x0000000000107947 */ /* 0x000fea0003800000 */
.L_x_106:
[----:B------:R-:W-:Y:S01]  /*5d30*/  HFMA2 R0, -RZ, RZ, 0, 5.9604644775390625e-08 ;  /* 0x00000001ff007431 */ /* 0x000fe200000001ff */
[----:B------:R-:W1:Y:S04]  /*5d40*/  LDCU UR4, c[0x0][0x880] ;  /* 0x00011000ff0477ac */ /* 0x000e680008000800 */
[----:B------:R2:W-:Y:S01]  /*5d50*/  STL.S16 [R1+0x38], R0 ;  /* 0x0000380001007387 */ /* 0x0005e20000100600 */
[----:B-1---5:R-:W-:-:S03]  /*5d60*/  MOV R176, UR4 ;  /* 0x0000000400b07c02 */ /* 0x022fc60008000f00 */
.L_x_105:
[----:B-1----:R-:W1:Y:S02]  /*5d70*/  LDC.64 R2, c[0x0][0x8b0] ;  /* 0x00022c00ff027b82 */ /* 0x002e640000000a00 */
        /* <DEDUP_REMOVED lines=8> */
[----:B--2---:R-:W-:-:S04]  /*5e00*/  IMAD R0, R2, UR36, RZ ;  /* 0x0000002402007c24 */ /* 0x004fc8000f8e02ff */
[----:B-1----:R-:W-:-:S05]  /*5e10*/  IMAD.WIDE R2, R0, 0x4, R6 ;  /* 0x0000000400027825 */ /* 0x002fca00078e0206 */
[----:B-----5:R1:W5:Y:S01]  /*5e20*/  LDG.E R105, desc[UR44][R2.64] ;  /* 0x0000002c02697981 */ /* 0x020362000c1e1900 */
[----:B------:R-:W-:Y:S05]  /*5e30*/  BRA `(.L_x_107) ;  /* 0x0000000000087947 */ /* 0x000fea0003800000 */
.L_x_108:
[----:B------:R-:W1:Y:S02]  /*5e40*/  LDCU UR4, c[0x0][0x8a0] ;  /* 0x00011400ff0477ac */ /* 0x000e640008000800 */
[----:B-1---5:R-:W-:Y:S02]  /*5e50*/  MOV R105, UR4 ;  /* 0x0000000400697c02 */ /* 0x022fe40008000f00 */
.L_x_107:
[----:B------:R-:W-:Y:S01]  /*5e60*/  PLOP3.LUT P0, PT, PT, PT, PT, 0x8, 0x80 ;  /* 0x000000000080781c */ /* 0x000fe20003f0e170 */
[----:B------:R3:W5:Y:S01]  /*5e70*/  LDL R6, [R1+0x38] ;  /* 0x0000380001067983 */ /* 0x0007620000100800 */
[----:B------:R-:W-:Y:S02]  /*5e80*/  UISETP.NE.AND UP0, UPT, UR40, URZ, UPT ;  /* 0x000000ff2800728c */ /* 0x000fe4000bf05270 */
[----:B--2---:R-:W-:-:S05]  /*5e90*/  P2R R0, PR, RZ, 0x1 ;  /* 0x00000001ff007803 */ /* 0x004fca0000000000 */
[----:B------:R3:W-:Y:S02]  /*5ea0*/  STL [R1+0x20], R0 ;  /* 0x0000200001007387 */ /* 0x0007e40000100800 */
[----:B------:R-:W-:Y:S05]  /*5eb0*/  BRA.U !UP0, `(.L_x_109) ;  /* 0x0000000108447547 */ /* 0x000fea000b800000 */
[----:B------:R-:W-:-:S04]  /*5ec0*/  ISETP.NE.U32.AND P0, PT, R4, RZ, PT ;  /* 0x000000ff0400720c */ /* 0x000fc80003f05070 */
[----:B------:R-:W-:-:S13]  /*5ed0*/  ISETP.NE.AND.EX P0, PT, R5, RZ, PT, P0 ;  /* 0x000000ff0500720c */ /* 0x000fda0003f05300 */
[----:B-----5:R-:W-:-:S04]  /*5ee0*/  @!P0 FSETP.EQ.AND P1, PT, R176, RZ, PT ;  /* 0x000000ffb000820b */ /* 0x020fc80003f22000 */
[----:B---3--:R-:W-:-:S05]  /*5ef0*/  P2R R0, PR, RZ, 0x2 ;  /* 0x00000002ff007803 */ /* 0x008fca0000000000 */
[----:B------:R2:W-:Y:S01]  /*5f00*/  STL [R1+0x20], R0 ;  /* 0x0000200001007387 */ /* 0x0005e20000100800 */
[----:B------:R-:W-:Y:S05]  /*5f10*/  @!P0 BRA `(.L_x_109) ;  /* 0x00000000002c8947 */ /* 0x000fea0003800000 */
[----:B------:R-:W3:Y:S01]  /*5f20*/  LDCU.64 UR4, c[0x0][0x888] ;  /* 0x00011100ff0477ac */ /* 0x000ee20008000a00 */
[----:B------:R-:W-:Y:S02]  /*5f30*/  LOP3.LUT P1, RZ, R6, 0xff, RZ, 0xc0, !PT ;  /* 0x000000ff06ff7812 */ /* 0x000fe4000782c0ff */
[----:B------:R-:W-:-:S04]  /*5f40*/  FSETP.NEU.AND P0, PT, R176, RZ, PT ;  /* 0x000000ffb000720b */ /* 0x000fc80003f0d000 */
[----:B--2---:R-:W-:Y:S02]  /*5f50*/  SEL R0, RZ, 0xffffffff, P0 ;  /* 0xffffffffff007807 */ /* 0x004fe40000000000 */
[----:B---3--:R-:W-:-:S04]  /*5f60*/  ISETP.NE.U32.AND P2, PT, RZ, UR4, PT ;  /* 0x00000004ff007c0c */ /* 0x008fc8000bf45070 */
[----:B------:R-:W-:-:S04]  /*5f70*/  ISETP.NE.AND.EX P2, PT, RZ, UR5, PT, P2 ;  /* 0x00000005ff007c0c */ /* 0x000fc8000bf45320 */
[----:B------:R-:W-:-:S04]  /*5f80*/  @!P1 SEL R0, RZ, 0xffffffff, P2 ;  /* 0xffffffffff009807 */ /* 0x000fc80001000000 */
[----:B------:R-:W-:-:S04]  /*5f90*/  LOP3.LUT R0, R0, 0x1, RZ, 0xc0, !PT ;  /* 0x0000000100007812 */ /* 0x000fc800078ec0ff */
[----:B------:R-:W-:-:S04]  /*5fa0*/  ISETP.EQ.U32.AND P0, PT, R0, 0x1, PT ;  /* 0x000000010000780c */ /* 0x000fc80003f02070 */
[----:B------:R-:W-:-:S05]  /*5fb0*/  P2R R0, PR, RZ, 0x1 ;  /* 0x00000001ff007803 */ /* 0x000fca0000000000 */
[----:B------:R4:W-:Y:S04]  /*5fc0*/  STL [R1+0x20], R0 ;  /* 0x0000200001007387 */ /* 0x0009e80000100800 */
.L_x_109:
[----:B-1----:R-:W2:Y:S04]  /*5fd0*/  LDL R2, [R1+0x20] ;  /* 0x0000200001027983 */ /* 0x002ea80000100800 */
[----:B--234-:R-:W2:Y:S01]  /*5fe0*/  LDL R0, [R1+0x1c] ;  /* 0x00001c0001007983 */ /* 0x01cea20000100800 */
[----:B------:R-:W-:Y:S01]  /*5ff0*/  LEA R3, R170, UR48, 0x3 ;  /* 0x00000030aa037c11 */ /* 0x000fe2000f8e18ff */
[----:B------:R-:W-:Y:S01]  /*6000*/  IMAD.MOV.U32 R222, RZ, RZ, 0x1 ;  /* 0x00000001ffde7424 */ /* 0x000fe200078e00ff */
[----:B-----5:R-:W-:Y:S01]  /*6010*/  FSETP.NEU.AND P3, PT, R176, RZ, PT ;  /* 0x000000ffb000720b */ /* 0x020fe20003f6d000 */
[----:B------:R-:W-:Y:S01]  /*6020*/  IMAD R172, R170, 0x100, R173 ;  /* 0x00000100aaac7824 */ /* 0x000fe200078e02ad */
[----:B------:R-:W-:Y:S01]  /*6030*/  CS2R R250, SRZ ;  /* 0x0000000000fa7805 */ /* 0x000fe2000001ff00 */
[----:B------:R-:W-:Y:S01]  /*6040*/  IMAD.MOV.U32 R152, RZ, RZ, RZ ;  /* 0x000000ffff987224 */ /* 0x000fe200078e00ff */
[----:B------:R-:W-:Y:S01]  /*6050*/  CS2R R248, SRZ ;  /* 0x0000000000f87805 */ /* 0x000fe2000001ff00 */
[----:B------:R-:W-:Y:S01]  /*6060*/  IMAD.U32 R221, RZ, RZ, UR55 ;  /* 0x00000037ffdd7e24 */ /* 0x000fe2000f8e00ff */
[----:B------:R-:W-:-:S02]  /*6070*/  CS2R R246, SRZ ;  /* 0x0000000000f67805 */ /* 0x000fc4000001ff00 */
[----:B------:R-:W-:Y:S02]  /*6080*/  CS2R R244, SRZ ;  /* 0x0000000000f47805 */ /* 0x000fe4000001ff00 */
[----:B------:R-:W-:Y:S02]  /*6090*/  CS2R R242, SRZ ;  /* 0x0000000000f27805 */ /* 0x000fe4000001ff00 */
[----:B------:R-:W-:Y:S02]  /*60a0*/  CS2R R240, SRZ ;  /* 0x0000000000f07805 */ /* 0x000fe4000001ff00 */
[----:B------:R-:W-:Y:S02]  /*60b0*/  CS2R R238, SRZ ;  /* 0x0000000000ee7805 */ /* 0x000fe4000001ff00 */
[----:B------:R-:W-:Y:S02]  /*60c0*/  CS2R R236, SRZ ;  /* 0x0000000000ec7805 */ /* 0x000fe4000001ff00 */
[----:B------:R-:W-:-:S02]  /*60d0*/  CS2R R234, SRZ ;  /* 0x0000000000ea7805 */ /* 0x000fc4000001ff00 */
[----:B------:R-:W-:Y:S02]  /*60e0*/  CS2R R232, SRZ ;  /* 0x0000000000e87805 */ /* 0x000fe4000001ff00 */
[----:B------:R-:W-:Y:S02]  /*60f0*/  CS2R R230, SRZ ;  /* 0x0000000000e67805 */ /* 0x000fe4000001ff00 */
[----:B------:R-:W-:Y:S02]  /*6100*/  CS2R R228, SRZ ;  /* 0x0000000000e47805 */ /* 0x000fe4000001ff00 */
[----:B------:R-:W-:Y:S02]  /*6110*/  CS2R R226, SRZ ;  /* 0x0000000000e27805 */ /* 0x000fe4000001ff00 */
[----:B------:R-:W-:Y:S02]  /*6120*/  CS2R R224, SRZ ;  /* 0x0000000000e07805 */ /* 0x000fe4000001ff00 */
[----:B------:R-:W-:-:S02]  /*6130*/  ISETP.NE.AND P5, PT, R2, RZ, PT ;  /* 0x000000ff0200720c */ /* 0x000fc40003fa5270 */
[----:B--2---:R-:W-:-:S11]  /*6140*/  SHF.L.U32 R0, R0, 0x1f, RZ ;  /* 0x0000001f00007819 */ /* 0x004fd600000006ff */
[----:B------:R-:W-:Y:S01]  /*6150*/  VOTEU.ALL UP0, P5 ;  /* 0x0000000000ff7886 */ /* 0x000fe20002800000 */
[----:B------:R-:W-:-:S04]  /*6160*/  @!P5 SHF.L.U32 R2, R223, 0x1f, RZ ;  /* 0x0000001fdf02d819 */ /* 0x000fc800000006ff */
[----:B------:R-:W-:-:S09]  /*6170*/  @!UP0 ULEA UR4, UR55, UR48, 0x3 ;  /* 0x0000003037048291 */ /* 0x000fd2000f8e18ff */
[----:B------:R1:W2:Y:S02]  /*6180*/  @!P5 SYNCS.PHASECHK.TRANS64.TRYWAIT P1, [UR4+0x50], R2 ;  /* 0x00005002ff00d5a7 */ /* 0x0002a40008021104 */
[----:B------:R-:W3:Y:S01]  /*6190*/  LDCU.64 UR4, c[0x0][0x888] ;  /* 0x00011100ff0477ac */ /* 0x000ee20008000a00 */
[----:B------:R4:W2:Y:S01]  /*61a0*/  SYNCS.PHASECHK.TRANS64.TRYWAIT P0, [R3+URZ+0xc0], R0 ;  /* 0x0000c000030075a7 */ /* 0x0008a200080011ff */
[----:B---3--:R-:W-:-:S04]  /*61b0*/  ISETP.NE.U32.AND P2, PT, RZ, UR4, PT ;  /* 0x00000004ff007c0c */ /* 0x008fc8000bf45070 */
[----:B------:R-:W-:-:S04]  /*61c0*/  ISETP.NE.AND.EX P2, PT, RZ, UR5, PT, P2 ;  /* 0x00000005ff007c0c */ /* 0x000fc8000bf45320 */
[----:B-1----:R-:W-:Y:S02]  /*61d0*/  SEL R2, RZ, 0xffffffff, P2 ;  /* 0xffffffffff027807 */ /* 0x002fe40001000000 */
[----:B------:R-:W-:Y:S02]  /*61e0*/  LOP3.LUT P2, RZ, R6, 0xff, RZ, 0xc0, !PT ;  /* 0x000000ff06ff7812 */ /* 0x000fe4000784c0ff */
[----:B----4-:R-:W-:-:S04]  /*61f0*/  SEL R0, RZ, 0xffffffff, P3 ;  /* 0xffffffffff007807 */ /* 0x010fc80001800000 */
[----:B------:R-:W-:Y:S01]  /*6200*/  @P4 SEL R0, R2, R0, !P2 ;  /* 0x0000000002004207 */ /* 0x000fe20005000000 */
[----:B------:R-:W-:-:S03]  /*6210*/  IMAD.U32 R2, RZ, RZ, UR46 ;  /* 0x0000002eff027e24 */ /* 0x000fc6000f8e00ff */
[----:B------:R-:W-:-:S04]  /*6220*/  LOP3.LUT R0, R0, 0x1, RZ, 0xc0, !PT ;  /* 0x0000000100007812 */ /* 0x000fc800078ec0ff */
[----:B------:R-:W-:Y:S01]  /*6230*/  ISETP.NE.U32.AND P2, PT, R0, 0x1, PT ;  /* 0x000000010000780c */ /* 0x000fe20003f45070 */
[----:B------:R-:W-:-:S03]  /*6240*/  IMAD.U32 R0, RZ, RZ, UR47 ;  /* 0x0000002fff007e24 */ /* 0x000fc6000f8e00ff */
[----:B------:R-:W-:-:S05]  /*6250*/  P2R R3, PR, RZ, 0x4 ;  /* 0x00000004ff037803 */ /* 0x000fca0000000000 */
[----:B------:R1:W-:Y:S02]  /*6260*/  STL [R1+0x24], R3 ;  /* 0x0000240301007387 */ /* 0x0003e40000100800 */
[----:B-1----:R-:W-:Y:S01]  /*6270*/  IMAD.U32 R3, RZ, RZ, UR54 ;  /* 0x00000036ff037e24 */ /* 0x002fe2000f8e00ff */
[----:B--2---:R-:W-:-:S04]  /*6280*/  @!P5 SEL R222, RZ, 0x1, !P1 ;  /* 0x00000001ffded807 */ /* 0x004fc80004800000 */
[----:B------:R1:W-:Y:S04]  /*6290*/  STL [R1+0x14], R3 ;  /* 0x0000140301007387 */ /* 0x0003e80000100800 */
[----:B------:R2:W-:Y:S04]  /*62a0*/  STL [R1+0x8], RZ ;  /* 0x000008ff01007387 */ /* 0x0005e80000100800 */
[----:B------:R2:W-:Y:S04]  /*62b0*/  STL [R1+0xc], RZ ;  /* 0x00000cff01007387 */ /* 0x0005e80000100800 */
[----:B------:R2:W-:Y:S04]  /*62c0*/  STL [R1], RZ ;  /* 0x000000ff01007387 */ /* 0x0005e80000100800 */
[----:B------:R2:W-:Y:S01]  /*62d0*/  STL [R1+0x4], RZ ;  /* 0x000004ff01007387 */ /* 0x0005e20000100800 */
[----:B-1----:R-:W-:-:S02]  /*62e0*/  IMAD.SHL.U32 R3, R2, 0x100, RZ ;  /* 0x0000010002037824 */ /* 0x002fc400078e00ff */
[----:B------:R-:W-:Y:S01]  /*62f0*/  IMAD.SHL.U32 R2, R0, 0x80, RZ ;  /* 0x0000008000027824 */ /* 0x000fe200078e00ff */
[----:B------:R-:W-:Y:S02]  /*6300*/  SEL R0, RZ, 0x1, !P0 ;  /* 0x00000001ff007807 */ /* 0x000fe40004000000 */
[----:B------:R2:W-:Y:S04]  /*6310*/  STL [R1+0x34], R3 ;  /* 0x0000340301007387 */ /* 0x0005e80000100800 */
[----:B------:R2:W-:Y:S04]  /*6320*/  STL [R1+0x2c], R2 ;  /* 0x00002c0201007387 */ /* 0x0005e80000100800 */
[----:B------:R2:W-:Y:S02]  /*6330*/  STL [R1+0x30], R0 ;  /* 0x0000300001007387 */ /* 0x0005e40000100800 */
.L_x_318:
[----:B--2---:R-:W2:Y:S01]  /*6340*/  LDL R0, [R1+0x20] ;  /* 0x0000200001007983 */ /* 0x004ea20000100800 */
[----:B------:R-:W-:Y:S05]  /*6350*/  YIELD ;  /* 0x0000000000007946 */ /* 0x000fea0003800000 */
[----:B------:R-:W-:Y:S01]  /*6360*/  BSSY B1, `(.L_x_110) ;  /* 0x000003b000017945 */ /* 0x000fe20003800000 */
[----:B--2---:R-:W-:Y:S11]  /*6370*/  ISETP.NE.AND P0, PT, R0, RZ, PT ;  /* 0x000000ff0000720c */ /* 0x004ff60003f05270 */
[----:B------:R-:W-:Y:S02]  /*6380*/  @!UPT UIADD3 URZ, UPT, UPT, URZ, URZ, URZ ;  /* 0x000000fffffff290 */ /* 0x000fe4000fffe0ff */
[----:B------:R-:W-:Y:S05]  /*6390*/  @P0 BRA `(.L_x_111) ;  /* 0x0000000000dc0947 */ /* 0x000fea0003800000 */
[----:B------:R-:W2:Y:S01]  /*63a0*/  LDL R0, [R1+0x24] ;  /* 0x0000240001007983 */ /* 0x000ea20000100800 */
[----:B------:R-:W-:Y:S01]  /*63b0*/  ISETP.NE.AND P0, PT, R222, RZ, PT ;  /* 0x000000ffde00720c */ /* 0x000fe20003f05270 */
[----:B------:R-:W-:Y:S02]  /*63c0*/  BSSY B0, `(.L_x_112) ;  /* 0x0000018000007945 */ /* 0x000fe40003800000 */
[----:B------:R-:W3:Y:S01]  /*63d0*/  LDL R3, [R1+0x28] ;  /* 0x0000280001037983 */ /* 0x000ee20000100800 */
[----:B------:R-:W1:Y:S02]  /*63e0*/  S2R R4, SR_TID.X ;  /* 0x0000000000047919 */ /* 0x000e640000002100 */
[----:B-1----:R-:W-:Y:S04]  /*63f0*/  LOP3.LUT R4, R4, 0x1, RZ, 0xc0, !PT ;  /* 0x0000000104047812 */ /* 0x002fe800078ec0ff */
[----:B------:R-:W-:Y:S02]  /*6400*/  ISETP.NE.U32.AND P2, PT, R4, 0x1, PT ;  /* 0x000000010400780c */ /* 0x000fe40003f45070 */
[----:B--2---:R-:W-:Y:S11]  /*6410*/  ISETP.NE.AND P1, PT, R0, RZ, PT ;  /* 0x000000ff0000720c */ /* 0x004ff60003f25270 */
[----:B------:R-:W-:Y:S02]  /*6420*/  @!UPT UIADD3 URZ, UPT, UPT, URZ, URZ, URZ ;  /* 0x000000fffffff290 */ /* 0x000fe4000fffe0ff */
[----:B---3--:R-:W-:Y:S01]  /*6430*/  @P1 IMAD R3, R221, 0x2000, R3 ;  /* 0x00002000dd031824 */ /* 0x008fe200078e0203 */
[----:B------:R-:W1:Y:S01]  /*6440*/  @P1 S2R R0, SR_CgaCtaId ;  /* 0x0000000000001919 */ /* 0x000e620000008800 */
[----:B------:R-:W-:Y:S04]  /*6450*/  @P1 MOV R2, 0x400 ;  /* 0x0000040000021802 */ /* 0x000fe80000000f00 */
[----:B-1----:R-:W-:Y:S01]  /*6460*/  @P1 LEA R0, R0, R2, 0x18 ;  /* 0x0000000200001211 */ /* 0x002fe200078ec0ff */
[----:B------:R-:W-:Y:S04]  /*6470*/  @P1 IMAD.MOV.U32 R2, RZ, RZ, 0x10 ;  /* 0x00000010ff021424 */ /* 0x000fe800078e00ff */
[----:B------:R-:W-:Y:S01]  /*6480*/  @P1 IMAD.U32 R0, R3, 0x2, R0 ;  /* 0x0000000203001824 */ /* 0x000fe200078e0000 */
[----:B------:R-:W-:Y:S03]  /*6490*/  @P1 SEL R2, R2, 0xfffffff0, P2 ;  /* 0xfffffff002021807 */ /* 0x000fe60001000000 */
[C---:B------:R-:W-:Y:S02]  /*64a0*/  @P1 VIADD R5, R0.reuse, 0x400 ;  /* 0x0000040000051836 */ /* 0x040fe40000000000 */
[----:B------:R-:W-:Y:S01]  /*64b0*/  @P1 IMAD.IADD R6, R0, 0x1, R2 ;  /* 0x0000000100061824 */ /* 0x000fe200078e0202 */
[----:B------:R-:W-:Y:S06]  /*64c0*/  @P0 BRA `(.L_x_113) ;  /* 0x00000000001c0947 */ /* 0x000fec0003800000 */
[----:B------:R-:W1:Y:S01]  /*64d0*/  S2UR UR4, SR_CgaCtaId ;  /* 0x00000000000479c3 */ /* 0x000e620000008800 */
[----:B------:R-:W-:Y:S01]  /*64e0*/  UMOV UR5, 0x400 ;  /* 0x0000040000057882 */ /* 0x000fe20000000000 */
[----:B------:R-:W-:Y:S01]  /*64f0*/  SHF.L.U32 R3, R223, 0x1f, RZ ;  /* 0x0000001fdf037819 */ /* 0x000fe200000006ff */
[----:B-1----:R-:W-:Y:S06]  /*6500*/  ULEA UR4, UR4, UR5, 0x18 ;  /* 0x0000000504047291 */ /* 0x002fec000f8ec0ff */
[----:B------:R-:W-:Y:S04]  /*6510*/  LEA R4, R221, UR4, 0x3 ;  /* 0x00000004dd047c11 */ /* 0x000fe8000f8e18ff */
[----:B------:R-:W1:Y:S02]  /*6520*/  SYNCS.PHASECHK.TRANS64.TRYWAIT P0, [R4+URZ+0x50], R3 ;  /* 0x00005003040075a7 */ /* 0x000e6400080011ff */
[----:B-1----:R-:W-:Y:S05]  /*6530*/  @!P0 BRA `(.L_x_114) ;  /* 0x0000008800d88947 */ /* 0x002fea0003800000 */
.L_x_113:
[----:B------:R-:W-:Y:S05]  /*6540*/  BSYNC B0 ;  /* 0x0000000000007941 */ /* 0x000fea0003800000 */
.L_x_112:
[----:B------:R-:W2:Y:S04]  /*6550*/  LDL R12, [R1+0x24] ;  /* 0x00002400010c7983 */ /* 0x000ea80000100800 */
[----:B------:R-:W1:Y:S04]  /*6560*/  LDL R7, [R1+0x10] ;  /* 0x0000100001077983 */ /* 0x000e680000100800 */
[----:B------:R3:W4:Y:S04]  /*6570*/  LDL.64 R8, [R1] ;  /* 0x0000000001087983 */ /* 0x0007280000100a00 */
[----:B------:R3:W4:Y:S01]  /*6580*/  LDL.64 R10, [R1+0x8] ;  /* 0x00000800010a7983 */ /* 0x0007220000100a00 */
[----:B--2---:R-:W-:Y:S11]  /*6590*/  ISETP.NE.AND P0, PT, R12, RZ, PT ;  /* 0x000000ff0c00720c */ /* 0x004ff60003f05270 */
[----:B------:R-:W-:Y:S02]  /*65a0*/  @!UPT UIADD3 URZ, UPT, UPT, URZ, URZ, URZ ;  /* 0x000000fffffff290 */ /* 0x000fe4000fffe0ff */
[----:B------:R2:W-:Y:S01]  /*65b0*/  @P0 LDS.128 R224, [R0+0x400] ;  /* 0x0004000000e00984 */ /* 0x0005e20000000c00 */
[C---:B-1----:R-:W-:Y:S02]  /*65c0*/  @P0 IMAD R3, R7.reuse, 0x10, R0 ;  /* 0x0000001007030824 */ /* 0x042fe400078e0200 */
[C---:B------:R-:W-:Y:S01]  /*65d0*/  @P0 IMAD R4, R252.reuse, 0x10, R5 ;  /* 0x00000010fc040824 */ /* 0x040fe200078e0205 */
[----:B------:R1:W-:Y:S01]  /*65e0*/  @P0 LDS.128 R228, [R6+0x400] ;  /* 0x0004000006e40984 */ /* 0x0003e20000000c00 */
[----:B------:R-:W-:Y:S03]  /*65f0*/  @P0 LEA R5, R252, R0, 0x4 ;  /* 0x00000000fc050211 */ /* 0x000fe600078e20ff */
[----:B------:R-:W-:Y:S04]  /*6600*/  @P0 LDS.128 R232, [R3+0x400] ;  /* 0x0004000003e80984 */ /* 0x000fe80000000c00 */
[----:B------:R-:W-:Y:S01]  /*6610*/  @P0 LDS.128 R240, [R5+0x400] ;  /* 0x0004000005f00984 */ /* 0x000fe20000000c00 */
[----:B--2---:R-:W-:Y:S01]  /*6620*/  @P0 IMAD R0, R7, 0x10, R4 ;  /* 0x0000001007000824 */ /* 0x004fe200078e0204 */
[C---:B------:R-:W-:Y:S01]  /*6630*/  @P0 IADD3 R4, PT, PT, R2.reuse, R4, RZ ;  /* 0x0000000402040210 */ /* 0x040fe20007ffe0ff */
[C---:B-1----:R-:W-:Y:S03]  /*6640*/  @P0 IMAD.IADD R6, R2.reuse, 0x1, R3 ;  /* 0x0000000102060824 */ /* 0x042fe600078e0203 */
[----:B------:R1:W-:Y:S01]  /*6650*/  @P0 LDS.128 R248, [R0] ;  /* 0x0000000000f80984 */ /* 0x0003e20000000c00 */
[----:B------:R-:W-:Y:S03]  /*6660*/  @P0 IMAD.IADD R2, R2, 0x1, R0 ;  /* 0x0000000102020824 */ /* 0x000fe600078e0200 */
[----:B------:R-:W-:Y:S04]  /*6670*/  @P0 LDS.128 R236, [R6+0x400] ;  /* 0x0004000006ec0984 */ /* 0x000fe80000000c00 */
[----:B----4-:R-:W2:Y:S04]  /*6680*/  @P0 LDS.128 R8, [R2] ;  /* 0x0000000002080984 */ /* 0x010ea80000000c00 */
[----:B------:R3:W4:Y:S01]  /*6690*/  @P0 LDS.128 R244, [R4] ;  /* 0x0000000004f40984 */ /* 0x0007220000000c00 */
[----:B-1----:R-:W-:Y:S03]  /*66a0*/  IADD3 R0, PT, PT, R221, 0x1, RZ ;  /* 0x00000001dd007810 */ /* 0x002fe60007ffe0ff */
[----:B--2---:R3:W-:Y:S04]  /*66b0*/  @P0 STL.64 [R1], R8 ;  /* 0x0000000801000387 */ /* 0x0047e80000100a00 */
[----:B------:R3:W-:Y:S01]  /*66c0*/  @P0 STL.64 [R1+0x8], R10 ;  /* 0x0000080a01000387 */ /* 0x0007e20000100a00 */
[C---:B------:R-:W-:Y:S04]  /*66d0*/  ISETP.NE.AND P0, PT, R0.reuse, 0x4, PT ;  /* 0x000000040000780c */ /* 0x040fe80003f05270 */
[----:B------:R-:W-:Y:S02]  /*66e0*/  SEL R2, RZ, 0x1, P0 ;  /* 0x00000001ff027807 */ /* 0x000fe40000000000 */
[----:B------:R-:W-:Y:S02]  /*66f0*/  SEL R221, R0, RZ, P0 ;  /* 0x000000ff00dd7207 */ /* 0x000fe40000000000 */
[----:B----4-:R-:W-:Y:S02]  /*6700*/  LOP3.LUT R223, R223, R2, RZ, 0x3c, !PT ;  /* 0x00000002dfdf7212 */ /* 0x010fe400078e3cff */
.L_x_111:
[----:B------:R-:W-:Y:S05]  /*6710*/  BSYNC B1 ;  /* 0x0000000000017941 */ /* 0x000fea0003800000 */
.L_x_110:
[----:B---3--:R-:W2:Y:S01]  /*6720*/  LDL R4, [R1+0x30] ;  /* 0x0000300001047983 */ /* 0x008ea20000100800 */
[----:B------:R-:W1:Y:S01]  /*6730*/  S2UR UR4, SR_CgaCtaId ;  /* 0x00000000000479c3 */ /* 0x000e620000008800 */
[----:B------:R-:W-:Y:S01]  /*6740*/  IMAD.SHL.U32 R171, R152, 0x40, RZ ;  /* 0x0000004098ab7824 */ /* 0x000fe200078e00ff */
[----:B------:R-:W-:Y:S01]  /*6750*/  UMOV UR5, 0x400 ;  /* 0x0000040000057882 */ /* 0x000fe20000000000 */
[----:B------:R-:W3:Y:S01]  /*6760*/  S2R R3, SR_TID.X ;  /* 0x0000000000037919 */ /* 0x000ee20000002100 */
[----:B------:R-:W-:Y:S01]  /*6770*/  BSSY B0, `(.L_x_115) ;  /* 0x000000e000007945 */ /* 0x000fe20003800000 */
[----:B------:R-:W-:Y:S05]  /*6780*/  IMAD.IADD R2, R172, 0x1, R171 ;  /* 0x00000001ac027824 */ /* 0x000fea00078e02ab */
[----:B------:R-:W-:Y:S02]  /*6790*/  SHF.R.U32.HI R0, RZ, 0x15, R2 ;  /* 0x00000015ff007819 */ /* 0x000fe40000011602 */
[----:B---3--:R-:W-:Y:S01]  /*67a0*/  SHF.R.U32.HI R3, RZ, 0x5, R3 ;  /* 0x00000005ff037819 */ /* 0x008fe20000011603 */
[----:B-1----:R-:W-:Y:S03]  /*67b0*/  ULEA UR4, UR4, UR5, 0x18 ;  /* 0x0000000504047291 */ /* 0x002fe6000f8ec0ff */
[----:B------:R-:W-:Y:S03]  /*67c0*/  LOP3.LUT P0, RZ, R0, 0x3, R3, 0x48, !PT ;  /* 0x0000000300ff7812 */ /* 0x000fe60007804803 */
[----:B------:R-:W-:Y:S02]  /*67d0*/  LEA R218, R170, UR4, 0x3 ;  /* 0x00000004aada7c11 */ /* 0x000fe4000f8e18ff */
[----:B--2---:R-:W-:Y:S11]  /*67e0*/  LOP3.LUT P1, RZ, R152, R4, RZ, 0xfc, !PT ;  /* 0x0000000498ff7212 */ /* 0x004ff6000782fcff */
[----:B------:R-:W-:Y:S02]  /*67f0*/  @!UPT UIADD3 URZ, UPT, UPT, URZ, URZ, URZ ;  /* 0x000000fffffff290 */ /* 0x000fe4000fffe0ff */
[----:B------:R-:W-:Y:S05]  /*6800*/  @P1 BRA `(.L_x_116) ;  /* 0x0000000000101947 */ /* 0x000fea0003800000 */
[----:B------:R-:W2:Y:S02]  /*6810*/  LDL R3, [R1+0x1c] ;  /* 0x00001c0001037983 */ /* 0x000ea40000100800 */
[----:B--2---:R-:W-:Y:S04]  /*6820*/  SHF.L.U32 R0, R3, 0x1f, RZ ;  /* 0x0000001f03007819 */ /* 0x004fe800000006ff */
[----:B------:R-:W1:Y:S02]  /*6830*/  SYNCS.PHASECHK.TRANS64.TRYWAIT P1, [R218+URZ+0xc0], R0 ;  /* 0x0000c000da0075a7 */ /* 0x000e6400080211ff */
[----:B-1----:R-:W-:Y:S05]  /*6840*/  @!P1 BRA `(.L_x_117) ;  /* 0x0000008800289947 */ /* 0x002fea0003800000 */
.L_x_116:
[----:B------:R-:W-:Y:S05]  /*6850*/  BSYNC B0 ;  /* 0x0000000000007941 */ /* 0x000fea0003800000 */
.L_x_115:
[----:B------:R-:W-:Y:S05]  /*6860*/  @!P0 BRA `(.L_x_118) ;  /* 0x0000000000408947 */ /* 0x000fea0003800000 */
[----:B------:R-:W2:Y:S01]  /*6870*/  LDCU.64 UR8, c[0x4][0x70] ;  /* 0x01000e00ff0877ac */ /* 0x000ea20008000a00 */
[----:B------:R-:W-:Y:S01]  /*6880*/  MOV R15, 0x0 ;  /* 0x00000000000f7802 */ /* 0x000fe20000000f00 */
[----:B------:R-:W-:Y:S02]  /*6890*/  HFMA2 R12, -RZ, RZ, 0, 5.9604644775390625e-08 ;  /* 0x00000001ff0c7431 */ /* 0x000fe400000001ff */
[----:B------:R-:W-:Y:S02]  /*68a0*/  IMAD.MOV.U32 R8, RZ, RZ, 0x192 ;  /* 0x00000192ff087424 */ /* 0x000fe400078e00ff */
[----:B------:R-:W-:Y:S01]  /*68b0*/  IMAD.MOV.U32 R13, RZ, RZ, RZ ;  /* 0x000000ffff0d7224 */ /* 0x000fe200078e00ff */
[----:B------:R-:W3:Y:S01]  /*68c0*/  LDCU.64 UR6, c[0x4][0x78] ;  /* 0x01000f00ff0677ac */ /* 0x000ee20008000a00 */
[----:B------:R-:W4:Y:S01]  /*68d0*/  LDC.64 R14, c[0x4][R15] ;  /* 0x010000000f0e7b82 */ /* 0x000f220000000a00 */
[----:B------:R-:W5:Y:S01]  /*68e0*/  LDCU.64 UR4, c[0x4][0x10] ;  /* 0x01000200ff0477ac */ /* 0x000f620008000a00 */
[----:B--2---:R-:W-:Y:S01]  /*68f0*/  MOV R5, UR9 ;  /* 0x0000000900057c02 */ /* 0x004fe20008000f00 */
[----:B------:R-:W-:Y:S01]  /*6900*/  IMAD.U32 R4, RZ, RZ, UR8 ;  /* 0x00000008ff047e24 */ /* 0x000fe2000f8e00ff */
[----:B---3--:R-:W-:Y:S01]  /*6910*/  MOV R7, UR7 ;  /* 0x0000000700077c02 */ /* 0x008fe20008000f00 */
[----:B------:R-:W-:Y:S01]  /*6920*/  IMAD.U32 R6, RZ, RZ, UR6 ;  /* 0x00000006ff067e24 */ /* 0x000fe2000f8e00ff */
[----:B-----5:R-:W-:Y:S01]  /*6930*/  MOV R11, UR5 ;  /* 0x00000005000b7c02 */ /* 0x020fe20008000f00 */
[----:B------:R-:W-:Y:S02]  /*6940*/  IMAD.U32 R10, RZ, RZ, UR4 ;  /* 0x00000004ff0a7e24 */ /* 0x000fe4000f8e00ff */
[----:B------:R-:W-:Y:S07]  /*6950*/  LEPC R20, `(.L_x_118) ;  /* 0x000000001014794e */ /* 0x000fee0000000000 */
[----:B-1--4-:R-:W-:Y:S05]  /*6960*/  CALL.ABS.NOINC R14 ;  /* 0x000000000e007343 */ /* 0x012fea0003c00000 */
.L_x_118:
[----:B------:R-:W2:Y:S01]  /*6970*/  LDL R72, [R1] ;  /* 0x0000000001487983 */ /* 0x000ea20000100800 */
[----:B------:R-:W-:Y:S05]  /*6980*/  WARPSYNC.ALL ;  /* 0x0000000000007948 */ /* 0x000fea0003800000 */
[----:B------:R-:W3:Y:S01]  /*6990*/  LDL R71, [R1+0x4] ;  /* 0x0000040001477983 */ /* 0x000ee20000100800 */
[----:B------:R-:W-:Y:S01]  /*69a0*/  R2UR UR4, R2 ;  /* 0x00000000020472ca */ /* 0x000fe200000e0000 */
[----:B------:R-:W-:Y:S01]  /*69b0*/  HFMA2 R169, -RZ, RZ, 3.7421875, 0 ;  /* 0x437c0000ffa97431 */ /* 0x000fe200000001ff */
[----:B------:R-:W-:Y:S01]  /*69c0*/  SHF.L.U32 R68, R224, 0x10, RZ ;  /* 0x00000010e0447819 */ /* 0x000fe200000006ff */
[----:B------:R-:W4:Y:S01]  /*69d0*/  LDL R70, [R1+0x8] ;  /* 0x0000080001467983 */ /* 0x000f220000100800 */
[----:B------:R-:W-:Y:S01]  /*69e0*/  MOV R177, 0x3bbb989d ;  /* 0x3bbb989d00b17802 */ /* 0x000fe20000000f00 */
[----:B------:R-:W-:Y:S01]  /*69f0*/  BSSY.RECONVERGENT B1, `(.L_x_119) ;  /* 0x00002da000017945 */ /* 0x000fe20003800200 */
[----:B------:R-:W-:Y:S01]  /*6a00*/  ISETP.NE.AND P1, PT, R152, 0x3, PT ;  /* 0x000000039800780c */ /* 0x000fe20003f25270 */
[----:B------:R-:W5:Y:S06]  /*6a10*/  LDL R69, [R1+0xc] ;  /* 0x00000c0001457983 */ /* 0x000f6c0000100800 */
[----:B------:R-:W1:Y:S06]  /*6a20*/  LDTM.x64 R4, tmem[UR4] ;  /* 0x00000004000479ee */ /* 0x000e6c0008340000 */
[----:B------:R-:W-:Y:S01]  /*6a30*/  @!P1 NOP ;  /* 0x0000000000009918 */ /* 0x000fe20000000000 */
[C---:B-1----:R-:W-:Y:S01]  /*6a40*/  FMUL R0, R105.reuse, R4 ;  /* 0x0000000469007220 */ /* 0x042fe20000400000 */
[C---:B------:R-:W-:Y:S01]  /*6a50*/  FMUL R4, R105.reuse, R8 ;  /* 0x0000000869047220 */ /* 0x040fe20000400000 */
        /* <DEDUP_REMOVED lines=40> */
[----:B------:R-:W-:Y:S01]  /*6ce0*/  LOP3.LUT R64, R224, 0xffff0000, RZ, 0xc0, !PT ;  /* 0xffff0000e0407812 */ /* 0x000fe200078ec0ff */
[C---:B------:R-:W-:Y:S01]  /*6cf0*/  FMUL R57, R105.reuse, R61 ;  /* 0x0000003d69397220 */ /* 0x040fe20000400000 */
[C---:B------:R-:W-:Y:S01]  /*6d00*/  FMUL R50, R105.reuse, R54 ;  /* 0x0000003669327220 */ /* 0x040fe20000400000 */
[C---:B------:R-:W-:Y:S01]  /*6d10*/  FMUL R61, R105.reuse, R65 ;  /* 0x00000041693d7220 */ /* 0x040fe20000400000 */
[----:B------:R-:W-:Y:S01]  /*6d20*/  FMUL R54, R105, R58 ;  /* 0x0000003a69367220 */ /* 0x000fe20000400000 */
[----:B------:R-:W-:Y:S01]  /*6d30*/  SHF.L.U32 R65, R225, 0x10, RZ ;  /* 0x00000010e1417819 */ /* 0x000fe200000006ff */
[C---:B------:R-:W-:Y:S01]  /*6d40*/  FMUL R58, R105.reuse, R62 ;  /* 0x0000003e693a7220 */ /* 0x040fe20000400000 */
[----:B------:R-:W-:Y:S01]  /*6d50*/  FMUL R62, R105, R66 ;  /* 0x00000042693e7220 */ /* 0x000fe20000400000 */
[C---:B------:R-:W-:Y:S01]  /*6d60*/  FFMA R0, R176.reuse, R68, R0 ;  /* 0x00000044b0007223 */ /* 0x040fe20000000000 */
[----:B------:R-:W-:Y:S01]  /*6d70*/  LOP3.LUT R66, R225, 0xffff0000, RZ, 0xc0, !PT ;  /* 0xffff0000e1427812 */ /* 0x000fe200078ec0ff */
[----:B------:R-:W-:Y:S01]  /*6d80*/  FFMA R174, R176, R64, R2 ;  /* 0x00000040b0ae7223 */ /* 0x000fe20000000002 */
[----:B------:R-:W-:Y:S01]  /*6d90*/  FMUL R7, R105, R7 ;  /* 0x0000000769077220 */ /* 0x000fe20000400000 */
[----:B------:R-:W-:Y:S01]  /*6da0*/  SHF.L.U32 R68, R226, 0x10, RZ ;  /* 0x00000010e2447819 */ /* 0x000fe200000006ff */
[----:B------:R-:W-:Y:S01]  /*6db0*/  FFMA R175, R176, R65, R3 ;  /* 0x00000041b0af7223 */ /* 0x000fe20000000003 */
[----:B------:R-:W-:Y:S01]  /*6dc0*/  LOP3.LUT R2, R226, 0xffff0000, RZ, 0xc0, !PT ;  /* 0xffff0000e2027812 */ /* 0x000fe200078ec0ff */
[C---:B------:R-:W-:Y:S01]  /*6dd0*/  FFMA R7, R176.reuse, R66, R7 ;  /* 0x00000042b0077223 */ /* 0x040fe20000000007 */
[C---:B------:R-:W-:Y:S01]  /*6de0*/  SHF.L.U32 R3, R227.reuse, 0x10, RZ ;  /* 0x00000010e3037819 */ /* 0x040fe200000006ff */
[C---:B------:R-:W-:Y:S01]  /*6df0*/  FFMA R4, R176.reuse, R68, R4 ;  /* 0x00000044b0047223 */ /* 0x040fe20000000004 */
[----:B------:R-:W-:Y:S01]  /*6e00*/  LOP3.LUT R64, R227, 0xffff0000, RZ, 0xc0, !PT ;  /* 0xffff0000e3407812 */ /* 0x000fe200078ec0ff */
[----:B------:R-:W-:Y:S01]  /*6e10*/  FFMA R5, R176, R2, R5 ;  /* 0x00000002b0057223 */ /* 0x000fe20000000005 */
[C---:B------:R-:W-:Y:S01]  /*6e20*/  SHF.L.U32 R2, R228.reuse, 0x10, RZ ;  /* 0x00000010e4027819 */ /* 0x040fe200000006ff */
[----:B------:R-:W-:Y:S01]  /*6e30*/  FMUL R11, R105, R11 ;  /* 0x0000000b690b7220 */ /* 0x000fe20000400000 */
[----:B------:R-:W-:Y:S01]  /*6e40*/  LOP3.LUT R65, R228, 0xffff0000, RZ, 0xc0, !PT ;  /* 0xffff0000e4417812 */ /* 0x000fe200078ec0ff */
[C---:B------:R-:W-:Y:S01]  /*6e50*/  FFMA R6, R176.reuse, R3, R6 ;  /* 0x00000003b0067223 */ /* 0x040fe20000000006 */
[C---:B------:R-:W-:Y:S01]  /*6e60*/  SHF.L.U32 R3, R229.reuse, 0x10, RZ ;  /* 0x00000010e5037819 */ /* 0x040fe200000006ff */
[C---:B------:R-:W-:Y:S01]  /*6e70*/  FFMA R11, R176.reuse, R64, R11 ;  /* 0x00000040b00b7223 */ /* 0x040fe2000000000b */
        /* <DEDUP_REMOVED lines=11> */
[C---:B------:R-:W-:Y:S01]  /*6f30*/  FMUL R19, R105.reuse, R19 ;  /* 0x0000001369137220 */ /* 0x040fe20000400000 */
[----:B------:R-:W-:Y:S01]  /*6f40*/  FFMA R13, R176, R3, R13 ;  /* 0x00000003b00d7223 */ /* 0x000fe2000000000d */
[----:B------:R-:W-:Y:S01]  /*6f50*/  SHF.L.U32 R3, R232, 0x10, RZ ;  /* 0x00000010e8037819 */ /* 0x000fe200000006ff */
[C---:B------:R-:W-:Y:S01]  /*6f60*/  FFMA R14, R176.reuse, R65, R14 ;  /* 0x00000041b00e7223 */ /* 0x040fe2000000000e */
[----:B------:R-:W-:Y:S01]  /*6f70*/  FFMA R19, R176, R2, R19 ;  /* 0x00000002b0137223 */ /* 0x000fe20000000013 */
[----:B------:R-:W-:Y:S01]  /*6f80*/  LOP3.LUT R64, R232, 0xffff0000, RZ, 0xc0, !PT ;  /* 0xffff0000e8407812 */ /* 0x000fe200078ec0ff */
[----:B------:R-:W-:Y:S01]  /*6f90*/  FMUL R23, R105, R23 ;  /* 0x0000001769177220 */ /* 0x000fe20000400000 */
[C---:B------:R-:W-:Y:S01]  /*6fa0*/  SHF.L.U32 R2, R233.reuse, 0x10, RZ ;  /* 0x00000010e9027819 */ /* 0x040fe200000006ff */
[C---:B------:R-:W-:Y:S01]  /*6fb0*/  FFMA R16, R176.reuse, R3, R16 ;  /* 0x00000003b0107223 */ /* 0x040fe20000000010 */
[----:B------:R-:W-:Y:S01]  /*6fc0*/  LOP3.LUT R65, R233, 0xffff0000, RZ, 0xc0, !PT ;  /* 0xffff0000e9417812 */ /* 0x000fe200078ec0ff */
[----:B------:R-:W-:Y:S01]  /*6fd0*/  FFMA R17, R176, R64, R17 ;  /* 0x00000040b0117223 */ /* 0x000fe20000000011 */
[----:B------:R-:W-:Y:S01]  /*6fe0*/  SHF.L.U32 R3, R234, 0x10, RZ ;  /* 0x00000010ea037819 */ /* 0x000fe200000006ff */
[----:B------:R-:W-:Y:S01]  /*6ff0*/  FFMA R18, R176, R2, R18 ;  /* 0x00000002b0127223 */ /* 0x000fe20000000012 */
[----:B------:R-:W-:Y:S01]  /*7000*/  LOP3.LUT R2, R234, 0xffff0000, RZ, 0xc0, !PT ;  /* 0xffff0000ea027812 */ /* 0x000fe200078ec0ff */
[C---:B------:R-:W-:Y:S01]  /*7010*/  FFMA R23, R176.reuse, R65, R23 ;  /* 0x00000041b0177223 */ /* 0x040fe20000000017 */
[C---:B------:R-:W-:Y:S01]  /*7020*/  SHF.L.U32 R64, R235.reuse, 0x10, RZ ;  /* 0x00000010eb407819 */ /* 0x040fe200000006ff */
[C---:B------:R-:W-:Y:S01]  /*7030*/  FFMA R20, R176.reuse, R3, R20 ;  /* 0x00000003b0147223 */ /* 0x040fe20000000014 */
[----:B------:R-:W-:Y:S01]  /*7040*/  LOP3.LUT R3, R235, 0xffff0000, RZ, 0xc0, !PT ;  /* 0xffff0000eb037812 */ /* 0x000fe200078ec0ff */
[----:B------:R-:W-:Y:S01]  /*7050*/  FMUL R27, R105, R27 ;  /* 0x0000001b691b7220 */ /* 0x000fe20000400000 */
        /* <DEDUP_REMOVED lines=17> */
[C---:B------:R-:W-:Y:S01]  /*7170*/  FFMA R29, R176.reuse, R65, R29 ;  /* 0x00000041b01d7223 */ /* 0x040fe2000000001d */
[C---:B------:R-:W-:Y:S01]  /*7180*/  FMUL R35, R105.reuse, R35 ;  /* 0x0000002369237220 */ /* 0x040fe20000400000 */
[----:B------:R-:W-:Y:S01]  /*7190*/  FFMA R30, R176, R3, R30 ;  /* 0x00000003b01e7223 */ /* 0x000fe2000000001e */
[C---:B------:R-:W-:Y:S01]  /*71a0*/  SHF.L.U32 R64, R240.reuse, 0x10, RZ ;  /* 0x00000010f0407819 */ /* 0x040fe200000006ff */
[----:B------:R-:W-:Y:S01]  /*71b0*/  FMUL R39, R105, R39 ;  /* 0x0000002769277220 */ /* 0x000fe20000400000 */
[----:B------:R-:W-:Y:S01]  /*71c0*/  LOP3.LUT R3, R240, 0xffff0000, RZ, 0xc0, !PT ;  /* 0xffff0000f0037812 */ /* 0x000fe200078ec0ff */
[C---:B------:R-:W-:Y:S01]  /*71d0*/  FFMA R35, R176.reuse, R2, R35 ;  /* 0x00000002b0237223 */ /* 0x040fe20000000023 */
        /* <DEDUP_REMOVED lines=9> */
[----:B------:R-:W-:Y:S01]  /*7270*/  FFMA R36, R176, R3, R36 ;  /* 0x00000003b0247223 */ /* 0x000fe20000000024 */
[----:B------:R-:W-:Y:S01]  /*7280*/  LOP3.LUT R65, R243, 0xffff0000, RZ, 0xc0, !PT ;  /* 0xffff0000f3417812 */ /* 0x000fe200078ec0ff */
[----:B------:R-:W-:Y:S01]  /*7290*/  FMUL R43, R105, R43 ;  /* 0x0000002b692b7220 */ /* 0x000fe20000400000 */
[----:B------:R-:W-:Y:S01]  /*72a0*/  SHF.L.U32 R3, R244, 0x10, RZ ;  /* 0x00000010f4037819 */ /* 0x000fe200000006ff */
[C---:B------:R-:W-:Y:S01]  /*72b0*/  FFMA R37, R176.reuse, R64, R37 ;  /* 0x00000040b0257223 */ /* 0x040fe20000000025 */
[----:B------:R-:W-:Y:S01]  /*72c0*/  FFMA R38, R176, R2, R38 ;  /* 0x00000002b0267223 */ /* 0x000fe20000000026 */
[----:B------:R-:W-:Y:S01]  /*72d0*/  LOP3.LUT R2, R244, 0xffff0000, RZ, 0xc0, !PT ;  /* 0xffff0000f4027812 */ /* 0x000fe200078ec0ff */
[C---:B------:R-:W-:Y:S01]  /*72e0*/  FFMA R43, R176.reuse, R65, R43 ;  /* 0x00000041b02b7223 */ /* 0x040fe2000000002b */
[C---:B------:R-:W-:Y:S01]  /*72f0*/  FFMA R40, R176.reuse, R3, R40 ;  /* 0x00000003b0287223 */ /* 0x040fe20000000028 */
[----:B------:R-:W-:Y:S01]  /*7300*/  SHF.L.U32 R64, R245, 0x10, RZ ;  /* 0x00000010f5407819 */ /* 0x000fe200000006ff */
[----:B------:R-:W-:Y:S01]  /*7310*/  FMUL R47, R105, R47 ;  /* 0x0000002f692f7220 */ /* 0x000fe20000400000 */
        /* <DEDUP_REMOVED lines=28> */
[C---:B------:R-:W-:Y:S01]  /*74e0*/  FFMA R53, R176.reuse, R3, R53 ;  /* 0x00000003b0357223 */ /* 0x040fe20000000035 */
[C---:B------:R-:W-:Y:S01]  /*74f0*/  FMUL R63, R105.reuse, R63 ;  /* 0x0000003f693f7220 */ /* 0x040fe20000400000 */
[C---:B------:R-:W-:Y:S01]  /*7500*/  FFMA R54, R176.reuse, R65, R54 ;  /* 0x00000041b0367223 */ /* 0x040fe20000000036 */
[----:B------:R-:W-:Y:S01]  /*7510*/  FMUL R67, R105, R67 ;  /* 0x0000004369437220 */ /* 0x000fe20000400000 */
[----:B------:R-:W-:Y:S01]  /*7520*/  FFMA R59, R176, R2, R59 ;  /* 0x00000002b03b7223 */ /* 0x000fe2000000003b */
[C---:B--2---:R-:W-:Y:S02]  /*7530*/  SHF.L.U32 R3, R72.reuse, 0x10, RZ ;  /* 0x0000001048037819 */ /* 0x044fe400000006ff */
[----:B------:R-:W-:Y:S03]  /*7540*/  LOP3.LUT R64, R72, 0xffff0000, RZ, 0xc0, !PT ;  /* 0xffff000048407812 */ /* 0x000fe600078ec0ff */
[C---:B------:R-:W-:Y:S01]  /*7550*/  FFMA R56, R176.reuse, R3, R56 ;  /* 0x00000003b0387223 */ /* 0x040fe20000000038 */
[C---:B---3--:R-:W-:Y:S01]  /*7560*/  SHF.L.U32 R2, R71.reuse, 0x10, RZ ;  /* 0x0000001047027819 */ /* 0x048fe200000006ff */
[----:B------:R-:W-:Y:S01]  /*7570*/  FFMA R57, R176, R64, R57 ;  /* 0x00000040b0397223 */ /* 0x000fe20000000039 */
[----:B------:R-:W-:Y:S02]  /*7580*/  LOP3.LUT R65, R71, 0xffff0000, RZ, 0xc0, !PT ;  /* 0xffff000047417812 */ /* 0x000fe400078ec0ff */
[----:B----4-:R-:W-:Y:S01]  /*7590*/  SHF.L.U32 R3, R70, 0x10, RZ ;  /* 0x0000001046037819 */ /* 0x010fe200000006ff */
[----:B------:R-:W-:Y:S01]  /*75a0*/  FFMA R58, R176, R2, R58 ;  /* 0x00000002b03a7223 */ /* 0x000fe2000000003a */
[----:B------:R-:W-:Y:S01]  /*75b0*/  LOP3.LUT R2, R70, 0xffff0000, RZ, 0xc0, !PT ;  /* 0xffff000046027812 */ /* 0x000fe200078ec0ff */
[C---:B------:R-:W-:Y:S01]  /*75c0*/  FFMA R63, R176.reuse, R65, R63 ;  /* 0x00000041b03f7223 */ /* 0x040fe2000000003f */
[C---:B-----5:R-:W-:Y:S01]  /*75d0*/  SHF.L.U32 R64, R69.reuse, 0x10, RZ ;  /* 0x0000001045407819 */ /* 0x060fe200000006ff */
[C---:B------:R-:W-:Y:S01]  /*75e0*/  FFMA R60, R176.reuse, R3, R60 ;  /* 0x00000003b03c7223 */ /* 0x040fe2000000003c */
[----:B------:R-:W-:Y:S01]  /*75f0*/  LOP3.LUT R3, R69, 0xffff0000, RZ, 0xc0, !PT ;  /* 0xffff000045037812 */ /* 0x000fe200078ec0ff */
[C---:B------:R-:W-:Y:S02]  /*7600*/  FFMA R61, R176.reuse, R2, R61 ;  /* 0x00000002b03d7223 */ /* 0x040fe4000000003d */
[C---:B------:R-:W-:Y:S02]  /*7610*/  FFMA R62, R176.reuse, R64, R62 ;  /* 0x00000040b03e7223 */ /* 0x040fe4000000003e */
[----:B------:R-:W-:Y:S01]  /*7620*/  FFMA R67, R176, R3, R67 ;  /* 0x00000003b0437223 */ /* 0x000fe20000000043 */
[----:B------:R-:W-:Y:S04]  /*7630*/  FFMA.SAT R2, R0, -R177, 0.5 ;  /* 0x3f00000000027423 */ /* 0x000fe800000028b1 */
[----:B------:R-:W-:Y:S04]  /*7640*/  FFMA.RM R168, R2, R169, 12582913 ;  /* 0x4b40000102a87423 */ /* 0x000fe800000040a9 */
[----:B------:R-:W-:Y:S04]  /*7650*/  FADD R2, R168, -12583039 ;  /* 0xcb40007fa8027421 */ /* 0x000fe80000000000 */
[C---:B------:R-:W-:Y:S04]  /*7660*/  FFMA R2, R0.reuse, -1.4426950216293334961, -R2 ;  /* 0xbfb8aa3b00027823 */ /* 0x040fe80000000802 */
[----:B------:R-:W-:Y:S01]  /*7670*/  FFMA R2, R0, -1.925963033500011079e-08, R2 ;  /* 0xb2a5706000027823 */ /* 0x000fe20000000002 */
[C---:B------:R-:W-:Y:S03]  /*7680*/  FFMA.SAT R3, R174.reuse, -R177, 0.5 ;  /* 0x3f000000ae037423 */ /* 0x040fe600000028b1 */
[----:B------:R-:W1:Y:S01]  /*7690*/  MUFU.EX2 R178, R2 ;  /* 0x0000000200b27308 */ /* 0x000e620000000800 */
[----:B------:R-:W-:Y:S04]  /*76a0*/  FFMA.RM R167, R3, R169, 12582913 ;  /* 0x4b40000103a77423 */ /* 0x000fe800000040a9 */
[----:B------:R-:W-:Y:S04]  /*76b0*/  FADD R3, R167, -12583039 ;  /* 0xcb40007fa7037421 */ /* 0x000fe80000000000 */
[C---:B------:R-:W-:Y:S04]  /*76c0*/  FFMA R3, R174.reuse, -1.4426950216293334961, -R3 ;  /* 0xbfb8aa3bae037823 */ /* 0x040fe80000000803 */
[----:B------:R-:W-:Y:S01]  /*76d0*/  FFMA R3, R174, -1.925963033500011079e-08, R3 ;  /* 0xb2a57060ae037823 */ /* 0x000fe20000000003 */
[C---:B------:R-:W-:Y:S03]  /*76e0*/  FFMA.SAT R64, R175.reuse, -R177, 0.5 ;  /* 0x3f000000af407423 */ /* 0x040fe600000028b1 */
[----:B------:R-:W2:Y:S01]  /*76f0*/  MUFU.EX2 R179, R3 ;  /* 0x0000000300b37308 */ /* 0x000ea20000000800 */
[----:B------:R-:W-:Y:S04]  /*7700*/  FFMA.RM R166, R64, R169, 12582913 ;  /* 0x4b40000140a67423 */ /* 0x000fe800000040a9 */
[----:B------:R-:W-:Y:S04]  /*7710*/  FADD R64, R166, -12583039 ;  /* 0xcb40007fa6407421 */ /* 0x000fe80000000000 */
[C---:B------:R-:W-:Y:S04]  /*7720*/  FFMA R64, R175.reuse, -1.4426950216293334961, -R64 ;  /* 0xbfb8aa3baf407823 */ /* 0x040fe80000000840 */
[----:B------:R-:W-:Y:S01]  /*7730*/  FFMA R64, R175, -1.925963033500011079e-08, R64 ;  /* 0xb2a57060af407823 */ /* 0x000fe20000000040 */
[----:B------:R-:W-:Y:S03]  /*7740*/  FFMA.SAT R65, R7, -R177, 0.5 ;  /* 0x3f00000007417423 */ /* 0x000fe600000028b1 */
[----:B------:R-:W3:Y:S01]  /*7750*/  MUFU.EX2 R180, R64 ;  /* 0x0000004000b47308 */ /* 0x000ee20000000800 */
[----:B------:R-:W-:Y:S04]  /*7760*/  FFMA.RM R165, R65, R169, 12582913 ;  /* 0x4b40000141a57423 */ /* 0x000fe800000040a9 */
[----:B------:R-:W-:Y:S04]  /*7770*/  FADD R65, R165, -12583039 ;  /* 0xcb40007fa5417421 */ /* 0x000fe80000000000 */
[C---:B------:R-:W-:Y:S04]  /*7780*/  FFMA R65, R7.reuse, -1.4426950216293334961, -R65 ;  /* 0xbfb8aa3b07417823 */ /* 0x040fe80000000841 */
[----:B------:R-:W-:Y:S01]  /*7790*/  FFMA R65, R7, -1.925963033500011079e-08, R65 ;  /* 0xb2a5706007417823 */ /* 0x000fe20000000041 */
[----:B------:R-:W-:Y:S03]  /*77a0*/  FFMA.SAT R66, R4, -R177, 0.5 ;  /* 0x3f00000004427423 */ /* 0x000fe600000028b1 */
[----:B------:R-:W4:Y:S01]  /*77b0*/  MUFU.EX2 R181, R65 ;  /* 0x0000004100b57308 */ /* 0x000f220000000800 */
[----:B------:R-:W-:Y:S04]  /*77c0*/  FFMA.RM R164, R66, R169, 12582913 ;  /* 0x4b40000142a47423 */ /* 0x000fe800000040a9 */
[----:B------:R-:W-:Y:S04]  /*77d0*/  FADD R66, R164, -12583039 ;  /* 0xcb40007fa4427421 */ /* 0x000fe80000000000 */
[C---:B------:R-:W-:Y:S04]  /*77e0*/  FFMA R66, R4.reuse, -1.4426950216293334961, -R66 ;  /* 0xbfb8aa3b04427823 */ /* 0x040fe80000000842 */
[----:B------:R-:W-:Y:S01]  /*77f0*/  FFMA R66, R4, -1.925963033500011079e-08, R66 ;  /* 0xb2a5706004427823 */ /* 0x000fe20000000042 */
[----:B------:R-:W-:Y:S03]  /*7800*/  FFMA.SAT R68, R5, -R177, 0.5 ;  /* 0x3f00000005447423 */ /* 0x000fe600000028b1 */
[----:B------:R-:W5:Y:S01]  /*7810*/  MUFU.EX2 R182, R66 ;  /* 0x0000004200b67308 */ /* 0x000f620000000800 */
        /* <DEDUP_REMOVED lines=10> */
[C---:B------:R-:W-:Y:S03]  /*78c0*/  FFMA.SAT R70, R11.reuse, -R177, 0.5 ;  /* 0x3f0000000b467423 */ /* 0x040fe600000028b1 */
        /* <DEDUP_REMOVED lines=84> */
[----:B------:R1:W5:Y:S01]  /*7e10*/  MUFU.EX2 R198, R83 ;  /* 0x0000005300c67308 */ /* 0x0003620000000800 */
[----:B------:R-:W-:Y:S04]  /*7e20*/  FFMA.RM R145, R84, R169, 12582913 ;  /* 0x4b40000154917423 */ /* 0x000fe800000040a9 */
[----:B------:R-:W-:Y:S04]  /*7e30*/  FADD R84, R145, -12583039 ;  /* 0xcb40007f91547421 */ /* 0x000fe80000000000 */
[C---:B------:R-:W-:Y:S04]  /*7e40*/  FFMA R84, R21.reuse, -1.4426950216293334961, -R84 ;  /* 0xbfb8aa3b15547823 */ /* 0x040fe80000000854 */
[----:B------:R-:W-:Y:S01]  /*7e50*/  FFMA R84, R21, -1.925963033500011079e-08, R84 ;  /* 0xb2a5706015547823 */ /* 0x000fe20000000054 */
[----:B------:R-:W-:Y:S03]  /*7e60*/  FFMA.SAT R85, R22, -R177, 0.5 ;  /* 0x3f00000016557423 */ /* 0x000fe600000028b1 */
[----:B------:R2:W5:Y:S01]  /*7e70*/  MUFU.EX2 R199, R84 ;  /* 0x0000005400c77308 */ /* 0x0005620000000800 */
[----:B------:R-:W-:Y:S01]  /*7e80*/  FFMA.RM R146, R85, R169, 12582913 ;  /* 0x4b40000155927423 */ /* 0x000fe200000040a9 */
[----:B-1----:R-:W-:Y:S03]  /*7e90*/  @!P1 IADD3 R83, PT, PT, R218, 0xd0, RZ ;  /* 0x000000d0da539810 */ /* 0x002fe60007ffe0ff */
[----:B------:R-:W-:Y:S01]  /*7ea0*/  FADD R85, R146, -12583039 ;  /* 0xcb40007f92557421 */ /* 0x000fe20000000000 */
[----:B------:R-:W-:Y:S03]  /*7eb0*/  @!P1 LOP3.LUT R83, R83, 0xfefffff8, RZ, 0xc0, !PT ;  /* 0xfefffff853539812 */ /* 0x000fe600078ec0ff */
[C---:B------:R-:W-:Y:S01]  /*7ec0*/  FFMA R85, R22.reuse, -1.4426950216293334961, -R85 ;  /* 0xbfb8aa3b16557823 */ /* 0x040fe20000000855 */
[----:B------:R1:W-:Y:S03]  /*7ed0*/  @!P1 SYNCS.ARRIVE.TRANS64.RED.A1T0 RZ, [R83+URZ], RZ ;  /* 0x000000ff53ff99a7 */ /* 0x0003e600081004ff */
[----:B------:R-:W-:Y:S01]  /*7ee0*/  FFMA R85, R22, -1.925963033500011079e-08, R85 ;  /* 0xb2a5706016557823 */ /* 0x000fe20000000055 */
[C---:B------:R-:W-:Y:S03]  /*7ef0*/  FFMA.SAT R86, R27.reuse, -R177, 0.5 ;  /* 0x3f0000001b567423 */ /* 0x040fe600000028b1 */
[----:B------:R3:W5:Y:S01]  /*7f00*/  MUFU.EX2 R200, R85 ;  /* 0x0000005500c87308 */ /* 0x0007620000000800 */
[----:B------:R-:W-:Y:S01]  /*7f10*/  FFMA.RM R144, R86, R169, 12582913 ;  /* 0x4b40000156907423 */ /* 0x000fe200000040a9 */
[----:B--2---:R-:W2:Y:S03]  /*7f20*/  LDL R84, [R1+0x1c] ;  /* 0x00001c0001547983 */ /* 0x004ea60000100800 */
[----:B------:R-:W-:Y:S04]  /*7f30*/  FADD R86, R144, -12583039 ;  /* 0xcb40007f90567421 */ /* 0x000fe80000000000 */
[C---:B------:R-:W-:Y:S04]  /*7f40*/  FFMA R86, R27.reuse, -1.4426950216293334961, -R86 ;  /* 0xbfb8aa3b1b567823 */ /* 0x040fe80000000856 */
[----:B------:R-:W-:Y:S01]  /*7f50*/  FFMA R86, R27, -1.925963033500011079e-08, R86 ;  /* 0xb2a570601b567823 */ /* 0x000fe20000000056 */
[----:B------:R-:W-:Y:S03]  /*7f60*/  FFMA.SAT R87, R24, -R177, 0.5 ;  /* 0x3f00000018577423 */ /* 0x000fe600000028b1 */
[----:B------:R4:W5:Y:S01]  /*7f70*/  MUFU.EX2 R201, R86 ;  /* 0x0000005600c97308 */ /* 0x0009620000000800 */
[----:B------:R-:W-:Y:S01]  /*7f80*/  FFMA.RM R143, R87, R169, 12582913 ;  /* 0x4b400001578f7423 */ /* 0x000fe200000040a9 */
[----:B---3--:R-:W-:Y:S03]  /*7f90*/  SHF.L.U32 R85, R160, 0x17, RZ ;  /* 0x00000017a0557819 */ /* 0x008fe600000006ff */
[----:B------:R-:W-:Y:S04]  /*7fa0*/  FADD R87, R143, -12583039 ;  /* 0xcb40007f8f577421 */ /* 0x000fe80000000000 */
[C---:B------:R-:W-:Y:S04]  /*7fb0*/  FFMA R87, R24.reuse, -1.4426950216293334961, -R87 ;  /* 0xbfb8aa3b18577823 */ /* 0x040fe80000000857 */
[----:B------:R-:W-:Y:S01]  /*7fc0*/  FFMA R87, R24, -1.925963033500011079e-08, R87 ;  /* 0xb2a5706018577823 */ /* 0x000fe20000000057 */
[----:B------:R-:W-:Y:S03]  /*7fd0*/  FFMA.SAT R88, R25, -R177, 0.5 ;  /* 0x3f00000019587423 */ /* 0x000fe600000028b1 */
[----:B------:R3:W5:Y:S01]  /*7fe0*/  MUFU.EX2 R202, R87 ;  /* 0x0000005700ca7308 */ /* 0x0007620000000800 */
[----:B------:R-:W-:Y:S01]  /*7ff0*/  FFMA.RM R142, R88, R169, 12582913 ;  /* 0x4b400001588e7423 */ /* 0x000fe200000040a9 */
[----:B----4-:R-:W-:Y:S03]  /*8000*/  SHF.L.U32 R86, R159, 0x17, RZ ;  /* 0x000000179f567819 */ /* 0x010fe600000006ff */
        /* <DEDUP_REMOVED lines=24> */
[C---:B------:R-:W-:Y:S03]  /*8190*/  FFMA.SAT R92, R29.reuse, -R177, 0.5 ;  /* 0x3f0000001d5c7423 */ /* 0x040fe600000028b1 */
[----:B------:R3:W5:Y:S01]  /*81a0*/  MUFU.EX2 R206, R91 ;  /* 0x0000005b00ce7308 */ /* 0x0007620000000800 */
[----:B------:R-:W-:Y:S01]  /*81b0*/  FFMA.RM R138, R92, R169, 12582913 ;  /* 0x4b4000015c8a7423 */ /* 0x000fe200000040a9 */
[----:B----4-:R-:W-:Y:S03]  /*81c0*/  SHF.L.U32 R90, R154, 0x17, RZ ;  /* 0x000000179a5a7819 */ /* 0x010fe600000006ff */
[----:B------:R-:W-:Y:S04]  /*81d0*/  FADD R92, R138, -12583039 ;  /* 0xcb40007f8a5c7421 */ /* 0x000fe80000000000 */
[C---:B------:R-:W-:Y:S04]  /*81e0*/  FFMA R92, R29.reuse, -1.4426950216293334961, -R92 ;  /* 0xbfb8aa3b1d5c7823 */ /* 0x040fe8000000085c */
[----:B------:R-:W-:Y:S01]  /*81f0*/  FFMA R92, R29, -1.925963033500011079e-08, R92 ;  /* 0xb2a570601d5c7823 */ /* 0x000fe2000000005c */
[C---:B------:R-:W-:Y:S03]  /*8200*/  FFMA.SAT R93, R30.reuse, -R177, 0.5 ;  /* 0x3f0000001e5d7423 */ /* 0x040fe600000028b1 */
        /* <DEDUP_REMOVED lines=31> */
[C---:B------:R-:W-:Y:S01]  /*8400*/  FADD R97, R133.reuse, -12583039 ;  /* 0xcb40007f85617421 */ /* 0x040fe20000000000 */
[----:B------:R-:W-:Y:S03]  /*8410*/  SHF.L.U32 R133, R133, 0x17, RZ ;  /* 0x0000001785857819 */ /* 0x000fe600000006ff */
[C---:B------:R-:W-:Y:S04]  /*8420*/  FFMA R97, R34.reuse, -1.4426950216293334961, -R97 ;  /* 0xbfb8aa3b22617823 */ /* 0x040fe80000000861 */
[----:B------:R-:W-:Y:S01]  /*8430*/  FFMA R97, R34, -1.925963033500011079e-08, R97 ;  /* 0xb2a5706022617823 */ /* 0x000fe20000000061 */
[C---:B------:R-:W-:Y:S03]  /*8440*/  FFMA.SAT R98, R39.reuse, -R177, 0.5 ;  /* 0x3f00000027627423 */ /* 0x040fe600000028b1 */
[----:B------:R-:W3:Y:S01]  /*8450*/  MUFU.EX2 R212, R97 ;  /* 0x0000006100d47308 */ /* 0x000ee20000000800 */
[----:B------:R-:W-:Y:S01]  /*8460*/  FFMA.RM R106, R98, R169, 12582913 ;  /* 0x4b400001626a7423 */ /* 0x000fe200000040a9 */
[----:B----4-:R-:W-:Y:S03]  /*8470*/  SHF.L.U32 R96, R144, 0x17, RZ ;  /* 0x0000001790607819 */ /* 0x010fe600000006ff */
[C---:B------:R-:W-:Y:S01]  /*8480*/  FADD R98, R106.reuse, -12583039 ;  /* 0xcb40007f6a627421 */ /* 0x040fe20000000000 */
[----:B------:R-:W-:Y:S03]  /*8490*/  SHF.L.U32 R106, R106, 0x17, RZ ;  /* 0x000000176a6a7819 */ /* 0x000fe600000006ff */
[C---:B------:R-:W-:Y:S04]  /*84a0*/  FFMA R98, R39.reuse, -1.4426950216293334961, -R98 ;  /* 0xbfb8aa3b27627823 */ /* 0x040fe80000000862 */
[----:B------:R-:W-:Y:S01]  /*84b0*/  FFMA R98, R39, -1.925963033500011079e-08, R98 ;  /* 0xb2a5706027627823 */ /* 0x000fe20000000062 */
[----:B------:R-:W-:Y:S03]  /*84c0*/  FFMA.SAT R99, R36, -R177, 0.5 ;  /* 0x3f00000024637423 */ /* 0x000fe600000028b1 */
[----:B------:R4:W3:Y:S01]  /*84d0*/  MUFU.EX2 R213, R98 ;  /* 0x0000006200d57308 */ /* 0x0008e20000000800 */
[----:B------:R-:W-:Y:S04]  /*84e0*/  FFMA.RM R132, R99, R169, 12582913 ;  /* 0x4b40000163847423 */ /* 0x000fe800000040a9 */
[C---:B------:R-:W-:Y:S01]  /*84f0*/  FADD R99, R132.reuse, -12583039 ;  /* 0xcb40007f84637421 */ /* 0x040fe20000000000 */
[----:B------:R-:W-:Y:S03]  /*8500*/  SHF.L.U32 R132, R132, 0x17, RZ ;  /* 0x0000001784847819 */ /* 0x000fe600000006ff */
[C---:B------:R-:W-:Y:S04]  /*8510*/  FFMA R99, R36.reuse, -1.4426950216293334961, -R99 ;  /* 0xbfb8aa3b24637823 */ /* 0x040fe80000000863 */
[----:B------:R-:W-:Y:S01]  /*8520*/  FFMA R99, R36, -1.925963033500011079e-08, R99 ;  /* 0xb2a5706024637823 */ /* 0x000fe20000000063 */
[----:B------:R-:W-:Y:S03]  /*8530*/  FFMA.SAT R100, R37, -R177, 0.5 ;  /* 0x3f00000025647423 */ /* 0x000fe600000028b1 */
[----:B------:R1:W3:Y:S01]  /*8540*/  MUFU.EX2 R214, R99 ;  /* 0x0000006300d67308 */ /* 0x0002e20000000800 */
        /* <DEDUP_REMOVED lines=8> */
[----:B------:R-:W-:Y:S01]  /*85d0*/  FFMA.RM R108, R101, R169, 12582913 ;  /* 0x4b400001656c7423 */ /* 0x000fe200000040a9 */
[----:B-1----:R-:W-:Y:S03]  /*85e0*/  SHF.L.U32 R99, R142, 0x17, RZ ;  /* 0x000000178e637819 */ /* 0x002fe600000006ff */
        /* <DEDUP_REMOVED lines=8> */
[----:B------:R-:W-:Y:S04]  /*8670*/  FADD R102, R107, -12583039 ;  /* 0xcb40007f6b667421 */ /* 0x000fe80000000000 */
[C---:B------:R-:W-:Y:S04]  /*8680*/  FFMA R102, R43.reuse, -1.4426950216293334961, -R102 ;  /* 0xbfb8aa3b2b667823 */ /* 0x040fe80000000866 */
[----:B------:R-:W-:Y:S01]  /*8690*/  FFMA R102, R43, -1.925963033500011079e-08, R102 ;  /* 0xb2a570602b667823 */ /* 0x000fe20000000066 */
[C---:B------:R-:W-:Y:S03]  /*86a0*/  FFMA.SAT R103, R40.reuse, -R177, 0.5 ;  /* 0x3f00000028677423 */ /* 0x040fe600000028b1 */
[----:B------:R4:W3:Y:S01]  /*86b0*/  MUFU.EX2 R217, R102 ;  /* 0x0000006600d97308 */ /* 0x0008e20000000800 */
[----:B------:R-:W-:Y:S01]  /*86c0*/  FFMA.RM R109, R103, R169, 12582913 ;  /* 0x4b400001676d7423 */ /* 0x000fe200000040a9 */
[----:B-1----:R-:W-:Y:S03]  /*86d0*/  SHF.L.U32 R101, R139, 0x17, RZ ;  /* 0x000000178b657819 */ /* 0x002fe600000006ff */
[----:B------:R-:W-:Y:S04]  /*86e0*/  FADD R103, R109, -12583039 ;  /* 0xcb40007f6d677421 */ /* 0x000fe80000000000 */
[C---:B------:R-:W-:Y:S04]  /*86f0*/  FFMA R103, R40.reuse, -1.4426950216293334961, -R103 ;  /* 0xbfb8aa3b28677823 */ /* 0x040fe80000000867 */
[----:B------:R-:W-:Y:S01]  /*8700*/  FFMA R103, R40, -1.925963033500011079e-08, R103 ;  /* 0xb2a5706028677823 */ /* 0x000fe20000000067 */
[C---:B------:R-:W-:Y:S03]  /*8710*/  FFMA.SAT R104, R41.reuse, -R177, 0.5 ;  /* 0x3f00000029687423 */ /* 0x040fe600000028b1 */
        /* <DEDUP_REMOVED lines=22> */
[----:B------:R-:W-:Y:S04]  /*8880*/  FFMA.SAT R64, R44, -R177, 0.5 ;  /* 0x3f0000002c407423 */ /* 0x000fe800000028b1 */
[----:B------:R-:W-:Y:S04]  /*8890*/  FFMA.RM R111, R64, R169, 12582913 ;  /* 0x4b400001406f7423 */ /* 0x000fe800000040a9 */
        /* <DEDUP_REMOVED lines=15> */
[C---:B------:R-:W-:Y:S01]  /*8990*/  FADD R68, R117.reuse, -12583039 ;  /* 0xcb40007f75447421 */ /* 0x040fe20000000000 */
[----:B------:R-:W-:Y:S03]  /*89a0*/  SHF.L.U32 R117, R117, 0x17, RZ ;  /* 0x0000001775757819 */ /* 0x000fe600000006ff */
        /* <DEDUP_REMOVED lines=10> */
[----:B------:R-:W-:Y:S04]  /*8a50*/  FADD R70, R115, -12583039 ;  /* 0xcb40007f73467421 */ /* 0x000fe80000000000 */
[C---:B------:R-:W-:Y:S04]  /*8a60*/  FFMA R70, R49.reuse, -1.4426950216293334961, -R70 ;  /* 0xbfb8aa3b31467823 */ /* 0x040fe80000000846 */
[----:B------:R-:W-:Y:S01]  /*8a70*/  FFMA R70, R49, -1.925963033500011079e-08, R70 ;  /* 0xb2a5706031467823 */ /* 0x000fe20000000046 */
[----:B------:R-:W-:Y:S03]  /*8a80*/  FFMA.SAT R71, R50, -R177, 0.5 ;  /* 0x3f00000032477423 */ /* 0x000fe600000028b1 */
[----:B------:R-:W-:Y:S01]  /*8a90*/  MUFU.EX2 R160, R70 ;  /* 0x0000004600a07308 */ /* 0x000fe20000000800 */
[----:B------:R-:W-:Y:S04]  /*8aa0*/  FFMA.RM R128, R71, R169, 12582913 ;  /* 0x4b40000147807423 */ /* 0x000fe800000040a9 */
[C---:B------:R-:W-:Y:S01]  /*8ab0*/  FADD R71, R128.reuse, -12583039 ;  /* 0xcb40007f80477421 */ /* 0x040fe20000000000 */
[----:B------:R-:W-:Y:S03]  /*8ac0*/  SHF.L.U32 R128, R128, 0x17, RZ ;  /* 0x0000001780807819 */ /* 0x000fe600000006ff */
[C---:B------:R-:W-:Y:S04]  /*8ad0*/  FFMA R71, R50.reuse, -1.4426950216293334961, -R71 ;  /* 0xbfb8aa3b32477823 */ /* 0x040fe80000000847 */
[----:B------:R-:W-:Y:S01]  /*8ae0*/  FFMA R71, R50, -1.925963033500011079e-08, R71 ;  /* 0xb2a5706032477823 */ /* 0x000fe20000000047 */
[C---:B------:R-:W-:Y:S03]  /*8af0*/  FFMA.SAT R72, R55.reuse, -R177, 0.5 ;  /* 0x3f00000037487423 */ /* 0x040fe600000028b1 */
        /* <DEDUP_REMOVED lines=46> */
[C---:B------:R-:W-:Y:S04]  /*8de0*/  FFMA.SAT R79, R58.reuse, -R177, 0.5 ;  /* 0x3f0000003a4f7423 */ /* 0x040fe800000028b1 */
        /* <DEDUP_REMOVED lines=15> */
[C---:B------:R-:W-:Y:S04]  /*8ee0*/  FFMA.SAT R82, R61.reuse, -R177, 0.5 ;  /* 0x3f0000003d527423 */ /* 0x040fe800000028b1 */
        /* <DEDUP_REMOVED lines=9> */
[----:B-1----:R-:W-:Y:S02]  /*8f80*/  FFMA.SAT R2, R67, -R177, 0.5 ;  /* 0x3f00000043027423 */ /* 0x002fe400000028b1 */
[----:B------:R1:W4:Y:S02]  /*8f90*/  MUFU.EX2 R177, R3 ;  /* 0x0000000300b17308 */ /* 0x0003240000000800 */
[----:B------:R-:W-:Y:S04]  /*8fa0*/  FFMA.RM R169, R2, R169, 12582913 ;  /* 0x4b40000102a97423 */ /* 0x000fe800000040a9 */
[----:B------:R-:W-:Y:S04]  /*8fb0*/  FADD R2, R169, -12583039 ;  /* 0xcb40007fa9027421 */ /* 0x000fe80000000000 */
[C---:B------:R-:W-:Y:S04]  /*8fc0*/  FFMA R2, R67.reuse, -1.4426950216293334961, -R2 ;  /* 0xbfb8aa3b43027823 */ /* 0x040fe80000000802 */
[----:B------:R-:W-:Y:S01]  /*8fd0*/  FFMA R2, R67, -1.925963033500011079e-08, R2 ;  /* 0xb2a5706043027823 */ /* 0x000fe20000000002 */
[----:B-1----:R-:W-:Y:S02]  /*8fe0*/  SHF.L.U32 R3, R168, 0x17, RZ ;  /* 0x00000017a8037819 */ /* 0x002fe400000006ff */
[----:B------:R1:W4:Y:S03]  /*8ff0*/  MUFU.EX2 R168, R64 ;  /* 0x0000004000a87308 */ /* 0x0003260000000800 */
[----:B------:R-:W-:Y:S07]  /*9000*/  FFMA R3, R178, R3, 1 ;  /* 0x3f800000b2037423 */ /* 0x000fee0000000003 */
[----:B------:R5:W-:Y:S01]  /*9010*/  MUFU.EX2 R178, R66 ;  /* 0x0000004200b27308 */ /* 0x000be20000000800 */
[----:B-1----:R-:W-:Y:S09]  /*9020*/  SHF.L.U32 R64, R167, 0x17, RZ ;  /* 0x00000017a7407819 */ /* 0x002ff200000006ff */
[----:B------:R1:W4:Y:S01]  /*9030*/  MUFU.EX2 R167, R65 ;  /* 0x0000004100a77308 */ /* 0x0003220000000800 */
[----:B------:R-:W-:Y:S01]  /*9040*/  FFMA R64, R179, R64, 1 ;  /* 0x3f800000b3407423 */ /* 0x000fe20000000040 */
[----:B-----5:R-:W-:Y:S08]  /*9050*/  IADD3 R66, PT, PT, R3, 0x1800000, RZ ;  /* 0x0180000003427810 */ /* 0x020ff00007ffe0ff */
[----:B------:R5:W4:Y:S01]  /*9060*/  MUFU.EX2 R179, R68 ;  /* 0x0000004400b37308 */ /* 0x000b220000000800 */
[----:B-1----:R-:W-:Y:S04]  /*9070*/  @!P1 IADD3 R65, PT, PT, R170, 0x1, RZ ;  /* 0x00000001aa419810 */ /* 0x002fe80007ffe0ff */
[C---:B------:R-:W-:Y:S04]  /*9080*/  @!P1 ISETP.NE.AND P0, PT, R65.reuse, 0x2, PT ;  /* 0x000000024100980c */ /* 0x040fe80003f05270 */
[----:B------:R-:W-:Y:S02]  /*9090*/  @!P1 SEL R170, R65, RZ, P0 ;  /* 0x000000ff41aa9207 */ /* 0x000fe40000000000 */
[----:B------:R-:W-:Y:S02]  /*90a0*/  @!P1 SEL R65, RZ, 0x1, P0 ;  /* 0x00000001ff419807 */ /* 0x000fe40000000000 */
[----:B-----5:R-:W-:Y:S02]  /*90b0*/  LOP3.LUT R68, R66, 0x7f800000, RZ, 0xc0, !PT ;  /* 0x7f80000042447812 */ /* 0x020fe400078ec0ff */
[----:B--2---:R-:W-:Y:S02]  /*90c0*/  @!P1 LOP3.LUT R84, R84, R65, RZ, 0x3c, !PT ;  /* 0x0000004154549212 */ /* 0x004fe400078e3cff */
[----:B------:R-:W-:Y:S02]  /*90d0*/  SHF.L.U32 R66, R165, 0x17, RZ ;  /* 0x00000017a5427819 */ /* 0x000fe400000006ff */
[----:B------:R1:W2:Y:S01]  /*90e0*/  MUFU.EX2 R165, R69 ;  /* 0x0000004500a57308 */ /* 0x0002a20000000800 */
[----:B------:R5:W-:Y:S01]  /*90f0*/  @!P1 STL [R1+0x1c], R84 ;  /* 0x00001c5401009387 */ /* 0x000be20000100800 */
[----:B------:R-:W-:Y:S02]  /*9100*/  SHF.L.U32 R65, R166, 0x17, RZ ;  /* 0x00000017a6417819 */ /* 0x000fe400000006ff */
[----:B------:R-:W-:Y:S02]  /*9110*/  ISETP.GT.U32.AND P0, PT, R68, 0x1ffffff, PT ;  /* 0x01ffffff4400780c */ /* 0x000fe40003f04070 */
[----:B------:R-:W-:Y:S01]  /*9120*/  SHF.L.U32 R68, R164, 0x17, RZ ;  /* 0x00000017a4447819 */ /* 0x000fe200000006ff */
[----:B------:R-:W-:Y:S01]  /*9130*/  FFMA R65, R180, R65, 1 ;  /* 0x3f800000b4417423 */ /* 0x000fe20000000041 */
[----:B------:R-:W-:Y:S03]  /*9140*/  FFMA R66, R181, R66, 1 ;  /* 0x3f800000b5427423 */ /* 0x000fe60000000042 */
[----:B------:R-:W-:Y:S01]  /*9150*/  FFMA R68, R182, R68, 1 ;  /* 0x3f800000b6447423 */ /* 0x000fe20000000044 */
[----:B-1----:R-:W-:Y:S05]  /*9160*/  SHF.L.U32 R69, R163, 0x17, RZ ;  /* 0x00000017a3457819 */ /* 0x002fea00000006ff */
[----:B------:R-:W-:Y:S01]  /*9170*/  FFMA R69, R183, R69, 1 ;  /* 0x3f800000b7457423 */ /* 0x000fe20000000045 */
[----:B-----5:R-:W-:Y:S05]  /*9180*/  SHF.L.U32 R84, R162, 0x17, RZ ;  /* 0x00000017a2547819 */ /* 0x020fea00000006ff */
[----:B------:R-:W-:Y:S01]  /*9190*/  FFMA R70, R184, R84, 1 ;  /* 0x3f800000b8467423 */ /* 0x000fe20000000054 */
[----:B------:R-:W-:Y:S01]  /*91a0*/  FFMA R84, R185, R85, 1 ;  /* 0x3f800000b9547423 */ /* 0x000fe20000000055 */
[----:B------:R-:W-:Y:S05]  /*91b0*/  SHF.L.U32 R85, R161, 0x17, RZ ;  /* 0x00000017a1557819 */ /* 0x000fea00000006ff */
[----:B------:R-:W-:Y:S01]  /*91c0*/  FFMA R71, R186, R85, 1 ;  /* 0x3f800000ba477423 */ /* 0x000fe20000000055 */
[----:B------:R-:W-:Y:S01]  /*91d0*/  FFMA R85, R187, R86, 1 ;  /* 0x3f800000bb557423 */ /* 0x000fe20000000056 */
[----:B------:R-:W-:Y:S01]  /*91e0*/  FFMA R86, R188, R87, 1 ;  /* 0x3f800000bc567423 */ /* 0x000fe20000000057 */
[----:B------:R-:W-:Y:S01]  /*91f0*/  FFMA R87, R189, R88, 1 ;  /* 0x3f800000bd577423 */ /* 0x000fe20000000058 */
[----:B------:R-:W-:Y:S01]  /*9200*/  SHF.L.U32 R88, R155, 0x17, RZ ;  /* 0x000000179b587819 */ /* 0x000fe200000006ff */
[----:B------:R-:W-:Y:S04]  /*9210*/  FFMA R72, R190, R89, 1 ;  /* 0x3f800000be487423 */ /* 0x000fe80000000059 */
[----:B------:R-:W-:Y:S01]  /*9220*/  FFMA R88, R191, R88, 1 ;  /* 0x3f800000bf587423 */ /* 0x000fe20000000058 */
[----:B------:R-:W-:Y:S01]  /*9230*/  FFMA R89, R192, R90, 1 ;  /* 0x3f800000c0597423 */ /* 0x000fe2000000005a */
[----:B------:R-:W-:Y:S01]  /*9240*/  FFMA R90, R193, R91, 1 ;  /* 0x3f800000c15a7423 */ /* 0x000fe2000000005b */
[----:B------:R-:W-:Y:S01]  /*9250*/  FFMA R73, R194, R92, 1 ;  /* 0x3f800000c2497423 */ /* 0x000fe2000000005c */
[----:B------:R-:W-:Y:S01]  /*9260*/  SHF.L.U32 R92, R149, 0x17, RZ ;  /* 0x00000017955c7819 */ /* 0x000fe200000006ff */
[----:B------:R-:W-:Y:S01]  /*9270*/  FFMA R91, R195, R93, 1 ;  /* 0x3f800000c35b7423 */ /* 0x000fe2000000005d */
[----:B------:R-:W-:Y:S03]  /*9280*/  SHF.L.U32 R93, R148, 0x17, RZ ;  /* 0x00000017945d7819 */ /* 0x000fe600000006ff */
[----:B------:R-:W-:Y:S02]  /*9290*/  FFMA R92, R196, R92, 1 ;  /* 0x3f800000c45c7423 */ /* 0x000fe4000000005c */
[----:B------:R-:W-:Y:S01]  /*92a0*/  FFMA R74, R197, R93, 1 ;  /* 0x3f800000c54a7423 */ /* 0x000fe2000000005d */
        /* <DEDUP_REMOVED lines=13> */
[----:B------:R-:W-:Y:S01]  /*9380*/  FFMA R102, R209, R104, 1 ;  /* 0x3f800000d1667423 */ /* 0x000fe20000000068 */
[----:B------:R-:W-:Y:S02]  /*9390*/  SHF.L.U32 R104, R134, 0x17, RZ ;  /* 0x0000001786687819 */ /* 0x000fe400000006ff */
[----:B------:R1:W5:Y:S01]  /*93a0*/  MUFU.EX2 R134, R78 ;  /* 0x0000004e00867308 */ /* 0x0003620000000800 */
[----:B------:R-:W-:Y:S05]  /*93b0*/  SHF.L.U32 R103, R135, 0x17, RZ ;  /* 0x0000001787677819 */ /* 0x000fea00000006ff */
[----:B------:R-:W-:Y:S04]  /*93c0*/  FFMA R103, R210, R103, 1 ;  /* 0x3f800000d2677423 */ /* 0x000fe80000000067 */
[----:B------:R4:W5:Y:S01]  /*93d0*/  MUFU.EX2 R135, R79 ;  /* 0x0000004f00877308 */ /* 0x0009620000000800 */
[----:B-1----:R-:W-:Y:S01]  /*93e0*/  FFMA R78, R211, R104, 1 ;  /* 0x3f800000d34e7423 */ /* 0x002fe20000000068 */
[----:B---3--:R-:W-:Y:S01]  /*93f0*/  FFMA R104, R212, R133, 1 ;  /* 0x3f800000d4687423 */ /* 0x008fe20000000085 */
[----:B------:R-:W-:Y:S01]  /*9400*/  FFMA R106, R213, R106, 1 ;  /* 0x3f800000d56a7423 */ /* 0x000fe2000000006a */
[----:B------:R-:W-:Y:S01]  /*9410*/  SHF.L.U32 R133, R107, 0x17, RZ ;  /* 0x000000176b857819 */ /* 0x000fe200000006ff */
[----:B----4-:R-:W-:Y:S01]  /*9420*/  FFMA R79, R214, R132, 1 ;  /* 0x3f800000d64f7423 */ /* 0x010fe20000000084 */
[----:B------:R-:W-:Y:S04]  /*9430*/  FFMA R107, R215, R131, 1 ;  /* 0x3f800000d76b7423 */ /* 0x000fe80000000083 */
[----:B------:R1:W3:Y:S01]  /*9440*/  MUFU.EX2 R132, R80 ;  /* 0x0000005000847308 */ /* 0x0002e20000000800 */
[----:B------:R-:W-:Y:S01]  /*9450*/  SHF.L.U32 R131, R109, 0x17, RZ ;  /* 0x000000176d837819 */ /* 0x000fe200000006ff */
[----:B------:R-:W-:Y:S01]  /*9460*/  FFMA R108, R216, R108, 1 ;  /* 0x3f800000d86c7423 */ /* 0x000fe2000000006c */
[----:B------:R-:W-:Y:S07]  /*9470*/  FFMA R109, R217, R133, 1 ;  /* 0x3f800000d96d7423 */ /* 0x000fee0000000085 */
[----:B------:R-:W-:Y:S01]  /*9480*/  MUFU.EX2 R133, R83 ;  /* 0x0000005300857308 */ /* 0x000fe20000000800 */
[----:B-1----:R-:W-:Y:S01]  /*9490*/  FFMA R80, R218, R131, 1 ;  /* 0x3f800000da507423 */ /* 0x002fe20000000083 */
[----:B------:R-:W-:Y:S01]  /*94a0*/  SHF.L.U32 R131, R110, 0x17, RZ ;  /* 0x000000176e837819 */ /* 0x000fe200000006ff */
[----:B------:R-:W-:Y:S01]  /*94b0*/  FFMA R110, R219, R130, 1 ;  /* 0x3f800000db6e7423 */ /* 0x000fe20000000082 */
[----:B------:R-:W-:Y:S01]  /*94c0*/  SHF.L.U32 R130, R111, 0x17, RZ ;  /* 0x000000176f827819 */ /* 0x000fe200000006ff */
[----:B------:R-:W-:Y:S01]  /*94d0*/  FFMA R111, R220, R129, 1 ;  /* 0x3f800000dc6f7423 */ /* 0x000fe20000000081 */
[----:B------:R-:W-:Y:S01]  /*94e0*/  SHF.L.U32 R129, R113, 0x17, RZ ;  /* 0x0000001771817819 */ /* 0x000fe200000006ff */
[----:B------:R-:W-:Y:S03]  /*94f0*/  FFMA R113, R177, R131, 1 ;  /* 0x3f800000b1717423 */ /* 0x000fe60000000083 */
[----:B------:R1:W4:Y:S02]  /*9500*/  MUFU.EX2 R131, R81 ;  /* 0x0000005100837308 */ /* 0x0003240000000800 */
[----:B-1----:R-:W-:Y:S01]  /*9510*/  FFMA R81, R168, R130, 1 ;  /* 0x3f800000a8517423 */ /* 0x002fe20000000082 */
[----:B------:R-:W-:Y:S01]  /*9520*/  SHF.L.U32 R130, R114, 0x17, RZ ;  /* 0x0000001772827819 */ /* 0x000fe200000006ff */
[----:B------:R-:W-:Y:S01]  /*9530*/  FFMA R114, R167, R129, 1 ;  /* 0x3f800000a7727423 */ /* 0x000fe20000000081 */
[----:B------:R-:W-:Y:S03]  /*9540*/  SHF.L.U32 R129, R115, 0x17, RZ ;  /* 0x0000001773817819 */ /* 0x000fe600000006ff */
[----:B------:R-:W-:Y:S02]  /*9550*/  FFMA R115, R178, R130, 1 ;  /* 0x3f800000b2737423 */ /* 0x000fe40000000082 */
[----:B------:R1:W4:Y:S02]  /*9560*/  MUFU.EX2 R130, R82 ;  /* 0x0000005200827308 */ /* 0x0003240000000800 */
[----:B-1----:R-:W-:Y:S01]  /*9570*/  FFMA R82, R179, R117, 1 ;  /* 0x3f800000b3527423 */ /* 0x002fe20000000075 */
[----:B--2---:R-:W-:Y:S01]  /*9580*/  FFMA R116, R165, R116, 1 ;  /* 0x3f800000a5747423 */ /* 0x004fe20000000074 */
[----:B------:R-:W-:Y:S01]  /*9590*/  FFMA R117, R160, R129, 1 ;  /* 0x3f800000a0757423 */ /* 0x000fe20000000081 */
[----:B------:R-:W-:Y:S01]  /*95a0*/  SHF.L.U32 R129, R118, 0x17, RZ ;  /* 0x0000001776817819 */ /* 0x000fe200000006ff */
[----:B------:R-:W-:Y:S01]  /*95b0*/  FFMA R83, R157, R128, 1 ;  /* 0x3f8000009d537423 */ /* 0x000fe20000000080 */
[----:B------:R-:W-:Y:S01]  /*95c0*/  FFMA R118, R154, R120, 1 ;  /* 0x3f8000009a767423 */ /* 0x000fe20000000078 */
[----:B------:R-:W-:Y:S01]  /*95d0*/  FFMA R119, R150, R119, 1 ;  /* 0x3f80000096777423 */ /* 0x000fe20000000077 */
[----:B------:R-:W-:Y:S01]  /*95e0*/  SHF.L.U32 R128, R121, 0x17, RZ ;  /* 0x0000001779807819 */ /* 0x000fe200000006ff */
[----:B------:R-:W-:Y:S01]  /*95f0*/  FFMA R120, R145, R129, 1 ;  /* 0x3f80000091787423 */ /* 0x000fe20000000081 */
[----:B------:R-:W-:Y:S01]  /*9600*/  FFMA R121, R142, R126, 1 ;  /* 0x3f8000008e797423 */ /* 0x000fe2000000007e */
[----:B------:R1:W2:Y:S02]  /*9610*/  MUFU.EX2 R129, R2 ;  /* 0x0000000200817308 */ /* 0x0002a40000000800 */
[----:B-1----:R-:W-:Y:S01]  /*9620*/  SHF.L.U32 R2, R122, 0x17, RZ ;  /* 0x000000177a027819 */ /* 0x002fe200000006ff */
[----:B------:R-:W-:Y:S01]  /*9630*/  FFMA R122, R139, R125, 1 ;  /* 0x3f8000008b7a7423 */ /* 0x000fe2000000007d */
[----:B------:R-:W-:Y:S03]  /*9640*/  FFMA R123, R136, R123, 1 ;  /* 0x3f800000887b7423 */ /* 0x000fe6000000007b */
[----:B-----5:R-:W-:Y:S01]  /*9650*/  FFMA R125, R134, R2, 1 ;  /* 0x3f800000867d7423 */ /* 0x020fe20000000002 */
[----:B------:R-:W-:Y:S01]  /*9660*/  SHF.L.U32 R2, R127, 0x17, RZ ;  /* 0x000000177f027819 */ /* 0x000fe200000006ff */
[----:B------:R-:W-:Y:S01]  /*9670*/  FFMA R126, R135, R128, 1 ;  /* 0x3f800000877e7423 */ /* 0x000fe20000000080 */
[----:B------:R-:W-:Y:S02]  /*9680*/  SHF.L.U32 R127, R112, 0x17, RZ ;  /* 0x00000017707f7819 */ /* 0x000fe400000006ff */
[----:B------:R-:W-:Y:S01]  /*9690*/  SHF.L.U32 R128, R97, 0x17, RZ ;  /* 0x0000001761807819 */ /* 0x000fe200000006ff */
[----:B---3--:R-:W-:Y:S01]  /*96a0*/  FFMA R97, R132, R2, 1 ;  /* 0x3f80000084617423 */ /* 0x008fe20000000002 */
[----:B------:R-:W-:Y:S01]  /*96b0*/  SHF.L.U32 R134, R169, 0x17, RZ ;  /* 0x00000017a9867819 */ /* 0x000fe200000006ff */
[----:B----4-:R-:W-:Y:S01]  /*96c0*/  FFMA R112, R131, R124, 1 ;  /* 0x3f80000083707423 */ /* 0x010fe2000000007c */
[----:B------:R-:W-:Y:S01]  /*96d0*/  FFMA R124, R130, R127, 1 ;  /* 0x3f800000827c7423 */ /* 0x000fe2000000007f */
[----:B------:R-:W-:Y:S02]  /*96e0*/  FFMA R127, R133, R128, 1 ;  /* 0x3f800000857f7423 */ /* 0x000fe40000000080 */
[----:B--2---:R-:W-:Y:S01]  /*96f0*/  FFMA R128, R129, R134, 1 ;  /* 0x3f80000081807423 */ /* 0x004fe20000000086 */
[----:B------:R-:W-:Y:S06]  /*9700*/  @P0 BRA `(.L_x_120) ;  /* 0x0000000000100947 */ /* 0x000fec0003800000 */
[----:B------:R-:W-:Y:S02]  /*9710*/  MOV R2, 0x9730 ;  /* 0x0000973000027802 */ /* 0x000fe40000000f00 */
[----:B------:R-:W-:Y:S05]  /*9720*/  CALL.REL.NOINC `($__internal_3_$__cuda_sm20_rcp_rn_f32_slowpath) ;  /* 0x0000005800a87944 */ /* 0x000fea0003c00000 */
[----:B------:R-:W-:Y:S01]  /*9730*/  MOV R129, R130 ;  /* 0x0000008200817202 */ /* 0x000fe20000000f00 */
[----:B------:R-:W-:Y:S05]  /*9740*/  BRA `(.L_x_121) ;  /* 0x0000000000107947 */ /* 0x000fea0003800000 */
.L_x_120:
[----:B------:R-:W1:Y:S02]  /*9750*/  MUFU.RCP R2, R3 ;  /* 0x0000000300027308 */ /* 0x000e640000001000 */
[----:B-1----:R-:W-:Y:S04]  /*9760*/  FFMA R3, R3, R2, -1 ;  /* 0xbf80000003037423 */ /* 0x002fe80000000002 */
[----:B------:R-:W-:Y:S04]  /*9770*/  FADD.FTZ R3, -R3, -RZ ;  /* 0x800000ff03037221 */ /* 0x000fe80000010100 */
[----:B------:R-:W-:Y:S07]  /*9780*/  FFMA R129, R2, R3, R2 ;  /* 0x0000000302817223 */ /* 0x000fee0000000002 */
.L_x_121:
[----:B------:R-:W-:Y:S05]  /*9790*/  BSYNC.RECONVERGENT B1 ;  /* 0x0000000000017941 */ /* 0x000fea0003800200 */
.L_x_119:
[----:B------:R-:W-:Y:S01]  /*97a0*/  VIADD R2, R64, 0x1800000 ;  /* 0x0180000040027836 */ /* 0x000fe20000000000 */
[----:B------:R-:W-:Y:S04]  /*97b0*/  BSSY.RECONVERGENT B1, `(.L_x_122) ;  /* 0x000000e000017945 */ /* 0x000fe80003800200 */
[----:B------:R-:W-:Y:S04]  /*97c0*/  LOP3.LUT R2, R2, 0x7f800000, RZ, 0xc0, !PT ;  /* 0x7f80000002027812 */ /* 0x000fe800078ec0ff */
[----:B------:R-:W-:Y:S11]  /*97d0*/  ISETP.GT.U32.AND P0, PT, R2, 0x1ffffff, PT ;  /* 0x01ffffff0200780c */ /* 0x000ff60003f04070 */
[----:B------:R-:W-:Y:S02]  /*97e0*/  @!UPT UIADD3 URZ, UPT, UPT, URZ, URZ, URZ ;  /* 0x000000fffffff290 */ /* 0x000fe4000fffe0ff */
[----:B------:R-:W-:Y:S05]  /*97f0*/  @P0 BRA `(.L_x_123) ;  /* 0x0000000000140947 */ /* 0x000fea0003800000 */
[----:B------:R-:W-:Y:S02]  /*9800*/  MOV R3, R64 ;  /* 0x0000004000037202 */ /* 0x000fe40000000f00 */
[----:B------:R-:W-:Y:S02]  /*9810*/  MOV R2, 0x9830 ;  /* 0x0000983000027802 */ /* 0x000fe40000000f00 */
[----:B------:R-:W-:Y:S05]  /*9820*/  CALL.REL.NOINC `($__internal_3_$__cuda_sm20_rcp_rn_f32_slowpath) ;  /* 0x0000005800687944 */ /* 0x000fea0003c00000 */
[----:B------:R-:W-:Y:S01]  /*9830*/  MOV R64, R130 ;  /* 0x0000008200407202 */ /* 0x000fe20000000f00 */
[----:B------:R-:W-:Y:S05]  /*9840*/  BRA `(.L_x_124) ;  /* 0x0000000000107947 */ /* 0x000fea0003800000 */
.L_x_123:
[----:B------:R-:W1:Y:S02]  /*9850*/  MUFU.RCP R2, R64 ;  /* 0x0000004000027308 */ /* 0x000e640000001000 */
[----:B-1----:R-:W-:Y:S04]  /*9860*/  FFMA R3, R64, R2, -1 ;  /* 0xbf80000040037423 */ /* 0x002fe80000000002 */
[----:B------:R-:W-:Y:S04]  /*9870*/  FADD.FTZ R3, -R3, -RZ ;  /* 0x800000ff03037221 */ /* 0x000fe80000010100 */
[----:B------:R-:W-:Y:S07]  /*9880*/  FFMA R64, R2, R3, R2 ;  /* 0x0000000302407223 */ /* 0x000fee0000000002 */
.L_x_124:
[----:B------:R-:W-:Y:S05]  /*9890*/  BSYNC.RECONVERGENT B1 ;  /* 0x0000000000017941 */ /* 0x000fea0003800200 */
.L_x_122:
        /* <DEDUP_REMOVED lines=11> */
.L_x_126:
[----:B------:R-:W1:Y:S02]  /*9950*/  MUFU.RCP R2, R65 ;  /* 0x0000004100027308 */ /* 0x000e640000001000 */
[----:B-1----:R-:W-:Y:S04]  /*9960*/  FFMA R3, R65, R2, -1 ;  /* 0xbf80000041037423 */ /* 0x002fe80000000002 */
[----:B------:R-:W-:Y:S04]  /*9970*/  FADD.FTZ R3, -R3, -RZ ;  /* 0x800000ff03037221 */ /* 0x000fe80000010100 */
[----:B------:R-:W-:Y:S07]  /*9980*/  FFMA R65, R2, R3, R2 ;  /* 0x0000000302417223 */ /* 0x000fee0000000002 */
.L_x_127:
[----:B------:R-:W-:Y:S05]  /*9990*/  BSYNC.RECONVERGENT B1 ;  /* 0x0000000000017941 */ /* 0x000fea0003800200 */
.L_x_125:
        /* <DEDUP_REMOVED lines=11> */
.L_x_129:
[----:B------:R-:W1:Y:S02]  /*9a50*/  MUFU.RCP R2, R66 ;  /* 0x0000004200027308 */ /* 0x000e640000001000 */
[----:B-1----:R-:W-:Y:S04]  /*9a60*/  FFMA R3, R66, R2, -1 ;  /* 0xbf80000042037423 */ /* 0x002fe80000000002 */
[----:B------:R-:W-:Y:S04]  /*9a70*/  FADD.FTZ R3, -R3, -RZ ;  /* 0x800000ff03037221 */ /* 0x000fe80000010100 */
[----:B------:R-:W-:Y:S07]  /*9a80*/  FFMA R66, R2, R3, R2 ;  /* 0x0000000302427223 */ /* 0x000fee0000000002 */
.L_x_130:
[----:B------:R-:W-:Y:S05]  /*9a90*/  BSYNC.RECONVERGENT B1 ;  /* 0x0000000000017941 */ /* 0x000fea0003800200 */
.L_x_128:
        /* <DEDUP_REMOVED lines=11> */
.L_x_132:
[----:B------:R-:W1:Y:S02]  /*9b50*/  MUFU.RCP R2, R68 ;  /* 0x0000004400027308 */ /* 0x000e640000001000 */
[----:B-1----:R-:W-:Y:S04]  /*9b60*/  FFMA R3, R68, R2, -1 ;  /* 0xbf80000044037423 */ /* 0x002fe80000000002 */
[----:B------:R-:W-:Y:S04]  /*9b70*/  FADD.FTZ R3, -R3, -RZ ;  /* 0x800000ff03037221 */ /* 0x000fe80000010100 */
[----:B------:R-:W-:Y:S07]  /*9b80*/  FFMA R68, R2, R3, R2 ;  /* 0x0000000302447223 */ /* 0x000fee0000000002 */
.L_x_133:
[----:B------:R-:W-:Y:S05]  /*9b90*/  BSYNC.RECONVERGENT B1 ;  /* 0x0000000000017941 */ /* 0x000fea0003800200 */
.L_x_131:
        /* <DEDUP_REMOVED lines=11> */
.L_x_135:
[----:B------:R-:W1:Y:S02]  /*9c50*/  MUFU.RCP R2, R69 ;  /* 0x0000004500027308 */ /* 0x000e640000001000 */
[----:B-1----:R-:W-:Y:S04]  /*9c60*/  FFMA R3, R69, R2, -1 ;  /* 0xbf80000045037423 */ /* 0x002fe80000000002 */
[----:B------:R-:W-:Y:S04]  /*9c70*/  FADD.FTZ R3, -R3, -RZ ;  /* 0x800000ff03037221 */ /* 0x000fe80000010100 */
[----:B------:R-:W-:Y:S07]  /*9c80*/  FFMA R69, R2, R3, R2 ;  /* 0x0000000302457223 */ /* 0x000fee0000000002 */
.L_x_136:
[----:B------:R-:W-:Y:S05]  /*9c90*/  BSYNC.RECONVERGENT B1 ;  /* 0x0000000000017941 */ /* 0x000fea0003800200 */
.L_x_134:
        /* <DEDUP_REMOVED lines=11> */
.L_x_138:
[----:B------:R-:W1:Y:S02]  /*9d50*/  MUFU.RCP R2, R70 ;  /* 0x0000004600027308 */ /* 0x000e640000001000 */
[----:B-1----:R-:W-:Y:S04]  /*9d60*/  FFMA R3, R70, R2, -1 ;  /* 0xbf80000046037423 */ /* 0x002fe80000000002 */
[----:B------:R-:W-:Y:S04]  /*9d70*/  FADD.FTZ R3, -R3, -RZ ;  /* 0x800000ff03037221 */ /* 0x000fe80000010100 */
[----:B------:R-:W-:Y:S07]  /*9d80*/  FFMA R70, R2, R3, R2 ;  /* 0x0000000302467223 */ /* 0x000fee0000000002 */
.L_x_139:
[----:B------:R-:W-:Y:S05]  /*9d90*/  BSYNC.RECONVERGENT B1 ;  /* 0x0000000000017941 */ /* 0x000fea0003800200 */
.L_x_137:
        /* <DEDUP_REMOVED lines=11> */
.L_x_141:
[----:B------:R-:W1:Y:S02]  /*9e50*/  MUFU.RCP R2, R84 ;  /* 0x0000005400027308 */ /* 0x000e640000001000 */
[----:B-1----:R-:W-:Y:S04]  /*9e60*/  FFMA R3, R84, R2, -1 ;  /* 0xbf80000054037423 */ /* 0x002fe80000000002 */
[----:B------:R-:W-:Y:S04]  /*9e70*/  FADD.FTZ R3, -R3, -RZ ;  /* 0x800000ff03037221 */ /* 0x000fe80000010100 */
[----:B------:R-:W-:Y:S07]  /*9e80*/  FFMA R84, R2, R3, R2 ;  /* 0x0000000302547223 */ /* 0x000fee0000000002 */
.L_x_142:
[----:B------:R-:W-:Y:S05]  /*9e90*/  BSYNC.RECONVERGENT B1 ;  /* 0x0000000000017941 */ /* 0x000fea0003800200 */
.L_x_140:
        /* <DEDUP_REMOVED lines=11> */
.L_x_144:
[----:B------:R-:W1:Y:S02]  /*9f50*/  MUFU.RCP R2, R71 ;  /* 0x0000004700027308 */ /* 0x000e640000001000 */
[----:B-1----:R-:W-:Y:S04]  /*9f60*/  FFMA R3, R71, R2, -1 ;  /* 0xbf80000047037423 */ /* 0x002fe80000000002 */
[----:B------:R-:W-:Y:S04]  /*9f70*/  FADD.FTZ R3, -R3, -RZ ;  /* 0x800000ff03037221 */ /* 0x000fe80000010100 */
[----:B------:R-:W-:Y:S07]  /*9f80*/  FFMA R71, R2, R3, R2 ;  /* 0x0000000302477223 */ /* 0x000fee0000000002 */
.L_x_145:
[----:B------:R-:W-:Y:S05]  /*9f90*/  BSYNC.RECONVERGENT B1 ;  /* 0x0000000000017941 */ /* 0x000fea0003800200 */
.L_x_143:
        /* <DEDUP_REMOVED lines=11> */
.L_x_147:
[----:B------:R-:W1:Y:S02]  /*a050*/  MUFU.RCP R2, R85 ;  /* 0x0000005500027308 */ /* 0x000e640000001000 */
[----:B-1----:R-:W-:Y:S04]  /*a060*/  FFMA R3, R85, R2, -1 ;  /* 0xbf80000055037423 */ /* 0x002fe80000000002 */
[----:B------:R-:W-:Y:S04]  /*a070*/  FADD.FTZ R3, -R3, -RZ ;  /* 0x800000ff03037221 */ /* 0x000fe80000010100 */
[----:B------:R-:W-:Y:S07]  /*a080*/  FFMA R85, R2, R3, R2 ;  /* 0x0000000302557223 */ /* 0x000fee0000000002 */
.L_x_148:
[----:B------:R-:W-:Y:S05]  /*a090*/  BSYNC.RECONVERGENT B1 ;  /* 0x0000000000017941 */ /* 0x000fea0003800200 */
.L_x_146:
        /* <DEDUP_REMOVED lines=11> */
.L_x_150:
[----:B------:R-:W1:Y:S02]  /*a150*/  MUFU.RCP R2, R86 ;  /* 0x0000005600027308 */ /* 0x000e640000001000 */
[----:B-1----:R-:W-:Y:S04]  /*a160*/  FFMA R3, R86, R2, -1 ;  /* 0xbf80000056037423 */ /* 0x002fe80000000002 */
[----:B------:R-:W-:Y:S04]  /*a170*/  FADD.FTZ R3, -R3, -RZ ;  /* 0x800000ff03037221 */ /* 0x000fe80000010100 */
[----:B------:R-:W-:Y:S07]  /*a180*/  FFMA R86, R2, R3, R2 ;  /* 0x0000000302567223 */ /* 0x000fee0000000002 */
.L_x_151:
[----:B------:R-:W-:Y:S05]  /*a190*/  BSYNC.RECONVERGENT B1 ;  /* 0x0000000000017941 */ /* 0x000fea0003800200 */
.L_x_149:
        /* <DEDUP_REMOVED lines=11> */
.L_x_153:
[----:B------:R-:W1:Y:S02]  /*a250*/  MUFU.RCP R2, R87 ;  /* 0x0000005700027308 */ /* 0x000e640000001000 */
[----:B-1----:R-:W-:Y:S04]  /*a260*/  FFMA R3, R87, R2, -1 ;  /* 0xbf80000057037423 */ /* 0x002fe80000000002 */
[----:B------:R-:W-:Y:S04]  /*a270*/  FADD.FTZ R3, -R3, -RZ ;  /* 0x800000ff03037221 */ /* 0x000fe80000010100 */
[----:B------:R-:W-:Y:S07]  /*a280*/  FFMA R87, R2, R3, R2 ;  /* 0x0000000302577223 */ /* 0x000fee0000000002 */
.L_x_154:
[----:B------:R-:W-:Y:S05]  /*a290*/  BSYNC.RECONVERGENT B1 ;  /* 0x0000000000017941 */ /* 0x000fea0003800200 */
.L_x_152:
        /* <DEDUP_REMOVED lines=11> */
.L_x_156:
[----:B------:R-:W1:Y:S02]  /*a350*/  MUFU.RCP R2, R72 ;  /* 0x0000004800027308 */ /* 0x000e640000001000 */
[----:B-1----:R-:W-:Y:S04]  /*a360*/  FFMA R3, R72, R2, -1 ;  /* 0xbf80000048037423 */ /* 0x002fe80000000002 */
[----:B------:R-:W-:Y:S04]  /*a370*/  FADD.FTZ R3, -R3, -RZ ;  /* 0x800000ff03037221 */ /* 0x000fe80000010100 */
[----:B------:R-:W-:Y:S07]  /*a380*/  FFMA R72, R2, R3, R2 ;  /* 0x0000000302487223 */ /* 0x000fee0000000002 */
.L_x_157:
[----:B------:R-:W-:Y:S05]  /*a390*/  BSYNC.RECONVERGENT B1 ;  /* 0x0000000000017941 */ /* 0x000fea0003800200 */
.L_x_155:
        /* <DEDUP_REMOVED lines=11> */
.L_x_159:
[----:B------:R-:W1:Y:S02]  /*a450*/  MUFU.RCP R2, R88 ;  /* 0x0000005800027308 */ /* 0x000e640000001000 */
[----:B-1----:R-:W-:Y:S04]  /*a460*/  FFMA R3, R88, R2, -1 ;  /* 0xbf80000058037423 */ /* 0x002fe80000000002 */
[----:B------:R-:W-:Y:S04]  /*a470*/  FADD.FTZ R3, -R3, -RZ ;  /* 0x800000ff03037221 */ /* 0x000fe80000010100 */
[----:B------:R-:W-:Y:S07]  /*a480*/  FFMA R88, R2, R3, R2 ;  /* 0x0000000302587223 */ /* 0x000fee0000000002 */
.L_x_160:
[----:B------:R-:W-:Y:S05]  /*a490*/  BSYNC.RECONVERGENT B1 ;  /* 0x0000000000017941 */ /* 0x000fea0003800200 */
.L_x_158:
        /* <DEDUP_REMOVED lines=11> */
.L_x_162:
[----:B------:R-:W1:Y:S02]  /*a550*/  MUFU.RCP R2, R89 ;  /* 0x0000005900027308 */ /* 0x000e640000001000 */
[----:B-1----:R-:W-:Y:S04]  /*a560*/  FFMA R3, R89, R2, -1 ;  /* 0xbf80000059037423 */ /* 0x002fe80000000002 */
[----:B------:R-:W-:Y:S04]  /*a570*/  FADD.FTZ R3, -R3, -RZ ;  /* 0x800000ff03037221 */ /* 0x000fe80000010100 */
[----:B------:R-:W-:Y:S07]  /*a580*/  FFMA R89, R2, R3, R2 ;  /* 0x0000000302597223 */ /* 0x000fee0000000002 */
.L_x_163:
[----:B------:R-:W-:Y:S05]  /*a590*/  BSYNC.RECONVERGENT B1 ;  /* 0x0000000000017941 */ /* 0x000fea0003800200 */
.L_x_161:
        /* <DEDUP_REMOVED lines=11> */
.L_x_165:
[----:B------:R-:W1:Y:S02]  /*a650*/  MUFU.RCP R2, R90 ;  /* 0x0000005a00027308 */ /* 0x000e640000001000 */
[----:B-1----:R-:W-:Y:S04]  /*a660*/  FFMA R3, R90, R2, -1 ;  /* 0xbf8000005a037423 */ /* 0x002fe80000000002 */
[----:B------:R-:W-:Y:S04]  /*a670*/  FADD.FTZ R3, -R3, -RZ ;  /* 0x800000ff03037221 */ /* 0x000fe80000010100 */
[----:B------:R-:W-:Y:S07]  /*a680*/  FFMA R90, R2, R3, R2 ;  /* 0x00000003025a7223 */ /* 0x000fee0000000002 */
.L_x_166:
[----:B------:R-:W-:Y:S05]  /*a690*/  BSYNC.RECONVERGENT B1 ;  /* 0x0000000000017941 */ /* 0x000fea0003800200 */
.L_x_164:
        /* <DEDUP_REMOVED lines=11> */
.L_x_168:
[----:B------:R-:W1:Y:S02]  /*a750*/  MUFU.RCP R2, R73 ;  /* 0x0000004900027308 */ /* 0x000e640000001000 */
[----:B-1----:R-:W-:Y:S04]  /*a760*/  FFMA R3, R73, R2, -1 ;  /* 0xbf80000049037423 */ /* 0x002fe80000000002 */
[----:B------:R-:W-:Y:S04]  /*a770*/  FADD.FTZ R3, -R3, -RZ ;  /* 0x800000ff03037221 */ /* 0x000fe80000010100 */
[----:B------:R-:W-:Y:S07]  /*a780*/  FFMA R73, R2, R3, R2 ;  /* 0x0000000302497223 */ /* 0x000fee0000000002 */
.L_x_169:
[----:B------:R-:W-:Y:S05]  /*a790*/  BSYNC.RECONVERGENT B1 ;  /* 0x0000000000017941 */ /* 0x000fea0003800200 */
.L_x_167:
        /* <DEDUP_REMOVED lines=11> */
.L_x_171:
[----:B------:R-:W1:Y:S02]  /*a850*/  MUFU.RCP R2, R91 ;  /* 0x0000005b00027308 */ /* 0x000e640000001000 */
[----:B-1----:R-:W-:Y:S04]  /*a860*/  FFMA R3, R91, R2, -1 ;  /* 0xbf8000005b037423 */ /* 0x002fe80000000002 */
[----:B------:R-:W-:Y:S04]  /*a870*/  FADD.FTZ R3, -R3, -RZ ;  /* 0x800000ff03037221 */ /* 0x000fe80000010100 */
[----:B------:R-:W-:Y:S07]  /*a880*/  FFMA R91, R2, R3, R2 ;  /* 0x00000003025b7223 */ /* 0x000fee0000000002 */
.L_x_172:
[----:B------:R-:W-:Y:S05]  /*a890*/  BSYNC.RECONVERGENT B1 ;  /* 0x0000000000017941 */ /* 0x000fea0003800200 */
.L_x_170:
        /* <DEDUP_REMOVED lines=11> */
.L_x_174:
[----:B------:R-:W1:Y:S02]  /*a950*/  MUFU.RCP R2, R92 ;  /* 0x0000005c00027308 */ /* 0x000e640000001000 */
[----:B-1----:R-:W-:Y:S04]  /*a960*/  FFMA R3, R92, R2, -1 ;  /* 0xbf8000005c037423 */ /* 0x002fe80000000002 */
[----:B------:R-:W-:Y:S04]  /*a970*/  FADD.FTZ R3, -R3, -RZ ;  /* 0x800000ff03037221 */ /* 0x000fe80000010100 */
[----:B------:R-:W-:Y:S07]  /*a980*/  FFMA R92, R2, R3, R2 ;  /* 0x00000003025c7223 */ /* 0x000fee0000000002 */
.L_x_175:
[----:B------:R-:W-:Y:S05]  /*a990*/  BSYNC.RECONVERGENT B1 ;  /* 0x0000000000017941 */ /* 0x000fea0003800200 */
.L_x_173:
        /* <DEDUP_REMOVED lines=11> */
.L_x_177:
[----:B------:R-:W1:Y:S02]  /*aa50*/  MUFU.RCP R2, R74 ;  /* 0x0000004a00027308 */ /* 0x000e640000001000 */
[----:B-1----:R-:W-:Y:S04]  /*aa60*/  FFMA R3, R74, R2, -1 ;  /* 0xbf8000004a037423 */ /* 0x002fe80000000002 */
[----:B------:R-:W-:Y:S04]  /*aa70*/  FADD.FTZ R3, -R3, -RZ ;  /* 0x800000ff03037221 */ /* 0x000fe80000010100 */
[----:B------:R-:W-:Y:S07]  /*aa80*/  FFMA R74, R2, R3, R2 ;  /* 0x00000003024a7223 */ /* 0x000fee0000000002 */
.L_x_178:
[----:B------:R-:W-:Y:S05]  /*aa90*/  BSYNC.RECONVERGENT B1 ;  /* 0x0000000000017941 */ /* 0x000fea0003800200 */
.L_x_176:
        /* <DEDUP_REMOVED lines=11> */
.L_x_180:
[----:B------:R-:W1:Y:S02]  /*ab50*/  MUFU.RCP R2, R93 ;  /* 0x0000005d00027308 */ /* 0x000e640000001000 */
[----:B-1----:R-:W-:Y:S04]  /*ab60*/  FFMA R3, R93, R2, -1 ;  /* 0xbf8000005d037423 */ /* 0x002fe80000000002 */
[----:B------:R-:W-:Y:S04]  /*ab70*/  FADD.FTZ R3, -R3, -RZ ;  /* 0x800000ff03037221 */ /* 0x000fe80000010100 */
[----:B------:R-:W-:Y:S07]  /*ab80*/  FFMA R93, R2, R3, R2 ;  /* 0x00000003025d7223 */ /* 0x000fee0000000002 */
.L_x_181:
[----:B------:R-:W-:Y:S05]  /*ab90*/  BSYNC.RECONVERGENT B1 ;  /* 0x0000000000017941 */ /* 0x000fea0003800200 */
.L_x_179:
        /* <DEDUP_REMOVED lines=11> */
.L_x_183:
[----:B------:R-:W1:Y:S02]  /*ac50*/  MUFU.RCP R2, R94 ;  /* 0x0000005e00027308 */ /* 0x000e640000001000 */
[----:B-1----:R-:W-:Y:S04]  /*ac60*/  FFMA R3, R94, R2, -1 ;  /* 0xbf8000005e037423 */ /* 0x002fe80000000002 */
[----:B------:R-:W-:Y:S04]  /*ac70*/  FADD.FTZ R3, -R3, -RZ ;  /* 0x800000ff03037221 */ /* 0x000fe80000010100 */
[----:B------:R-:W-:Y:S07]  /*ac80*/  FFMA R94, R2, R3, R2 ;  /* 0x00000003025e7223 */ /* 0x000fee0000000002 */
.L_x_184:
[----:B------:R-:W-:Y:S05]  /*ac90*/  BSYNC.RECONVERGENT B1 ;  /* 0x0000000000017941 */ /* 0x000fea0003800200 */
.L_x_182:
        /* <DEDUP_REMOVED lines=11> */
.L_x_186:
[----:B------:R-:W1:Y:S02]  /*ad50*/  MUFU.RCP R2, R75 ;  /* 0x0000004b00027308 */ /* 0x000e640000001000 */
[----:B-1----:R-:W-:Y:S04]  /*ad60*/  FFMA R3, R75, R2, -1 ;  /* 0xbf8000004b037423 */ /* 0x002fe80000000002 */
[----:B------:R-:W-:Y:S04]  /*ad70*/  FADD.FTZ R3, -R3, -RZ ;  /* 0x800000ff03037221 */ /* 0x000fe80000010100 */
[----:B------:R-:W-:Y:S07]  /*ad80*/  FFMA R75, R2, R3, R2 ;  /* 0x00000003024b7223 */ /* 0x000fee0000000002 */
.L_x_187:
[----:B------:R-:W-:Y:S05]  /*ad90*/  BSYNC.RECONVERGENT B1 ;  /* 0x0000000000017941 */ /* 0x000fea0003800200 */
.L_x_185:
        /* <DEDUP_REMOVED lines=11> */
.L_x_189:
[----:B------:R-:W1:Y:S02]  /*ae50*/  MUFU.RCP R2, R95 ;  /* 0x0000005f00027308 */ /* 0x000e640000001000 */
[----:B-1----:R-:W-:Y:S04]  /*ae60*/  FFMA R3, R95, R2, -1 ;  /* 0xbf8000005f037423 */ /* 0x002fe80000000002 */
[----:B------:R-:W-:Y:S04]  /*ae70*/  FADD.FTZ R3, -R3, -RZ ;  /* 0x800000ff03037221 */ /* 0x000fe80000010100 */
[----:B------:R-:W-:Y:S07]  /*ae80*/  FFMA R95, R2, R3, R2 ;  /* 0x00000003025f7223 */ /* 0x000fee0000000002 */
.L_x_190:
[----:B------:R-:W-:Y:S05]  /*ae90*/  BSYNC.RECONVERGENT B1 ;  /* 0x0000000000017941 */ /* 0x000fea0003800200 */
.L_x_188:
        /* <DEDUP_REMOVED lines=11> */
.L_x_192:
[----:B------:R-:W1:Y:S02]  /*af50*/  MUFU.RCP R2, R96 ;  /* 0x0000006000027308 */ /* 0x000e640000001000 */
[----:B-1----:R-:W-:Y:S04]  /*af60*/  FFMA R3, R96, R2, -1 ;  /* 0xbf80000060037423 */ /* 0x002fe80000000002 */
[----:B------:R-:W-:Y:S04]  /*af70*/  FADD.FTZ R3, -R3, -RZ ;  /* 0x800000ff03037221 */ /* 0x000fe80000010100 */
[----:B------:R-:W-:Y:S07]  /*af80*/  FFMA R96, R2, R3, R2 ;  /* 0x0000000302607223 */ /* 0x000fee0000000002 */
.L_x_193:
[----:B------:R-:W-:Y:S05]  /*af90*/  BSYNC.RECONVERGENT B1 ;  /* 0x0000000000017941 */ /* 0x000fea0003800200 */
.L_x_191:
        /* <DEDUP_REMOVED lines=11> */
.L_x_195:
[----:B------:R-:W1:Y:S02]  /*b050*/  MUFU.RCP R2, R98 ;  /* 0x0000006200027308 */ /* 0x000e640000001000 */
[----:B-1----:R-:W-:Y:S04]  /*b060*/  FFMA R3, R98, R2, -1 ;  /* 0xbf80000062037423 */ /* 0x002fe80000000002 */
[----:B------:R-:W-:Y:S04]  /*b070*/  FADD.FTZ R3, -R3, -RZ ;  /* 0x800000ff03037221 */ /* 0x000fe80000010100 */
[----:B------:R-:W-:Y:S07]  /*b080*/  FFMA R98, R2, R3, R2 ;  /* 0x0000000302627223 */ /* 0x000fee0000000002 */
.L_x_196:
[----:B------:R-:W-:Y:S05]  /*b090*/  BSYNC.RECONVERGENT B1 ;  /* 0x0000000000017941 */ /* 0x000fea0003800200 */
.L_x_194:
        /* <DEDUP_REMOVED lines=11> */
.L_x_198:
[----:B------:R-:W1:Y:S02]  /*b150*/  MUFU.RCP R2, R76 ;  /* 0x0000004c00027308 */ /* 0x000e640000001000 */
[----:B-1----:R-:W-:Y:S04]  /*b160*/  FFMA R3, R76, R2, -1 ;  /* 0xbf8000004c037423 */ /* 0x002fe80000000002 */
[----:B------:R-:W-:Y:S04]  /*b170*/  FADD.FTZ R3, -R3, -RZ ;  /* 0x800000ff03037221 */ /* 0x000fe80000010100 */
[----:B------:R-:W-:Y:S07]  /*b180*/  FFMA R76, R2, R3, R2 ;  /* 0x00000003024c7223 */ /* 0x000fee0000000002 */
.L_x_199:
[----:B------:R-:W-:Y:S05]  /*b190*/  BSYNC.RECONVERGENT B1 ;  /* 0x0000000000017941 */ /* 0x000fea0003800200 */
.L_x_197:
        /* <DEDUP_REMOVED lines=11> */
.L_x_201:
[----:B------:R-:W1:Y:S02]  /*b250*/  MUFU.RCP R2, R99 ;  /* 0x0000006300027308 */ /* 0x000e640000001000 */
[----:B-1----:R-:W-:Y:S04]  /*b260*/  FFMA R3, R99, R2, -1 ;  /* 0xbf80000063037423 */ /* 0x002fe80000000002 */
[----:B------:R-:W-:Y:S04]  /*b270*/  FADD.FTZ R3, -R3, -RZ ;  /* 0x800000ff03037221 */ /* 0x000fe80000010100 */
[----:B------:R-:W-:Y:S07]  /*b280*/  FFMA R99, R2, R3, R2 ;  /* 0x0000000302637223 */ /* 0x000fee0000000002 */
.L_x_202:
[----:B------:R-:W-:Y:S05]  /*b290*/  BSYNC.RECONVERGENT B1 ;  /* 0x0000000000017941 */ /* 0x000fea0003800200 */
.L_x_200:
        /* <DEDUP_REMOVED lines=11> */
.L_x_204:
[----:B------:R-:W1:Y:S02]  /*b350*/  MUFU.RCP R2, R100 ;  /* 0x0000006400027308 */ /* 0x000e640000001000 */
[----:B-1----:R-:W-:Y:S04]  /*b360*/  FFMA R3, R100, R2, -1 ;  /* 0xbf80000064037423 */ /* 0x002fe80000000002 */
[----:B------:R-:W-:Y:S04]  /*b370*/  FADD.FTZ R3, -R3, -RZ ;  /* 0x800000ff03037221 */ /* 0x000fe80000010100 */
[----:B------:R-:W-:Y:S07]  /*b380*/  FFMA R100, R2, R3, R2 ;  /* 0x0000000302647223 */ /* 0x000fee0000000002 */
.L_x_205:
[----:B------:R-:W-:Y:S05]  /*b390*/  BSYNC.RECONVERGENT B1 ;  /* 0x0000000000017941 */ /* 0x000fea0003800200 */
.L_x_203:
        /* <DEDUP_REMOVED lines=11> */
.L_x_207:
[----:B------:R-:W1:Y:S02]  /*b450*/  MUFU.RCP R2, R101 ;  /* 0x0000006500027308 */ /* 0x000e640000001000 */
[----:B-1----:R-:W-:Y:S04]  /*b460*/  FFMA R3, R101, R2, -1 ;  /* 0xbf80000065037423 */ /* 0x002fe80000000002 */
[----:B------:R-:W-:Y:S04]  /*b470*/  FADD.FTZ R3, -R3, -RZ ;  /* 0x800000ff03037221 */ /* 0x000fe80000010100 */
[----:B------:R-:W-:Y:S07]  /*b480*/  FFMA R101, R2, R3, R2 ;  /* 0x0000000302657223 */ /* 0x000fee0000000002 */
.L_x_208:
[----:B------:R-:W-:Y:S05]  /*b490*/  BSYNC.RECONVERGENT B1 ;  /* 0x0000000000017941 */ /* 0x000fea0003800200 */
.L_x_206:
        /* <DEDUP_REMOVED lines=11> */
.L_x_210:
[----:B------:R-:W1:Y:S02]  /*b550*/  MUFU.RCP R2, R77 ;  /* 0x0000004d00027308 */ /* 0x000e640000001000 */
[----:B-1----:R-:W-:Y:S04]  /*b560*/  FFMA R3, R77, R2, -1 ;  /* 0xbf8000004d037423 */ /* 0x002fe80000000002 */
[----:B------:R-:W-:Y:S04]  /*b570*/  FADD.FTZ R3, -R3, -RZ ;  /* 0x800000ff03037221 */ /* 0x000fe80000010100 */
[----:B------:R-:W-:Y:S07]  /*b580*/  FFMA R77, R2, R3, R2 ;  /* 0x00000003024d7223 */ /* 0x000fee0000000002 */
.L_x_211:
[----:B------:R-:W-:Y:S05]  /*b590*/  BSYNC.RECONVERGENT B1 ;  /* 0x0000000000017941 */ /* 0x000fea0003800200 */
.L_x_209:
        /* <DEDUP_REMOVED lines=11> */
.L_x_213:
[----:B------:R-:W1:Y:S02]  /*b650*/  MUFU.RCP R2, R102 ;  /* 0x0000006600027308 */ /* 0x000e640000001000 */
[----:B-1----:R-:W-:Y:S04]  /*b660*/  FFMA R3, R102, R2, -1 ;  /* 0xbf80000066037423 */ /* 0x002fe80000000002 */
[----:B------:R-:W-:Y:S04]  /*b670*/  FADD.FTZ R3, -R3, -RZ ;  /* 0x800000ff03037221 */ /* 0x000fe80000010100 */
[----:B------:R-:W-:Y:S07]  /*b680*/  FFMA R102, R2, R3, R2 ;  /* 0x0000000302667223 */ /* 0x000fee0000000002 */
.L_x_214:
[----:B------:R-:W-:Y:S05]  /*b690*/  BSYNC.RECONVERGENT B1 ;  /* 0x0000000000017941 */ /* 0x000fea0003800200 */
.L_x_212:
        /* <DEDUP_REMOVED lines=11> */
.L_x_216:
[----:B------:R-:W1:Y:S02]  /*b750*/  MUFU.RCP R2, R103 ;  /* 0x0000006700027308 */ /* 0x000e640000001000 */
[----:B-1----:R-:W-:Y:S04]  /*b760*/  FFMA R3, R103, R2, -1 ;  /* 0xbf80000067037423 */ /* 0x002fe80000000002 */
[----:B------:R-:W-:Y:S04]  /*b770*/  FADD.FTZ R3, -R3, -RZ ;  /* 0x800000ff03037221 */ /* 0x000fe80000010100 */
[----:B------:R-:W-:Y:S07]  /*b780*/  FFMA R103, R2, R3, R2 ;  /* 0x0000000302677223 */ /* 0x000fee0000000002 */
.L_x_217:
[----:B------:R-:W-:Y:S05]  /*b790*/  BSYNC.RECONVERGENT B1 ;  /* 0x0000000000017941 */ /* 0x000fea0003800200 */
.L_x_215:
        /* <DEDUP_REMOVED lines=11> */
.L_x_219:
[----:B------:R-:W1:Y:S02]  /*b850*/  MUFU.RCP R2, R78 ;  /* 0x0000004e00027308 */ /* 0x000e640000001000 */
[----:B-1----:R-:W-:Y:S04]  /*b860*/  FFMA R3, R78, R2, -1 ;  /* 0xbf8000004e037423 */ /* 0x002fe80000000002 */
[----:B------:R-:W-:Y:S04]  /*b870*/  FADD.FTZ R3, -R3, -RZ ;  /* 0x800000ff03037221 */ /* 0x000fe80000010100 */
[----:B------:R-:W-:Y:S07]  /*b880*/  FFMA R78, R2, R3, R2 ;  /* 0x00000003024e7223 */ /* 0x000fee0000000002 */
.L_x_220:
[----:B------:R-:W-:Y:S05]  /*b890*/  BSYNC.RECONVERGENT B1 ;  /* 0x0000000000017941 */ /* 0x000fea0003800200 */
.L_x_218:
        /* <DEDUP_REMOVED lines=11> */
.L_x_222:
[----:B------:R-:W1:Y:S02]  /*b950*/  MUFU.RCP R2, R104 ;  /* 0x0000006800027308 */ /* 0x000e640000001000 */
[----:B-1----:R-:W-:Y:S04]  /*b960*/  FFMA R3, R104, R2, -1 ;  /* 0xbf80000068037423 */ /* 0x002fe80000000002 */
[----:B------:R-:W-:Y:S04]  /*b970*/  FADD.FTZ R3, -R3, -RZ ;  /* 0x800000ff03037221 */ /* 0x000fe80000010100 */
[----:B------:R-:W-:Y:S07]  /*b980*/  FFMA R104, R2, R3, R2 ;  /* 0x0000000302687223 */ /* 0x000fee0000000002 */
.L_x_223:
[----:B------:R-:W-:Y:S05]  /*b990*/  BSYNC.RECONVERGENT B1 ;  /* 0x0000000000017941 */ /* 0x000fea0003800200 */
.L_x_221:
        /* <DEDUP_REMOVED lines=11> */
.L_x_225:
[----:B------:R-:W1:Y:S02]  /*ba50*/  MUFU.RCP R2, R106 ;  /* 0x0000006a00027308 */ /* 0x000e640000001000 */
[----:B-1----:R-:W-:Y:S04]  /*ba60*/  FFMA R3, R106, R2, -1 ;  /* 0xbf8000006a037423 */ /* 0x002fe80000000002 */
[----:B------:R-:W-:Y:S04]  /*ba70*/  FADD.FTZ R3, -R3, -RZ ;  /* 0x800000ff03037221 */ /* 0x000fe80000010100 */
[----:B------:R-:W-:Y:S07]  /*ba80*/  FFMA R106, R2, R3, R2 ;  /* 0x00000003026a7223 */ /* 0x000fee0000000002 */
.L_x_226:
[----:B------:R-:W-:Y:S05]  /*ba90*/  BSYNC.RECONVERGENT B1 ;  /* 0x0000000000017941 */ /* 0x000fea0003800200 */
.L_x_224:
        /* <DEDUP_REMOVED lines=11> */
.L_x_228:
[----:B------:R-:W1:Y:S02]  /*bb50*/  MUFU.RCP R2, R79 ;  /* 0x0000004f00027308 */ /* 0x000e640000001000 */
[----:B-1----:R-:W-:Y:S04]  /*bb60*/  FFMA R3, R79, R2, -1 ;  /* 0xbf8000004f037423 */ /* 0x002fe80000000002 */
[----:B------:R-:W-:Y:S04]  /*bb70*/  FADD.FTZ R3, -R3, -RZ ;  /* 0x800000ff03037221 */ /* 0x000fe80000010100 */
[----:B------:R-:W-:Y:S07]  /*bb80*/  FFMA R79, R2, R3, R2 ;  /* 0x00000003024f7223 */ /* 0x000fee0000000002 */
.L_x_229:
[----:B------:R-:W-:Y:S05]  /*bb90*/  BSYNC.RECONVERGENT B1 ;  /* 0x0000000000017941 */ /* 0x000fea0003800200 */
.L_x_227:
        /* <DEDUP_REMOVED lines=11> */
.L_x_231:
[----:B------:R-:W1:Y:S02]  /*bc50*/  MUFU.RCP R2, R107 ;  /* 0x0000006b00027308 */ /* 0x000e640000001000 */
[----:B-1----:R-:W-:Y:S04]  /*bc60*/  FFMA R3, R107, R2, -1 ;  /* 0xbf8000006b037423 */ /* 0x002fe80000000002 */
[----:B------:R-:W-:Y:S04]  /*bc70*/  FADD.FTZ R3, -R3, -RZ ;  /* 0x800000ff03037221 */ /* 0x000fe80000010100 */
[----:B------:R-:W-:Y:S07]  /*bc80*/  FFMA R107, R2, R3, R2 ;  /* 0x00000003026b7223 */ /* 0x000fee0000000002 */
.L_x_232:
[----:B------:R-:W-:Y:S05]  /*bc90*/  BSYNC.RECONVERGENT B1 ;  /* 0x0000000000017941 */ /* 0x000fea0003800200 */
.L_x_230:
        /* <DEDUP_REMOVED lines=11> */
.L_x_234:
[----:B------:R-:W1:Y:S02]  /*bd50*/  MUFU.RCP R2, R108 ;  /* 0x0000006c00027308 */ /* 0x000e640000001000 */
[----:B-1----:R-:W-:Y:S04]  /*bd60*/  FFMA R3, R108, R2, -1 ;  /* 0xbf8000006c037423 */ /* 0x002fe80000000002 */
[----:B------:R-:W-:Y:S04]  /*bd70*/  FADD.FTZ R3, -R3, -RZ ;  /* 0x800000ff03037221 */ /* 0x000fe80000010100 */
[----:B------:R-:W-:Y:S07]  /*bd80*/  FFMA R108, R2, R3, R2 ;  /* 0x00000003026c7223 */ /* 0x000fee0000000002 */
.L_x_235:
[----:B------:R-:W-:Y:S05]  /*bd90*/  BSYNC.RECONVERGENT B1 ;  /* 0x0000000000017941 */ /* 0x000fea0003800200 */
.L_x_233:
        /* <DEDUP_REMOVED lines=11> */
.L_x_237:
[----:B------:R-:W1:Y:S02]  /*be50*/  MUFU.RCP R2, R109 ;  /* 0x0000006d00027308 */ /* 0x000e640000001000 */
[----:B-1----:R-:W-:Y:S04]  /*be60*/  FFMA R3, R109, R2, -1 ;  /* 0xbf8000006d037423 */ /* 0x002fe80000000002 */
[----:B------:R-:W-:Y:S04]  /*be70*/  FADD.FTZ R3, -R3, -RZ ;  /* 0x800000ff03037221 */ /* 0x000fe80000010100 */
[----:B------:R-:W-:Y:S07]  /*be80*/  FFMA R109, R2, R3, R2 ;  /* 0x00000003026d7223 */ /* 0x000fee0000000002 */
.L_x_238:
[----:B------:R-:W-:Y:S05]  /*be90*/  BSYNC.RECONVERGENT B1 ;  /* 0x0000000000017941 */ /* 0x000fea0003800200 */
.L_x_236:
        /* <DEDUP_REMOVED lines=11> */
.L_x_240:
[----:B------:R-:W1:Y:S02]  /*bf50*/  MUFU.RCP R2, R80 ;  /* 0x0000005000027308 */ /* 0x000e640000001000 */
[----:B-1----:R-:W-:Y:S04]  /*bf60*/  FFMA R3, R80, R2, -1 ;  /* 0xbf80000050037423 */ /* 0x002fe80000000002 */
[----:B------:R-:W-:Y:S04]  /*bf70*/  FADD.FTZ R3, -R3, -RZ ;  /* 0x800000ff03037221 */ /* 0x000fe80000010100 */
[----:B------:R-:W-:Y:S07]  /*bf80*/  FFMA R80, R2, R3, R2 ;  /* 0x0000000302507223 */ /* 0x000fee0000000002 */
.L_x_241:
[----:B------:R-:W-:Y:S05]  /*bf90*/  BSYNC.RECONVERGENT B1 ;  /* 0x0000000000017941 */ /* 0x000fea0003800200 */
.L_x_239:
        /* <DEDUP_REMOVED lines=11> */
.L_x_243:
[----:B------:R-:W1:Y:S02]  /*c050*/  MUFU.RCP R2, R110 ;  /* 0x0000006e00027308 */ /* 0x000e640000001000 */
[----:B-1----:R-:W-:Y:S04]  /*c060*/  FFMA R3, R110, R2, -1 ;  /* 0xbf8000006e037423 */ /* 0x002fe80000000002 */
[----:B------:R-:W-:Y:S04]  /*c070*/  FADD.FTZ R3, -R3, -RZ ;  /* 0x800000ff03037221 */ /* 0x000fe80000010100 */
[----:B------:R-:W-:Y:S07]  /*c080*/  FFMA R110, R2, R3, R2 ;  /* 0x00000003026e7223 */ /* 0x000fee0000000002 */
.L_x_244:
[----:B------:R-:W-:Y:S05]  /*c090*/  BSYNC.RECONVERGENT B1 ;  /* 0x0000000000017941 */ /* 0x000fea0003800200 */
.L_x_242:
        /* <DEDUP_REMOVED lines=11> */
.L_x_246:
[----:B------:R-:W1:Y:S02]  /*c150*/  MUFU.RCP R2, R111 ;  /* 0x0000006f00027308 */ /* 0x000e640000001000 */
[----:B-1----:R-:W-:Y:S04]  /*c160*/  FFMA R3, R111, R2, -1 ;  /* 0xbf8000006f037423 */ /* 0x002fe80000000002 */
[----:B------:R-:W-:Y:S04]  /*c170*/  FADD.FTZ R3, -R3, -RZ ;  /* 0x800000ff03037221 */ /* 0x000fe80000010100 */
[----:B------:R-:W-:Y:S07]  /*c180*/  FFMA R111, R2, R3, R2 ;  /* 0x00000003026f7223 */ /* 0x000fee0000000002 */
.L_x_247:
[----:B------:R-:W-:Y:S05]  /*c190*/  BSYNC.RECONVERGENT B1 ;  /* 0x0000000000017941 */ /* 0x000fea0003800200 */
.L_x_245:
        /* <DEDUP_REMOVED lines=11> */
.L_x_249:
[----:B------:R-:W1:Y:S02]  /*c250*/  MUFU.RCP R2, R113 ;  /* 0x0000007100027308 */ /* 0x000e640000001000 */
[----:B-1----:R-:W-:Y:S04]  /*c260*/  FFMA R3, R113, R2, -1 ;  /* 0xbf80000071037423 */ /* 0x002fe80000000002 */
[----:B------:R-:W-:Y:S04]  /*c270*/  FADD.FTZ R3, -R3, -RZ ;  /* 0x800000ff03037221 */ /* 0x000fe80000010100 */
[----:B------:R-:W-:Y:S07]  /*c280*/  FFMA R113, R2, R3, R2 ;  /* 0x0000000302717223 */ /* 0x000fee0000000002 */
.L_x_250:
[----:B------:R-:W-:Y:S05]  /*c290*/  BSYNC.RECONVERGENT B1 ;  /* 0x0000000000017941 */ /* 0x000fea0003800200 */
.L_x_248:
        /* <DEDUP_REMOVED lines=11> */
.L_x_252:
[----:B------:R-:W1:Y:S02]  /*c350*/  MUFU.RCP R2, R81 ;  /* 0x0000005100027308 */ /* 0x000e640000001000 */
[----:B-1----:R-:W-:Y:S04]  /*c360*/  FFMA R3, R81, R2, -1 ;  /* 0xbf80000051037423 */ /* 0x002fe80000000002 */
[----:B------:R-:W-:Y:S04]  /*c370*/  FADD.FTZ R3, -R3, -RZ ;  /* 0x800000ff03037221 */ /* 0x000fe80000010100 */
[----:B------:R-:W-:Y:S07]  /*c380*/  FFMA R81, R2, R3, R2 ;  /* 0x0000000302517223 */ /* 0x000fee0000000002 */
.L_x_253:
[----:B------:R-:W-:Y:S05]  /*c390*/  BSYNC.RECONVERGENT B1 ;  /* 0x0000000000017941 */ /* 0x000fea0003800200 */
.L_x_251:
        /* <DEDUP_REMOVED lines=11> */
.L_x_255:
[----:B------:R-:W1:Y:S02]  /*c450*/  MUFU.RCP R2, R114 ;  /* 0x0000007200027308 */ /* 0x000e640000001000 */
[----:B-1----:R-:W-:Y:S04]  /*c460*/  FFMA R3, R114, R2, -1 ;  /* 0xbf80000072037423 */ /* 0x002fe80000000002 */
[----:B------:R-:W-:Y:S04]  /*c470*/  FADD.FTZ R3, -R3, -RZ ;  /* 0x800000ff03037221 */ /* 0x000fe80000010100 */
[----:B------:R-:W-:Y:S07]  /*c480*/  FFMA R114, R2, R3, R2 ;  /* 0x0000000302727223 */ /* 0x000fee0000000002 */
.L_x_256:
[----:B------:R-:W-:Y:S05]  /*c490*/  BSYNC.RECONVERGENT B1 ;  /* 0x0000000000017941 */ /* 0x000fea0003800200 */
.L_x_254:
        /* <DEDUP_REMOVED lines=11> */
.L_x_258:
[----:B------:R-:W1:Y:S02]  /*c550*/  MUFU.RCP R2, R115 ;  /* 0x0000007300027308 */ /* 0x000e640000001000 */
[----:B-1----:R-:W-:Y:S04]  /*c560*/  FFMA R3, R115, R2, -1 ;  /* 0xbf80000073037423 */ /* 0x002fe80000000002 */
[----:B------:R-:W-:Y:S04]  /*c570*/  FADD.FTZ R3, -R3, -RZ ;  /* 0x800000ff03037221 */ /* 0x000fe80000010100 */
[----:B------:R-:W-:Y:S07]  /*c580*/  FFMA R115, R2, R3, R2 ;  /* 0x0000000302737223 */ /* 0x000fee0000000002 */
.L_x_259:
[----:B------:R-:W-:Y:S05]  /*c590*/  BSYNC.RECONVERGENT B1 ;  /* 0x0000000000017941 */ /* 0x000fea0003800200 */
.L_x_257:
        /* <DEDUP_REMOVED lines=11> */
.L_x_261:
[----:B------:R-:W1:Y:S02]  /*c650*/  MUFU.RCP R2, R82 ;  /* 0x0000005200027308 */ /* 0x000e640000001000 */
[----:B-1----:R-:W-:Y:S04]  /*c660*/  FFMA R3, R82, R2, -1 ;  /* 0xbf80000052037423 */ /* 0x002fe80000000002 */
[----:B------:R-:W-:Y:S04]  /*c670*/  FADD.FTZ R3, -R3, -RZ ;  /* 0x800000ff03037221 */ /* 0x000fe80000010100 */
[----:B------:R-:W-:Y:S07]  /*c680*/  FFMA R82, R2, R3, R2 ;  /* 0x0000000302527223 */ /* 0x000fee0000000002 */
.L_x_262:
[----:B------:R-:W-:Y:S05]  /*c690*/  BSYNC.RECONVERGENT B1 ;  /* 0x0000000000017941 */ /* 0x000fea0003800200 */
.L_x_260:
        /* <DEDUP_REMOVED lines=11> */
.L_x_264:
[----:B------:R-:W1:Y:S02]  /*c750*/  MUFU.RCP R2, R116 ;  /* 0x0000007400027308 */ /* 0x000e640000001000 */
[----:B-1----:R-:W-:Y:S04]  /*c760*/  FFMA R3, R116, R2, -1 ;  /* 0xbf80000074037423 */ /* 0x002fe80000000002 */
[----:B------:R-:W-:Y:S04]  /*c770*/  FADD.FTZ R3, -R3, -RZ ;  /* 0x800000ff03037221 */ /* 0x000fe80000010100 */
[----:B------:R-:W-:Y:S07]  /*c780*/  FFMA R116, R2, R3, R2 ;  /* 0x0000000302747223 */ /* 0x000fee0000000002 */
.L_x_265:
[----:B------:R-:W-:Y:S05]  /*c790*/  BSYNC.RECONVERGENT B1 ;  /* 0x0000000000017941 */ /* 0x000fea0003800200 */
.L_x_263:
        /* <DEDUP_REMOVED lines=11> */
.L_x_267:
[----:B------:R-:W1:Y:S02]  /*c850*/  MUFU.RCP R2, R117 ;  /* 0x0000007500027308 */ /* 0x000e640000001000 */
[----:B-1----:R-:W-:Y:S04]  /*c860*/  FFMA R3, R117, R2, -1 ;  /* 0xbf80000075037423 */ /* 0x002fe80000000002 */
[----:B------:R-:W-:Y:S04]  /*c870*/  FADD.FTZ R3, -R3, -RZ ;  /* 0x800000ff03037221 */ /* 0x000fe80000010100 */
[----:B------:R-:W-:Y:S07]  /*c880*/  FFMA R117, R2, R3, R2 ;  /* 0x0000000302757223 */ /* 0x000fee0000000002 */
.L_x_268:
[----:B------:R-:W-:Y:S05]  /*c890*/  BSYNC.RECONVERGENT B1 ;  /* 0x0000000000017941 */ /* 0x000fea0003800200 */
.L_x_266:
        /* <DEDUP_REMOVED lines=11> */
.L_x_270:
[----:B------:R-:W1:Y:S02]  /*c950*/  MUFU.RCP R2, R83 ;  /* 0x0000005300027308 */ /* 0x000e640000001000 */
[----:B-1----:R-:W-:Y:S04]  /*c960*/  FFMA R3, R83, R2, -1 ;  /* 0xbf80000053037423 */ /* 0x002fe80000000002 */
[----:B------:R-:W-:Y:S04]  /*c970*/  FADD.FTZ R3, -R3, -RZ ;  /* 0x800000ff03037221 */ /* 0x000fe80000010100 */
[----:B------:R-:W-:Y:S07]  /*c980*/  FFMA R83, R2, R3, R2 ;  /* 0x0000000302537223 */ /* 0x000fee0000000002 */
.L_x_271:
[----:B------:R-:W-:Y:S05]  /*c990*/  BSYNC.RECONVERGENT B1 ;  /* 0x0000000000017941 */ /* 0x000fea0003800200 */
.L_x_269:
        /* <DEDUP_REMOVED lines=11> */
.L_x_273:
[----:B------:R-:W1:Y:S02]  /*ca50*/  MUFU.RCP R2, R118 ;  /* 0x0000007600027308 */ /* 0x000e640000001000 */
[----:B-1----:R-:W-:Y:S04]  /*ca60*/  FFMA R3, R118, R2, -1 ;  /* 0xbf80000076037423 */ /* 0x002fe80000000002 */
[----:B------:R-:W-:Y:S04]  /*ca70*/  FADD.FTZ R3, -R3, -RZ ;  /* 0x800000ff03037221 */ /* 0x000fe80000010100 */
[----:B------:R-:W-:Y:S07]  /*ca80*/  FFMA R118, R2, R3, R2 ;  /* 0x0000000302767223 */ /* 0x000fee0000000002 */
.L_x_274:
[----:B------:R-:W-:Y:S05]  /*ca90*/  BSYNC.RECONVERGENT B1 ;  /* 0x0000000000017941 */ /* 0x000fea0003800200 */
.L_x_272:
        /* <DEDUP_REMOVED lines=11> */
.L_x_276:
[----:B------:R-:W1:Y:S02]  /*cb50*/  MUFU.RCP R2, R119 ;  /* 0x0000007700027308 */ /* 0x000e640000001000 */
[----:B-1----:R-:W-:Y:S04]  /*cb60*/  FFMA R3, R119, R2, -1 ;  /* 0xbf80000077037423 */ /* 0x002fe80000000002 */
[----:B------:R-:W-:Y:S04]  /*cb70*/  FADD.FTZ R3, -R3, -RZ ;  /* 0x800000ff03037221 */ /* 0x000fe80000010100 */
[----:B------:R-:W-:Y:S07]  /*cb80*/  FFMA R119, R2, R3, R2 ;  /* 0x0000000302777223 */ /* 0x000fee0000000002 */
.L_x_277:
[----:B------:R-:W-:Y:S05]  /*cb90*/  BSYNC.RECONVERGENT B1 ;  /* 0x0000000000017941 */ /* 0x000fea0003800200 */
.L_x_275:
        /* <DEDUP_REMOVED lines=11> */
.L_x_279:
[----:B------:R-:W1:Y:S02]  /*cc50*/  MUFU.RCP R2, R120 ;  /* 0x0000007800027308 */ /* 0x000e640000001000 */
[----:B-1----:R-:W-:Y:S04]  /*cc60*/  FFMA R3, R120, R2, -1 ;  /* 0xbf80000078037423 */ /* 0x002fe80000000002 */
[----:B------:R-:W-:Y:S04]  /*cc70*/  FADD.FTZ R3, -R3, -RZ ;  /* 0x800000ff03037221 */ /* 0x000fe80000010100 */
[----:B------:R-:W-:Y:S07]  /*cc80*/  FFMA R120, R2, R3, R2 ;  /* 0x0000000302787223 */ /* 0x000fee0000000002 */
.L_x_280:
[----:B------:R-:W-:Y:S05]  /*cc90*/  BSYNC.RECONVERGENT B1 ;  /* 0x0000000000017941 */ /* 0x000fea0003800200 */
.L_x_278:
        /* <DEDUP_REMOVED lines=11> */
.L_x_282:
[----:B------:R-:W1:Y:S02]  /*cd50*/  MUFU.RCP R2, R121 ;  /* 0x0000007900027308 */ /* 0x000e640000001000 */
[----:B-1----:R-:W-:Y:S04]  /*cd60*/  FFMA R3, R121, R2, -1 ;  /* 0xbf80000079037423 */ /* 0x002fe80000000002 */
[----:B------:R-:W-:Y:S04]  /*cd70*/  FADD.FTZ R3, -R3, -RZ ;  /* 0x800000ff03037221 */ /* 0x000fe80000010100 */
[----:B------:R-:W-:Y:S07]  /*cd80*/  FFMA R121, R2, R3, R2 ;  /* 0x0000000302797223 */ /* 0x000fee0000000002 */
.L_x_283:
[----:B------:R-:W-:Y:S05]  /*cd90*/  BSYNC.RECONVERGENT B1 ;  /* 0x0000000000017941 */ /* 0x000fea0003800200 */
.L_x_281:
        /* <DEDUP_REMOVED lines=11> */
.L_x_285:
[----:B------:R-:W1:Y:S02]  /*ce50*/  MUFU.RCP R2, R122 ;  /* 0x0000007a00027308 */ /* 0x000e640000001000 */
[----:B-1----:R-:W-:Y:S04]  /*ce60*/  FFMA R3, R122, R2, -1 ;  /* 0xbf8000007a037423 */ /* 0x002fe80000000002 */
[----:B------:R-:W-:Y:S04]  /*ce70*/  FADD.FTZ R3, -R3, -RZ ;  /* 0x800000ff03037221 */ /* 0x000fe80000010100 */
[----:B------:R-:W-:Y:S07]  /*ce80*/  FFMA R122, R2, R3, R2 ;  /* 0x00000003027a7223 */ /* 0x000fee0000000002 */
.L_x_286:
[----:B------:R-:W-:Y:S05]  /*ce90*/  BSYNC.RECONVERGENT B1 ;  /* 0x0000000000017941 */ /* 0x000fea0003800200 */
.L_x_284:
        /* <DEDUP_REMOVED lines=11> */
.L_x_288:
[----:B------:R-:W1:Y:S02]  /*cf50*/  MUFU.RCP R2, R123 ;  /* 0x0000007b00027308 */ /* 0x000e640000001000 */
[----:B-1----:R-:W-:Y:S04]  /*cf60*/  FFMA R3, R123, R2, -1 ;  /* 0xbf8000007b037423 */ /* 0x002fe80000000002 */
[----:B------:R-:W-:Y:S04]  /*cf70*/  FADD.FTZ R3, -R3, -RZ ;  /* 0x800000ff03037221 */ /* 0x000fe80000010100 */
[----:B------:R-:W-:Y:S07]  /*cf80*/  FFMA R123, R2, R3, R2 ;  /* 0x00000003027b7223 */ /* 0x000fee0000000002 */
.L_x_289:
[----:B------:R-:W-:Y:S05]  /*cf90*/  BSYNC.RECONVERGENT B1 ;  /* 0x0000000000017941 */ /* 0x000fea0003800200 */
.L_x_287:
        /* <DEDUP_REMOVED lines=11> */
.L_x_291:
[----:B------:R-:W1:Y:S02]  /*d050*/  MUFU.RCP R2, R125 ;  /* 0x0000007d00027308 */ /* 0x000e640000001000 */
[----:B-1----:R-:W-:Y:S04]  /*d060*/  FFMA R3, R125, R2, -1 ;  /* 0xbf8000007d037423 */ /* 0x002fe80000000002 */
[----:B------:R-:W-:Y:S04]  /*d070*/  FADD.FTZ R3, -R3, -RZ ;  /* 0x800000ff03037221 */ /* 0x000fe80000010100 */
[----:B------:R-:W-:Y:S07]  /*d080*/  FFMA R125, R2, R3, R2 ;  /* 0x00000003027d7223 */ /* 0x000fee0000000002 */
.L_x_292:
[----:B------:R-:W-:Y:S05]  /*d090*/  BSYNC.RECONVERGENT B1 ;  /* 0x0000000000017941 */ /* 0x000fea0003800200 */
.L_x_290:
        /* <DEDUP_REMOVED lines=11> */
.L_x_294:
[----:B------:R-:W1:Y:S02]  /*d150*/  MUFU.RCP R2, R126 ;  /* 0x0000007e00027308 */ /* 0x000e640000001000 */
[----:B-1----:R-:W-:Y:S04]  /*d160*/  FFMA R3, R126, R2, -1 ;  /* 0xbf8000007e037423 */ /* 0x002fe80000000002 */
[----:B------:R-:W-:Y:S04]  /*d170*/  FADD.FTZ R3, -R3, -RZ ;  /* 0x800000ff03037221 */ /* 0x000fe80000010100 */
[----:B------:R-:W-:Y:S07]  /*d180*/  FFMA R126, R2, R3, R2 ;  /* 0x00000003027e7223 */ /* 0x000fee0000000002 */
.L_x_295:
[----:B------:R-:W-:Y:S05]  /*d190*/  BSYNC.RECONVERGENT B1 ;  /* 0x0000000000017941 */ /* 0x000fea0003800200 */
.L_x_293:
        /* <DEDUP_REMOVED lines=11> */
.L_x_297:
[----:B------:R-:W1:Y:S02]  /*d250*/  MUFU.RCP R2, R97 ;  /* 0x0000006100027308 */ /* 0x000e640000001000 */
[----:B-1----:R-:W-:Y:S04]  /*d260*/  FFMA R3, R97, R2, -1 ;  /* 0xbf80000061037423 */ /* 0x002fe80000000002 */
[----:B------:R-:W-:Y:S04]  /*d270*/  FADD.FTZ R3, -R3, -RZ ;  /* 0x800000ff03037221 */ /* 0x000fe80000010100 */
[----:B------:R-:W-:Y:S07]  /*d280*/  FFMA R97, R2, R3, R2 ;  /* 0x0000000302617223 */ /* 0x000fee0000000002 */
.L_x_298:
[----:B------:R-:W-:Y:S05]  /*d290*/  BSYNC.RECONVERGENT B1 ;  /* 0x0000000000017941 */ /* 0x000fea0003800200 */
.L_x_296:
        /* <DEDUP_REMOVED lines=11> */
.L_x_300:
[----:B------:R-:W1:Y:S02]  /*d350*/  MUFU.RCP R2, R112 ;  /* 0x0000007000027308 */ /* 0x000e640000001000 */
[----:B-1----:R-:W-:Y:S04]  /*d360*/  FFMA R3, R112, R2, -1 ;  /* 0xbf80000070037423 */ /* 0x002fe80000000002 */
[----:B------:R-:W-:Y:S04]  /*d370*/  FADD.FTZ R3, -R3, -RZ ;  /* 0x800000ff03037221 */ /* 0x000fe80000010100 */
[----:B------:R-:W-:Y:S07]  /*d380*/  FFMA R112, R2, R3, R2 ;  /* 0x0000000302707223 */ /* 0x000fee0000000002 */
.L_x_301:
[----:B------:R-:W-:Y:S05]  /*d390*/  BSYNC.RECONVERGENT B1 ;  /* 0x0000000000017941 */ /* 0x000fea0003800200 */
.L_x_299:
        /* <DEDUP_REMOVED lines=11> */
.L_x_303:
[----:B------:R-:W1:Y:S02]  /*d450*/  MUFU.RCP R2, R124 ;  /* 0x0000007c00027308 */ /* 0x000e640000001000 */
[----:B-1----:R-:W-:Y:S04]  /*d460*/  FFMA R3, R124, R2, -1 ;  /* 0xbf8000007c037423 */ /* 0x002fe80000000002 */
[----:B------:R-:W-:Y:S04]  /*d470*/  FADD.FTZ R3, -R3, -RZ ;  /* 0x800000ff03037221 */ /* 0x000fe80000010100 */
[----:B------:R-:W-:Y:S07]  /*d480*/  FFMA R124, R2, R3, R2 ;  /* 0x00000003027c7223 */ /* 0x000fee0000000002 */
.L_x_304:
[----:B------:R-:W-:Y:S05]  /*d490*/  BSYNC.RECONVERGENT B1 ;  /* 0x0000000000017941 */ /* 0x000fea0003800200 */
.L_x_302:
        /* <DEDUP_REMOVED lines=11> */
.L_x_306:
[----:B------:R-:W1:Y:S02]  /*d550*/  MUFU.RCP R2, R127 ;  /* 0x0000007f00027308 */ /* 0x000e640000001000 */
[----:B-1----:R-:W-:Y:S04]  /*d560*/  FFMA R3, R127, R2, -1 ;  /* 0xbf8000007f037423 */ /* 0x002fe80000000002 */
[----:B------:R-:W-:Y:S04]  /*d570*/  FADD.FTZ R3, -R3, -RZ ;  /* 0x800000ff03037221 */ /* 0x000fe80000010100 */
[----:B------:R-:W-:Y:S07]  /*d580*/  FFMA R127, R2, R3, R2 ;  /* 0x00000003027f7223 */ /* 0x000fee0000000002 */
.L_x_307:
[----:B------:R-:W-:Y:S05]  /*d590*/  BSYNC.RECONVERGENT B1 ;  /* 0x0000000000017941 */ /* 0x000fea0003800200 */
.L_x_305:
        /* <DEDUP_REMOVED lines=11> */
.L_x_309:
[----:B------:R-:W1:Y:S02]  /*d650*/  MUFU.RCP R2, R128 ;  /* 0x0000008000027308 */ /* 0x000e640000001000 */
[----:B-1----:R-:W-:Y:S04]  /*d660*/  FFMA R3, R128, R2, -1 ;  /* 0xbf80000080037423 */ /* 0x002fe80000000002 */
[----:B------:R-:W-:Y:S04]  /*d670*/  FADD.FTZ R3, -R3, -RZ ;  /* 0x800000ff03037221 */ /* 0x000fe80000010100 */
[----:B------:R-:W-:Y:S07]  /*d680*/  FFMA R2, R2, R3, R2 ;  /* 0x0000000302027223 */ /* 0x000fee0000000002 */
.L_x_310:
[----:B------:R-:W-:Y:S05]  /*d690*/  BSYNC.RECONVERGENT B1 ;  /* 0x0000000000017941 */ /* 0x000fea0003800200 */
.L_x_308:
[----:B------:R-:W2:Y:S01]  /*d6a0*/  LDL R143, [R1+0x28] ;  /* 0x00002800018f7983 */ /* 0x000ea20000100800 */
[----:B------:R-:W1:Y:S01]  /*d6b0*/  S2UR UR8, SR_CgaCtaId ;  /* 0x00000000000879c3 */ /* 0x000e620000008800 */
[----:B------:R-:W-:Y:S01]  /*d6c0*/  FMUL R130, R14, R89 ;  /* 0x000000590e827220 */ /* 0x000fe20000400000 */
[----:B------:R-:W-:Y:S02]  /*d6d0*/  FMUL R140, R0, R129 ;  /* 0x00000081008c7220 */ /* 0x000fe40000400000 */
[----:B------:R-:W3:Y:S01]  /*d6e0*/  LDL R141, [R1+0x10] ;  /* 0x00001000018d7983 */ /* 0x000ee20000100800 */
[----:B------:R-:W-:Y:S01]  /*d6f0*/  FMUL R89, R20, R93 ;  /* 0x0000005d14597220 */ /* 0x000fe20000400000 */
[----:B------:R-:W-:Y:S01]  /*d700*/  FMUL R20, R48, R116 ;  /* 0x0000007430147220 */ /* 0x000fe20000400000 */
[----:B------:R-:W-:Y:S01]  /*d710*/  FMUL R0, R49, R117 ;  /* 0x0000007531007220 */ /* 0x000fe20000400000 */
[----:B------:R-:W4:Y:S01]  /*d720*/  S2R R142, SR_TID.X ;  /* 0x00000000008e7919 */ /* 0x000f220000002100 */
[----:B------:R-:W-:Y:S01]  /*d730*/  FMUL R3, R67, R2 ;  /* 0x0000000243037220 */ /* 0x000fe20000400000 */
[----:B------:R-:W-:Y:S02]  /*d740*/  HFMA2 R2, -RZ, RZ, 0, 9.5367431640625e-07 ;  /* 0x00000010ff027431 */ /* 0x000fe400000001ff */
[----:B------:R-:W-:Y:S01]  /*d750*/  FMUL R134, R6, R70 ;  /* 0x0000004606867220 */ /* 0x000fe20000400000 */
[----:B------:R-:W-:Y:S01]  /*d760*/  F2FP.BF16.F32.PACK_AB R20, R0, R20 ;  /* 0x000000140014723e */ /* 0x000fe200000010ff */
[----:B------:R-:W-:Y:S01]  /*d770*/  FMUL R6, R13, R88 ;  /* 0x000000580d067220 */ /* 0x000fe20000400000 */
[----:B------:R-:W-:Y:S01]  /*d780*/  MOV R0, UR55 ;  /* 0x0000003700007c02 */ /* 0x000fe20008000f00 */
[----:B------:R-:W-:Y:S01]  /*d790*/  FMUL R129, R16, R73 ;  /* 0x0000004910817220 */ /* 0x000fe20000400000 */
[----:B------:R-:W-:Y:S01]  /*d7a0*/  FMUL R16, R56, R123 ;  /* 0x0000007b38107220 */ /* 0x000fe20000400000 */
[----:B------:R-:W-:Y:S01]  /*d7b0*/  FMUL R13, R57, R125 ;  /* 0x0000007d390d7220 */ /* 0x000fe20000400000 */
[----:B------:R-:W-:Y:S01]  /*d7c0*/  FMUL R139, R174, R64 ;  /* 0x00000040ae8b7220 */ /* 0x000fe20000400000 */
[----:B------:R-:W-:Y:S01]  /*d7d0*/  FMUL R138, R175, R65 ;  /* 0x00000041af8a7220 */ /* 0x000fe20000400000 */
[----:B------:R-:W-:Y:S01]  /*d7e0*/  FMUL R137, R7, R66 ;  /* 0x0000004207897220 */ /* 0x000fe20000400000 */
[----:B------:R-:W-:Y:S01]  /*d7f0*/  FMUL R136, R4, R68 ;  /* 0x0000004404887220 */ /* 0x000fe20000400000 */
[----:B------:R-:W-:Y:S01]  /*d800*/  F2FP.BF16.F32.PACK_AB R16, R13, R16 ;  /* 0x000000100d10723e */ /* 0x000fe200000010ff */
        /* <DEDUP_REMOVED lines=9> */
[----:B------:R-:W-:Y:S01]  /*d8a0*/  F2FP.BF16.F32.PACK_AB R6, R6, R131 ;  /* 0x000000830606723e */ /* 0x000fe200000010ff */
[----:B------:R-:W-:Y:S01]  /*d8b0*/  FMUL R12, R61, R124 ;  /* 0x0000007c3d0c7220 */ /* 0x000fe20000400000 */
[----:B------:R-:W-:Y:S01]  /*d8c0*/  FMUL R133, R8, R71 ;  /* 0x0000004708857220 */ /* 0x000fe20000400000 */
[----:B------:R-:W-:Y:S01]  /*d8d0*/  F2FP.BF16.F32.PACK_AB R8, R139, R140 ;  /* 0x0000008c8b08723e */ /* 0x000fe200000010ff */
[----:B------:R-:W-:Y:S01]  /*d8e0*/  FMUL R4, R9, R85 ;  /* 0x0000005509047220 */ /* 0x000fe20000400000 */
[----:B------:R-:W-:Y:S01]  /*d8f0*/  F2FP.BF16.F32.PACK_AB R9, R137, R138 ;  /* 0x0000008a8909723e */ /* 0x000fe200000010ff */
[----:B------:R-:W-:Y:S01]  /*d900*/  FMUL R132, R10, R86 ;  /* 0x000000560a847220 */ /* 0x000fe20000400000 */
[----:B------:R-:W-:Y:S01]  /*d910*/  F2FP.BF16.F32.PACK_AB R10, R135, R136 ;  /* 0x00000088870a723e */ /* 0x000fe200000010ff */
[----:B------:R-:W-:Y:S01]  /*d920*/  FMUL R5, R15, R87 ;  /* 0x000000570f057220 */ /* 0x000fe20000400000 */
[----:B----4-:R-:W-:Y:S01]  /*d930*/  LOP3.LUT R142, R142, 0x1, RZ, 0xc0, !PT ;  /* 0x000000018e8e7812 */ /* 0x010fe200078ec0ff */
[----:B------:R-:W-:Y:S01]  /*d940*/  UMOV UR43, 0x400 ;  /* 0x00000400002b7882 */ /* 0x000fe20000000000 */
[----:B------:R-:W-:Y:S01]  /*d950*/  F2FP.BF16.F32.PACK_AB R17, R17, R18 ;  /* 0x000000121111723e */ /* 0x000fe200000010ff */
[----:B-1----:R-:W-:Y:S01]  /*d960*/  ULEA UR43, UR8, UR43, 0x18 ;  /* 0x0000002b082b7291 */ /* 0x002fe2000f8ec0ff */
[----:B------:R-:W-:Y:S01]  /*d970*/  ISETP.NE.U32.AND P0, PT, R142, 0x1, PT ;  /* 0x000000018e00780c */ /* 0x000fe20003f05070 */
[----:B------:R-:W-:Y:S01]  /*d980*/  FMUL R7, R19, R90 ;  /* 0x0000005a13077220 */ /* 0x000fe20000400000 */
[----:B------:R-:W-:Y:S01]  /*d990*/  F2FP.BF16.F32.PACK_AB R18, R12, R14 ;  /* 0x0000000e0c12723e */ /* 0x000fe200000010ff */
[----:B------:R-:W-:Y:S01]  /*d9a0*/  FMUL R90, R23, R74 ;  /* 0x0000004a175a7220 */ /* 0x000fe20000400000 */
[----:B------:R-:W-:Y:S01]  /*d9b0*/  SEL R13, R2, 0xfffffff0, P0 ;  /* 0xfffffff0020d7807 */ /* 0x000fe20000000000 */
[----:B------:R-:W-:Y:S01]  /*d9c0*/  FMUL R23, R54, R121 ;  /* 0x0000007936177220 */ /* 0x000fe20000400000 */
[----:B------:R-:W-:Y:S01]  /*d9d0*/  F2FP.BF16.F32.PACK_AB R4, R4, R133 ;  /* 0x000000850404723e */ /* 0x000fe200000010ff */
        /* <DEDUP_REMOVED lines=50> */
[----:B------:R-:W-:Y:S01]  /*dd00*/  BSSY.RECONVERGENT B0, `(.L_x_311) ;  /* 0x0000035000007945 */ /* 0x000fe20003800200 */
[----:B------:R-:W-:Y:S02]  /*dd10*/  F2FP.BF16.F32.PACK_AB R25, R25, R64 ;  /* 0x000000401919723e */ /* 0x000fe400000010ff */
[----:B------:R-:W-:Y:S02]  /*dd20*/  F2FP.BF16.F32.PACK_AB R26, R26, R43 ;  /* 0x0000002b1a1a723e */ /* 0x000fe400000010ff */
[----:B------:R-:W-:Y:S02]  /*dd30*/  F2FP.BF16.F32.PACK_AB R27, R27, R42 ;  /* 0x0000002a1b1b723e */ /* 0x000fe400000010ff */
[----:B------:R-:W-:Y:S02]  /*dd40*/  F2FP.BF16.F32.PACK_AB R21, R21, R41 ;  /* 0x000000291515723e */ /* 0x000fe400000010ff */
[----:B------:R-:W-:Y:S02]  /*dd50*/  F2FP.BF16.F32.PACK_AB R22, R22, R40 ;  /* 0x000000281616723e */ /* 0x000fe400000010ff */
[----:B--2---:R-:W-:Y:S04]  /*dd60*/  LEA R0, R0, R143, 0xd ;  /* 0x0000008f00007211 */ /* 0x004fe800078e68ff */
[----:B------:R-:W-:Y:S04]  /*dd70*/  LEA R0, R0, UR43, 0x1 ;  /* 0x0000002b00007c11 */ /* 0x000fe8000f8e08ff */
[-C--:B------:R-:W-:Y:S01]  /*dd80*/  IADD3 R14, PT, PT, R13, R0.reuse, RZ ;  /* 0x000000000d0e7210 */ /* 0x080fe20007ffe0ff */
[----:B------:R-:W-:Y:S01]  /*dd90*/  STS.128 [R0+0x400], R8 ;  /* 0x0004000800007388 */ /* 0x000fe20000000c00 */
[C---:B---3--:R-:W-:Y:S02]  /*dda0*/  LEA R3, R141.reuse, R0, 0x4 ;  /* 0x000000008d037211 */ /* 0x048fe400078e20ff */
[----:B------:R-:W-:Y:S02]  /*ddb0*/  IADD3 R2, PT, PT, R0, 0x400, RZ ;  /* 0x0000040000027810 */ /* 0x000fe40007ffe0ff */
[----:B------:R1:W-:Y:S02]  /*ddc0*/  STS.128 [R14+0x400], R4 ;  /* 0x000400040e007388 */ /* 0x0003e40000000c00 */
[C---:B------:R-:W-:Y:S03]  /*ddd0*/  LEA R12, R252.reuse, R2, 0x4 ;  /* 0x00000002fc0c7211 */ /* 0x040fe600078e20ff */
[----:B------:R2:W-:Y:S01]  /*dde0*/  STS.128 [R3+0x400], R36 ;  /* 0x0004002403007388 */ /* 0x0005e20000000c00 */
[----:B------:R-:W-:Y:S02]  /*ddf0*/  LEA R2, R141, R12, 0x4 ;  /* 0x0000000c8d027211 */ /* 0x000fe400078e20ff */
[----:B------:R-:W3:Y:S01]  /*de00*/  S2R R141, SR_TID.X ;  /* 0x00000000008d7919 */ /* 0x000ee20000002100 */
[C---:B-1----:R-:W-:Y:S02]  /*de10*/  IADD3 R6, PT, PT, R13.reuse, R3, RZ ;  /* 0x000000030d067210 */ /* 0x042fe40007ffe0ff */
[----:B------:R-:W-:Y:S02]  /*de20*/  LEA R5, R252, R0, 0x4 ;  /* 0x00000000fc057211 */ /* 0x000fe400078e20ff */
[C---:B------:R-:W-:Y:S01]  /*de30*/  IADD3 R4, PT, PT, R13.reuse, R12, RZ ;  /* 0x0000000c0d047210 */ /* 0x040fe20007ffe0ff */
[----:B------:R2:W-:Y:S01]  /*de40*/  STS.128 [R6+0x400], R32 ;  /* 0x0004002006007388 */ /* 0x0005e20000000c00 */
[----:B------:R-:W-:Y:S04]  /*de50*/  IADD3 R0, PT, PT, R13, R2, RZ ;  /* 0x000000020d007210 */ /* 0x000fe80007ffe0ff */
[----:B------:R2:W-:Y:S01]  /*de60*/  STS.128 [R5+0x400], R28 ;  /* 0x0004001c05007388 */ /* 0x0005e20000000c00 */
[----:B---3--:R-:W-:Y:S04]  /*de70*/  LOP3.LUT R141, R141, 0x60, RZ, 0xc0, !PT ;  /* 0x000000608d8d7812 */ /* 0x008fe800078ec0ff */
[----:B------:R2:W-:Y:S01]  /*de80*/  STS.128 [R4], R24 ;  /* 0x0000001804007388 */ /* 0x0005e20000000c00 */
[----:B------:R-:W-:Y:S04]  /*de90*/  ISETP.NE.AND P0, PT, R141, RZ, PT ;  /* 0x000000ff8d00720c */ /* 0x000fe80003f05270 */
[----:B------:R2:W-:Y:S05]  /*dea0*/  STS.128 [R2], R20 ;  /* 0x0000001402007388 */ /* 0x0005ea0000000c00 */
[----:B------:R2:W-:Y:S01]  /*deb0*/  STS.128 [R0], R16 ;  /* 0x0000001000007388 */ /* 0x0005e20000000c00 */
[----:B------:R-:W-:Y:S01]  /*dec0*/  @!PT LDS RZ, [RZ] ;  /* 0x00000000fffff984 */ /* 0x000fe20000000800 */
[----:B------:R-:W-:Y:S01]  /*ded0*/  @!PT LDS RZ, [RZ] ;  /* 0x00000000fffff984 */ /* 0x000fe20000000800 */
[----:B------:R-:W-:Y:S01]  /*dee0*/  @!PT LDS RZ, [RZ] ;  /* 0x00000000fffff984 */ /* 0x000fe20000000800 */
[----:B------:R-:W-:Y:S01]  /*def0*/  @!PT LDS RZ, [RZ] ;  /* 0x00000000fffff984 */ /* 0x000fe20000000800 */
[----:B------:R1:W-:Y:S06]  /*df00*/  MEMBAR.ALL.CTA ;  /* 0x0000000000007992 */ /* 0x0003ec0000008000 */
[----:B-1----:R-:W1:Y:S02]  /*df10*/  FENCE.VIEW.ASYNC.S ;  /* 0x00000000000073c6 */ /* 0x002e640000000000 */
[----:B-1----:R-:W-:Y:S06]  /*df20*/  BAR.SYNC.DEFER_BLOCKING 0x1, 0x80 ;  /* 0x0042000000007b1d */ /* 0x002fec0000010000 */
[----:B------:R-:W-:Y:S05]  /*df30*/  @P0 BRA `(.L_x_312) ;  /* 0x0000000000440947 */ /* 0x000fea0003800000 */
[----:B------:R-:W-:Y:S01]  /*df40*/  UIADD3 UR10, UP0, UPT, UR58, 0x680, URZ ;  /* 0x000006803a0a7890 */ /* 0x000fe2000ff1e0ff */
[----:B------:R-:W3:Y:S01]  /*df50*/  LDL R41, [R1+0x2c] ;  /* 0x00002c0001297983 */ /* 0x000ee20000100800 */
[----:B------:R-:W-:Y:S01]  /*df60*/  ULEA UR4, UR55, UR43, 0xe ;  /* 0x0000002b37047291 */ /* 0x000fe2000f8e70ff */
[----:B------:R-:W-:Y:S01]  /*df70*/  PLOP3.LUT P0, PT, PT, PT, PT, 0x80, 0x8 ;  /* 0x000000000008781c */ /* 0x000fe20003f0f070 */
[----:B------:R-:W-:Y:S01]  /*df80*/  UIADD3.X UR11, UPT, UPT, URZ, UR59, URZ, UP0, !UPT ;  /* 0x0000003bff0b7290 */ /* 0x000fe200087fe4ff */
[----:B------:R-:W2:Y:S01]  /*df90*/  LDL R40, [R1+0x34] ;  /* 0x0000340001287983 */ /* 0x000ea20000100800 */
[----:B------:R-:W-:Y:S01]  /*dfa0*/  UIADD3 UR4, UPT, UPT, UR4, 0x400, URZ ;  /* 0x0000040004047890 */ /* 0x000fe2000fffe0ff */
[----:B---3--:R-:W-:Y:S01]  /*dfb0*/  R2UR UR6, R41 ;  /* 0x00000000290672ca */ /* 0x008fe200000e0000 */
[----:B--2---:R-:W-:Y:S11]  /*dfc0*/  IMAD.IADD R0, R40, 0x1, R171 ;  /* 0x0000000128007824 */ /* 0x004ff600078e02ab */
[----:B------:R-:W-:Y:S03]  /*dfd0*/  @!UPT UIADD3 URZ, UPT, UPT, URZ, URZ, URZ ;  /* 0x000000fffffff290 */ /* 0x000fe6000fffe0ff */
.L_x_313:
[----:B------:R-:W-:Y:S02]  /*dfe0*/  PLOP3.LUT P1, PT, P1, P0, PT, 0xf2, 0x2f ;  /* 0x00000000002f781c */ /* 0x000fe40000f21e72 */
[----:B------:R-:W-:Y:S01]  /*dff0*/  @P0 R2UR P1, UR5, R0 ;  /* 0x00000000000502ca */ /* 0x000fe20000020000 */
[----:B------:R-:W-:Y:S07]  /*e000*/  UMOV UR7, UR36 ;  /* 0x0000002400077c82 */ /* 0x000fee0008000000 */
[----:B------:R-:W-:Y:S05]  /*e010*/  @P0 PLOP3.LUT P0, PT, P1, PT, PT, 0x80, 0x8 ;  /* 0x000000000008081c */ /* 0x000fea0000f0f070 */
[----:B------:R1:W-:Y:S08]  /*e020*/  UTMASTG.3D [UR4], [UR10] ;  /* 0x000000040a0073b5 */ /* 0x0003f00008010000 */
[----:B-1----:R-:W-:Y:S05]  /*e030*/  @P0 BRA.U.ANY `(.L_x_313) ;  /* 0xfffffffd00e80947 */ /* 0x002fea000393ffff */
[----:B------:R0:W-:Y:S02]  /*e040*/  UTMACMDFLUSH ;  /* 0x00000000000079b7 */ /* 0x0001e40000000000 */
.L_x_312:
[----:B------:R-:W-:Y:S05]  /*e050*/  BSYNC.RECONVERGENT B0 ;  /* 0x0000000000007941 */ /* 0x000fea0003800200 */
.L_x_311:
[----:B------:R-:W-:Y:S01]  /*e060*/  UIADD3 UR55, UPT, UPT, UR55, 0x1, URZ ;  /* 0x0000000137377890 */ /* 0x000fe2000fffe0ff */
[----:B--2---:R-:W1:Y:S01]  /*e070*/  S2R R0, SR_TID.X ;  /* 0x0000000000007919 */ /* 0x004e620000002100 */
[----:B------:R-:W-:Y:S02]  /*e080*/  BSSY.RECONVERGENT B0, `(.L_x_314) ;  /* 0x000000a000007945 */ /* 0x000fe40003800200 */
[----:B------:R-:W-:Y:S04]  /*e090*/  UISETP.NE.AND UP0, UPT, UR55, 0x4, UPT ;  /* 0x000000043700788c */ /* 0x000fe8000bf05270 */
[----:B------:R-:W-:Y:S02]  /*e0a0*/  USEL UR4, URZ, 0x1, UP0 ;  /* 0x00000001ff047887 */ /* 0x000fe40008000000 */
[----:B------:R-:W-:Y:S02]  /*e0b0*/  USEL UR55, UR55, URZ, UP0 ;  /* 0x000000ff37377287 */ /* 0x000fe40008000000 */
[----:B------:R-:W-:Y:S01]  /*e0c0*/  ULOP3.LUT UR42, UR42, UR4, URZ, 0x3c, !UPT ;  /* 0x000000042a2a7292 */ /* 0x000fe2000f8e3cff */
[----:B-1----:R-:W-:Y:S04]  /*e0d0*/  LOP3.LUT R0, R0, 0x60, RZ, 0xc0, !PT ;  /* 0x0000006000007812 */ /* 0x002fe800078ec0ff */
[----:B------:R-:W-:Y:S11]  /*e0e0*/  ISETP.NE.AND P0, PT, R0, RZ, PT ;  /* 0x000000ff0000720c */ /* 0x000ff60003f05270 */
[----:B------:R-:W-:Y:S02]  /*e0f0*/  @!UPT UIADD3 URZ, UPT, UPT, URZ, URZ, URZ ;  /* 0x000000fffffff290 */ /* 0x000fe4000fffe0ff */
[----:B------:R-:W-:Y:S05]  /*e100*/  @P0 BRA `(.L_x_315) ;  /* 0x0000000000040947 */ /* 0x000fea0003800000 */
[----:B------:R-:W-:Y:S04]  /*e110*/  DEPBAR.LE SB0, 0x1 ;  /* 0x000080400000791a */ /* 0x000fe80000000000 */
.L_x_315:
[----:B------:R-:W-:Y:S05]  /*e120*/  BSYNC.RECONVERGENT B0 ;  /* 0x0000000000007941 */ /* 0x000fea0003800200 */
.L_x_314:
[----:B------:R-:W2:Y:S01]  /*e130*/  LDL R2, [R1+0x20] ;  /* 0x0000200001027983 */ /* 0x000ea20000100800 */
[----:B------:R-:W-:Y:S03]  /*e140*/  BSSY.RECONVERGENT B0, `(.L_x_316) ;  /* 0x0000013000007945 */ /* 0x000fe60003800200 */
[----:B------:R-:W3:Y:S01]  /*e150*/  LDL.LU R0, [R1+0x14] ;  /* 0x0000140001007983 */ /* 0x000ee20000300800 */
[----:B------:R-:W-:Y:S01]  /*e160*/  BAR.SYNC.DEFER_BLOCKING 0x1, 0x80 ;  /* 0x0042000000007b1d */ /* 0x000fe20000010000 */
[----:B---3--:R-:W-:Y:S01]  /*e170*/  VIADD R0, R0, 0x1 ;  /* 0x0000000100007836 */ /* 0x008fe20000000000 */
[----:B--2---:R-:W-:Y:S04]  /*e180*/  ISETP.NE.AND P3, PT, R2, RZ, PT ;  /* 0x000000ff0200720c */ /* 0x004fe80003f65270 */
[----:B------:R1:W-:Y:S01]  /*e190*/  STL [R1+0x14], R0 ;  /* 0x0000140001007387 */ /* 0x0003e20000100800 */
[----:B------:R-:W-:Y:S11]  /*e1a0*/  ISETP.GE.U32.AND P0, PT, R0, 0x2, PT ;  /* 0x000000020000780c */ /* 0x000ff60003f06070 */
[----:B------:R-:W-:Y:S02]  /*e1b0*/  @!UPT UIADD3 URZ, UPT, UPT, URZ, URZ, URZ ;  /* 0x000000fffffff290 */ /* 0x000fe4000fffe0ff */
[----:B------:R-:W-:Y:S05]  /*e1c0*/  @!P0 BRA `(.L_x_317) ;  /* 0x0000000000288947 */ /* 0x000fea0003800000 */
[----:B------:R-:W1:Y:S01]  /*e1d0*/  LDL.LU R3, [R1+0x18] ;  /* 0x0000180001037983 */ /* 0x000e620000300800 */
[----:B------:R-:W2:Y:S01]  /*e1e0*/  S2R R2, SR_CgaCtaId ;  /* 0x0000000000027919 */ /* 0x000ea20000008800 */
[C---:B-1----:R-:W-:Y:S05]  /*e1f0*/  @!P3 LEA R0, R3.reuse, UR43, 0x3 ;  /* 0x0000002b0300bc11 */ /* 0x042fea000f8e18ff */
[----:B------:R-:W-:Y:S05]  /*e200*/  @!P3 VIADD R0, R0, 0x70 ;  /* 0x000000700000b836 */ /* 0x000fea0000000000 */
[----:B--2---:R-:W-:Y:S04]  /*e210*/  @!P3 PRMT R0, R2, 0x654, R0 ;  /* 0x000006540200b816 */ /* 0x004fe80000000000 */
[----:B------:R1:W-:Y:S02]  /*e220*/  @!P3 SYNCS.ARRIVE.TRANS64.RED.A1T0 RZ, [R0+URZ], RZ ;  /* 0x000000ff00ffb9a7 */ /* 0x0003e400081004ff */
[----:B-1----:R-:W-:Y:S05]  /*e230*/  VIADD R0, R3, 0x1 ;  /* 0x0000000103007836 */ /* 0x002fea0000000000 */
[C---:B------:R-:W-:Y:S04]  /*e240*/  ISETP.NE.AND P0, PT, R0.reuse, 0x4, PT ;  /* 0x000000040000780c */ /* 0x040fe80003f05270 */
[----:B------:R-:W-:Y:S05]  /*e250*/  SEL R0, R0, RZ, P0 ;  /* 0x000000ff00007207 */ /* 0x000fea0000000000 */
[----:B------:R2:W-:Y:S04]  /*e260*/  STL [R1+0x18], R0 ;  /* 0x0000180001007387 */ /* 0x0005e80000100800 */
.L_x_317:
[----:B------:R-:W-:Y:S05]  /*e270*/  BSYNC.RECONVERGENT B0 ;  /* 0x0000000000007941 */ /* 0x000fea0003800200 */
.L_x_316:
[C---:B------:R-:W-:Y:S01]  /*e280*/  ISETP.EQ.OR P2, PT, R152.reuse, 0x3, P3 ;  /* 0x000000039800780c */ /* 0x040fe20001f42670 */
[----:B------:R-:W-:Y:S01]  /*e290*/  VIADD R152, R152, 0x1 ;  /* 0x0000000198987836 */ /* 0x000fe20000000000 */
[----:B------:R-:W-:Y:S04]  /*e2a0*/  SEL R222, R222, 0x1, P3 ;  /* 0x00000001dede7807 */ /* 0x000fe80001800000 */
[----:B------:R-:W-:Y:S07]  /*e2b0*/  ISETP.NE.AND P0, PT, R152, 0x4, PT ;  /* 0x000000049800780c */ /* 0x000fee0003f05270 */
[----:B------:R-:W-:Y:S02]  /*e2c0*/  @!P2 LEA R2, R221, UR43, 0x3 ;  /* 0x0000002bdd02ac11 */ /* 0x000fe4000f8e18ff */
[----:B-12---:R-:W-:Y:S04]  /*e2d0*/  @!P2 SHF.L.U32 R0, R223, 0x1f, RZ ;  /* 0x0000001fdf00a819 */ /* 0x006fe800000006ff */
[----:B------:R-:W1:Y:S02]  /*e2e0*/  @!P2 SYNCS.PHASECHK.TRANS64.TRYWAIT P1, [R2+URZ+0x50], R0 ;  /* 0x000050000200a5a7 */ /* 0x000e6400080211ff */
[----:B-1----:R-:W-:Y:S01]  /*e2f0*/  @!P2 SEL R222, RZ, 0x1, !P1 ;  /* 0x00000001ffdea807 */ /* 0x002fe20004800000 */
[----:B------:R-:W-:Y:S06]  /*e300*/  @P0 BRA `(.L_x_318) ;  /* 0xffffff80000c0947 */ /* 0x000fec000383ffff */
[----:B------:R-:W2:Y:S04]  /*e310*/  LDL.LU.64 R4, [R1+0x40] ;  /* 0x0000400001047983 */ /* 0x000ea80000300a00 */
[----:B------:R-:W2:Y:S01]  /*e320*/  LDL.LU.64 R6, [R1+0x48] ;  /* 0x0000480001067983 */ /* 0x000ea20000300a00 */
[----:B------:R-:W-:Y:S02]  /*e330*/  UISETP.NE.AND UP0, UPT, UR57, 0x2, UPT ;  /* 0x000000023900788c */ /* 0x000fe4000bf05270 */
[----:B------:R-:W-:Y:S02]  /*e340*/  UIADD3 UR46, UPT, UPT, UR51, UR38, URZ ;  /* 0x00000026332e7290 */ /* 0x000fe4000fffe0ff */
[----:B------:R-:W-:Y:S02]  /*e350*/  USEL UR4, URZ, 0x1, UP0 ;  /* 0x00000001ff047887 */ /* 0x000fe40008000000 */
[----:B------:R-:W-:-:S02]  /*e360*/  UIADD3 UR47, UPT, UPT, UR52, UR39, URZ ;  /* 0x00000027342f7290 */ /* 0x000fc4000fffe0ff */
[----:B------:R-:W-:Y:S02]  /*e370*/  UIADD3 UR54, UPT, UPT, UR54, 0x4, URZ ;  /* 0x0000000436367890 */ /* 0x000fe4000fffe0ff */
[----:B------:R-:W-:Y:S02]  /*e380*/  USEL UR57, UR57, URZ, UP0 ;  /* 0x000000ff39397287 */ /* 0x000fe40008000000 */
[----:B------:R-:W-:Y:S01]  /*e390*/  ULOP3.LUT UR56, UR56, UR4, URZ, 0x3c, !UPT ;  /* 0x0000000438387292 */ /* 0x000fe2000f8e3cff */
[----:B------:R-:W-:Y:S01]  /*e3a0*/  UMOV UR36, UR53 ;  /* 0x0000003500247c82 */ /* 0x000fe20008000000 */
[----:B--2---:R-:W-:-:S13]  /*e3b0*/  LOP3.LUT P0, RZ, R6, 0x1, RZ, 0xc0, !PT ;  /* 0x0000000106ff7812 */ /* 0x004fda000780c0ff */
[----:B------:R-:W-:Y:S05]  /*e3c0*/  @P0 BRA `(.L_x_319) ;  /* 0xffffff6c00f40947 */ /* 0x000fea000383ffff */
[----:B------:R-:W-:-:S09]  /*e3d0*/  UISETP.NE.AND UP0, UPT, UR40, URZ, UPT ;  /* 0x000000ff2800728c */ /* 0x000fd2000bf05270 */
[----:B------:R-:W-:Y:S05]  /*e3e0*/  BRA.U !UP0, `(.L_x_320) ;  /* 0x00000001084c7547 */ /* 0x000fea000b800000 */
[----:B------:R-:W1:Y:S02]  /*e3f0*/  LDCU.64 UR4, c[0x0][0x890] ;  /* 0x00011200ff0477ac */ /* 0x000e640008000a00 */
[----:B-1----:R-:W-:-:S04]  /*e400*/  UISETP.NE.U32.AND UP0, UPT, UR4, URZ, UPT ;  /* 0x000000ff0400728c */ /* 0x002fc8000bf05070 */
[----:B------:R-:W-:-:S09]  /*e410*/  UISETP.NE.AND.EX UP0, UPT, UR5, URZ, UPT, UP0 ;  /* 0x000000ff0500728c */ /* 0x000fd2000bf05300 */
[----:B------:R-:W-:Y:S05]  /*e420*/  BRA.U UP0, `(.L_x_321) ;  /* 0x00000001000c7547 */ /* 0x000fea000b800000 */
[----:B------:R-:W-:-:S13]  /*e430*/  FSETP.NEU.AND P0, PT, R176, RZ, PT ;  /* 0x000000ffb000720b */ /* 0x000fda0003f0d000 */
[----:B------:R-:W-:Y:S05]  /*e440*/  @!P0 EXIT ;  /* 0x000000000000894d */ /* 0x000fea0003800000 */
[----:B------:R-:W-:Y:S05]  /*e450*/  BRA `(.L_x_320) ;  /* 0x0000000000307947 */ /* 0x000fea0003800000 */
.L_x_321:
[----:B------:R-:W2:Y:S01]  /*e460*/  LDL.LU R0, [R1+0x38] ;  /* 0x0000380001007983 */ /* 0x000ea20000300800 */
[----:B------:R-:W-:Y:S01]  /*e470*/  BSSY.RECONVERGENT B0, `(.L_x_320) ;  /* 0x000000a000007945 */ /* 0x000fe20003800200 */
[----:B--2---:R-:W-:-:S13]  /*e480*/  LOP3.LUT P0, RZ, R0, 0xff, RZ, 0xc0, !PT ;  /* 0x000000ff00ff7812 */ /* 0x004fda000780c0ff */
[----:B------:R-:W-:Y:S05]  /*e490*/  @P0 BRA `(.L_x_322) ;  /* 0x0000000000140947 */ /* 0x000fea0003800000 */
[----:B------:R-:W1:Y:S02]  /*e4a0*/  LDCU.64 UR4, c[0x0][0x888] ;  /* 0x00011100ff0477ac */ /* 0x000e640008000a00 */
[----:B-1----:R-:W-:-:S04]  /*e4b0*/  ISETP.NE.U32.AND P0, PT, RZ, UR4, PT ;  /* 0x00000004ff007c0c */ /* 0x002fc8000bf05070 */
[----:B------:R-:W-:-:S13]  /*e4c0*/  ISETP.NE.AND.EX P0, PT, RZ, UR5, PT, P0 ;  /* 0x00000005ff007c0c */ /* 0x000fda000bf05300 */
[----:B------:R-:W-:Y:S05]  /*e4d0*/  @!P0 EXIT ;  /* 0x000000000000894d */ /* 0x000fea0003800000 */
[----:B------:R-:W-:Y:S05]  /*e4e0*/  BRA `(.L_x_323) ;  /* 0x0000000000087947 */ /* 0x000fea0003800000 */
.L_x_322:
[----:B------:R-:W-:-:S13]  /*e4f0*/  FSETP.NEU.AND P0, PT, R176, RZ, PT ;  /* 0x000000ffb000720b */ /* 0x000fda0003f0d000 */
[----:B------:R-:W-:Y:S05]  /*e500*/  @!P0 EXIT ;  /* 0x000000000000894d */ /* 0x000fea0003800000 */
.L_x_323:
[----:B------:R-:W-:Y:S05]  /*e510*/  BSYNC.RECONVERGENT B0 ;  /* 0x0000000000007941 */ /* 0x000fea0003800200 */
.L_x_320:
[----:B------:R-:W2:Y:S01]  /*e520*/  LDL.LU R0, [R1+0x18] ;  /* 0x0000180001007983 */ /* 0x000ea20000300800 */
[----:B------:R-:W-:-:S04]  /*e530*/  DEPBAR.LE SB0, 0x0 ;  /* 0x000080000000791a */ /* 0x000fc80000000000 */
[----:B------:R-:W1:Y:S01]  /*e540*/  S2R R2, SR_CgaCtaId ;  /* 0x0000000000027919 */ /* 0x000e620000008800 */
[----:B--2---:R-:W-:-:S05]  /*e550*/  LEA R0, R0, UR43, 0x3 ;  /* 0x0000002b00007c11 */ /* 0x004fca000f8e18ff */
[----:B------:R-:W-:-:S05]  /*e560*/  VIADD R0, R0, 0x70 ;  /* 0x0000007000007836 */ /* 0x000fca0000000000 */
[----:B-1----:R-:W-:-:S04]  /*e570*/  PRMT R0, R2, 0x654, R0 ;  /* 0x0000065402007816 */ /* 0x002fc80000000000 */
[----:B------:R-:W-:Y:S01]  /*e580*/  SYNCS.ARRIVE.TRANS64.RED.A1T0 RZ, [R0+URZ], RZ ;  /* 0x000000ff00ff79a7 */ /* 0x000fe200081004ff */
[----:B------:R-:W-:Y:S05]  /*e590*/  EXIT ;  /* 0x000000000000794d */ /* 0x000fea0003800000 */
.L_x_24:
[----:B--2---:R2:W3:Y:S02]  /*e5a0*/  SYNCS.PHASECHK.TRANS64.TRYWAIT P0, [R2+URZ+0xf0], R3 ;  /* 0x0000f003020075a7 */ /* 0x0044e400080011ff */
[----:B---3--:R-:W-:Y:S05]  /*e5b0*/  @!P0 NANOSLEEP.SYNCS 0x989680 ;  /* 0x009896800000895d */ /* 0x008fea0003900000 */
[----:B------:R-:W3:Y:S02]  /*e5c0*/  @!P0 SYNCS.PHASECHK.TRANS64 P0, [R2+URZ+0xf0], R3 ;  /* 0x0000f003020085a7 */ /* 0x000ee400080010ff */
[----:B---3--:R-:W-:Y:S05]  /*e5d0*/  @!P0 BRA `(.L_x_24) ;  /* 0xfffffffc00f08947 */ /* 0x008fea000383ffff */
[----:B------:R-:W-:Y:S05]  /*e5e0*/  BRA `(.L_x_324) ;  /* 0xffffff3000a87947 */ /* 0x000fea000383ffff */
.L_x_27:
[----:B------:R-:W-:-:S07]  /*e5f0*/  MOV R4, UR33 ;  /* 0x0000002100047c02 */ /* 0x000fce0008000f00 */
.L_x_325:
[----:B-1----:R1:W2:Y:S02]  /*e600*/  SYNCS.PHASECHK.TRANS64.TRYWAIT P0, [R4+URZ+0x28], R2 ;  /* 0x00002802040075a7 */ /* 0x0022a400080011ff */
[----:B--2---:R-:W-:Y:S05]  /*e610*/  @!P0 NANOSLEEP.SYNCS 0x989680 ;  /* 0x009896800000895d */ /* 0x004fea0003900000 */
[----:B------:R-:W2:Y:S02]  /*e620*/  @!P0 SYNCS.PHASECHK.TRANS64 P0, [R4+URZ+0x28], R2 ;  /* 0x00002802040085a7 */ /* 0x000ea400080010ff */
[----:B--2---:R-:W-:Y:S05]  /*e630*/  @!P0 BRA `(.L_x_325) ;  /* 0xfffffffc00f08947 */ /* 0x004fea000383ffff */
[----:B------:R-:W-:Y:S05]  /*e640*/  BRA `(.L_x_26) ;  /* 0xffffff3000fc7947 */ /* 0x000fea000383ffff */
.L_x_34:
[----:B------:R-:W-:-:S07]  /*e650*/  MOV R4, UR17 ;  /* 0x0000001100047c02 */ /* 0x000fce0008000f00 */
.L_x_326:
[----:B-1----:R1:W2:Y:S02]  /*e660*/  SYNCS.PHASECHK.TRANS64.TRYWAIT P0, [R4+URZ+0x28], R2 ;  /* 0x00002802040075a7 */ /* 0x0022a400080011ff */
[----:B--2---:R-:W-:Y:S05]  /*e670*/  @!P0 NANOSLEEP.SYNCS 0x989680 ;  /* 0x009896800000895d */ /* 0x004fea0003900000 */
[----:B------:R-:W2:Y:S02]  /*e680*/  @!P0 SYNCS.PHASECHK.TRANS64 P0, [R4+URZ+0x28], R2 ;  /* 0x00002802040085a7 */ /* 0x000ea400080010ff */
[----:B--2---:R-:W-:Y:S05]  /*e690*/  @!P0 BRA `(.L_x_326) ;  /* 0xfffffffc00f08947 */ /* 0x004fea000383ffff */
[----:B------:R-:W-:Y:S05]  /*e6a0*/  BRA `(.L_x_33) ;  /* 0xffffff3400b87947 */ /* 0x000fea000383ffff */
.L_x_39:
[----:B-1----:R1:W2:Y:S02]  /*e6b0*/  SYNCS.PHASECHK.TRANS64.TRYWAIT P0, [R3+URZ+0xa0], R2 ;  /* 0x0000a002030075a7 */ /* 0x0022a400080011ff */
[----:B--2---:R-:W-:Y:S05]  /*e6c0*/  @!P0 NANOSLEEP.SYNCS 0x989680 ;  /* 0x009896800000895d */ /* 0x004fea0003900000 */
[----:B------:R-:W2:Y:S02]  /*e6d0*/  @!P0 SYNCS.PHASECHK.TRANS64 P0, [R3+URZ+0xa0], R2 ;  /* 0x0000a002030085a7 */ /* 0x000ea400080010ff */
[----:B--2---:R-:W-:Y:S05]  /*e6e0*/  @!P0 BRA `(.L_x_39) ;  /* 0xfffffffc00f08947 */ /* 0x004fea000383ffff */
[----:B------:R-:W-:Y:S05]  /*e6f0*/  BRA `(.L_x_327) ;  /* 0xffffff3800587947 */ /* 0x000fea000383ffff */
.L_x_43:
[----:B------:R-:W-:-:S07]  /*e700*/  MOV R3, UR4 ;  /* 0x0000000400037c02 */ /* 0x000fce0008000f00 */
.L_x_328:
[----:B-1----:R1:W2:Y:S02]  /*e710*/  SYNCS.PHASECHK.TRANS64.TRYWAIT P0, [R3+URZ], R2 ;  /* 0x00000002030075a7 */ /* 0x0022a400080011ff */
[----:B--2---:R-:W-:Y:S05]  /*e720*/  @!P0 NANOSLEEP.SYNCS 0x989680 ;  /* 0x009896800000895d */ /* 0x004fea0003900000 */
[----:B------:R-:W2:Y:S02]  /*e730*/  @!P0 SYNCS.PHASECHK.TRANS64 P0, [R3+URZ], R2 ;  /* 0x00000002030085a7 */ /* 0x000ea400080010ff */
[----:B--2---:R-:W-:Y:S05]  /*e740*/  @!P0 BRA `(.L_x_328) ;  /* 0xfffffffc00f08947 */ /* 0x004fea000383ffff */
[----:B------:R-:W-:Y:S05]  /*e750*/  BRA `(.L_x_329) ;  /* 0xffffff3c00dc7947 */ /* 0x000fea000383ffff */
.L_x_44:
[----:B------:R-:W-:-:S07]  /*e760*/  MOV R3, UR4 ;  /* 0x0000000400037c02 */ /* 0x000fce0008000f00 */
.L_x_330:
[----:B-1----:R1:W2:Y:S02]  /*e770*/  SYNCS.PHASECHK.TRANS64.TRYWAIT P0, [R3+URZ], R2 ;  /* 0x00000002030075a7 */ /* 0x0022a400080011ff */
[----:B--2---:R-:W-:Y:S05]  /*e780*/  @!P0 NANOSLEEP.SYNCS 0x989680 ;  /* 0x009896800000895d */ /* 0x004fea0003900000 */
[----:B------:R-:W2:Y:S02]  /*e790*/  @!P0 SYNCS.PHASECHK.TRANS64 P0, [R3+URZ], R2 ;  /* 0x00000002030085a7 */ /* 0x000ea400080010ff */
[----:B--2---:R-:W-:Y:S05]  /*e7a0*/  @!P0 BRA `(.L_x_330) ;  /* 0xfffffffc00f08947 */ /* 0x004fea000383ffff */
[----:B------:R-:W-:Y:S05]  /*e7b0*/  BRA `(.L_x_331) ;  /* 0xffffff3c00e87947 */ /* 0x000fea000383ffff */
.L_x_45:
[----:B------:R-:W-:-:S07]  /*e7c0*/  MOV R3, UR4 ;  /* 0x0000000400037c02 */ /* 0x000fce0008000f00 */
.L_x_332:
[----:B-1----:R1:W2:Y:S02]  /*e7d0*/  SYNCS.PHASECHK.TRANS64.TRYWAIT P0, [R3+URZ], R2 ;  /* 0x00000002030075a7 */ /* 0x0022a400080011ff */
[----:B--2---:R-:W-:Y:S05]  /*e7e0*/  @!P0 NANOSLEEP.SYNCS 0x989680 ;  /* 0x009896800000895d */ /* 0x004fea0003900000 */
[----:B------:R-:W2:Y:S02]  /*e7f0*/  @!P0 SYNCS.PHASECHK.TRANS64 P0, [R3+URZ], R2 ;  /* 0x00000002030085a7 */ /* 0x000ea400080010ff */
[----:B--2---:R-:W-:Y:S05]  /*e800*/  @!P0 BRA `(.L_x_332) ;  /* 0xfffffffc00f08947 */ /* 0x004fea000383ffff */
[----:B------:R-:W-:Y:S05]  /*e810*/  BRA `(.L_x_333) ;  /* 0xffffff3c00f47947 */ /* 0x000fea000383ffff */
.L_x_46:
[----:B------:R-:W-:-:S07]  /*e820*/  MOV R3, UR4 ;  /* 0x0000000400037c02 */ /* 0x000fce0008000f00 */
.L_x_334:
[----:B-1----:R1:W2:Y:S02]  /*e830*/  SYNCS.PHASECHK.TRANS64.TRYWAIT P0, [R3+URZ], R2 ;  /* 0x00000002030075a7 */ /* 0x0022a400080011ff */
[----:B--2---:R-:W-:Y:S05]  /*e840*/  @!P0 NANOSLEEP.SYNCS 0x989680 ;  /* 0x009896800000895d */ /* 0x004fea0003900000 */
[----:B------:R-:W2:Y:S02]  /*e850*/  @!P0 SYNCS.PHASECHK.TRANS64 P0, [R3+URZ], R2 ;  /* 0x00000002030085a7 */ /* 0x000ea400080010ff */
[----:B--2---:R-:W-:Y:S05]  /*e860*/  @!P0 BRA `(.L_x_334) ;  /* 0xfffffffc00f08947 */ /* 0x004fea000383ffff */
[----:B------:R-:W-:Y:S05]  /*e870*/  BRA `(.L_x_335) ;  /* 0xffffff4000007947 */ /* 0x000fea000383ffff */
.L_x_49:
[----:B-1----:R1:W2:Y:S02]  /*e880*/  SYNCS.PHASECHK.TRANS64.TRYWAIT P0, [R0+URZ+0xe0], R2 ;  /* 0x0000e002000075a7 */ /* 0x0022a400080011ff */
[----:B--2---:R-:W-:Y:S05]  /*e890*/  @!P0 NANOSLEEP.SYNCS 0x989680 ;  /* 0x009896800000895d */ /* 0x004fea0003900000 */
[----:B------:R-:W2:Y:S02]  /*e8a0*/  @!P0 SYNCS.PHASECHK.TRANS64 P0, [R0+URZ+0xe0], R2 ;  /* 0x0000e002000085a7 */ /* 0x000ea400080010ff */
[----:B--2---:R-:W-:Y:S05]  /*e8b0*/  @!P0 BRA `(.L_x_49) ;  /* 0xfffffffc00f08947 */ /* 0x004fea000383ffff */
[----:B------:R-:W-:Y:S05]  /*e8c0*/  BRA `(.L_x_336) ;  /* 0xffffff4000647947 */ /* 0x000fea000383ffff */
.L_x_50:
[----:B------:R-:W-:-:S07]  /*e8d0*/  MOV R3, UR5 ;  /* 0x0000000500037c02 */ /* 0x000fce0008000f00 */
.L_x_337:
[----:B-1----:R1:W2:Y:S02]  /*e8e0*/  SYNCS.PHASECHK.TRANS64.TRYWAIT P0, [R3+URZ+0xb0], R2 ;  /* 0x0000b002030075a7 */ /* 0x0022a400080011ff */
[----:B--2---:R-:W-:Y:S05]  /*e8f0*/  @!P0 NANOSLEEP.SYNCS 0x989680 ;  /* 0x009896800000895d */ /* 0x004fea0003900000 */
[----:B------:R-:W2:Y:S02]  /*e900*/  @!P0 SYNCS.PHASECHK.TRANS64 P0, [R3+URZ+0xb0], R2 ;  /* 0x0000b002030085a7 */ /* 0x000ea400080010ff */
[----:B--2---:R-:W-:Y:S05]  /*e910*/  @!P0 BRA `(.L_x_337) ;  /* 0xfffffffc00f08947 */ /* 0x004fea000383ffff */
[----:B------:R-:W-:Y:S05]  /*e920*/  BRA `(.L_x_338) ;  /* 0xffffff4000747947 */ /* 0x000fea000383ffff */
.L_x_51:
[----:B-1----:R1:W2:Y:S02]  /*e930*/  SYNCS.PHASECHK.TRANS64.TRYWAIT P1, [R0+URZ+0xa0], R2 ;  /* 0x0000a002000075a7 */ /* 0x0022a400080211ff */
[----:B--2---:R-:W-:Y:S05]  /*e940*/  @!P1 NANOSLEEP.SYNCS 0x989680 ;  /* 0x009896800000995d */ /* 0x004fea0003900000 */
[----:B------:R-:W2:Y:S02]  /*e950*/  @!P1 SYNCS.PHASECHK.TRANS64 P1, [R0+URZ+0xa0], R2 ;  /* 0x0000a002000095a7 */ /* 0x000ea400080210ff */
[----:B--2---:R-:W-:Y:S05]  /*e960*/  @!P1 BRA `(.L_x_51) ;  /* 0xfffffffc00f09947 */ /* 0x004fea000383ffff */
[----:B------:R-:W-:Y:S05]  /*e970*/  BRA `(.L_x_339) ;  /* 0xffffff4000a47947 */ /* 0x000fea000383ffff */
.L_x_54:
[----:B------:R-:W-:-:S07]  /*e980*/  MOV R2, UR5 ;  /* 0x0000000500027c02 */ /* 0x000fce0008000f00 */
.L_x_340:
[----:B-1----:R1:W2:Y:S02]  /*e990*/  SYNCS.PHASECHK.TRANS64.TRYWAIT P0, [R2+URZ+0xb0], R0 ;  /* 0x0000b000020075a7 */ /* 0x0022a400080011ff */
[----:B--2---:R-:W-:Y:S05]  /*e9a0*/  @!P0 NANOSLEEP.SYNCS 0x989680 ;  /* 0x009896800000895d */ /* 0x004fea0003900000 */
[----:B------:R-:W2:Y:S02]  /*e9b0*/  @!P0 SYNCS.PHASECHK.TRANS64 P0, [R2+URZ+0xb0], R0 ;  /* 0x0000b000020085a7 */ /* 0x000ea400080010ff */
[----:B--2---:R-:W-:Y:S05]  /*e9c0*/  @!P0 BRA `(.L_x_340) ;  /* 0xfffffffc00f08947 */ /* 0x004fea000383ffff */
[----:B------:R-:W-:Y:S05]  /*e9d0*/  BRA `(.L_x_53) ;  /* 0xffffff4000f87947 */ /* 0x000fea000383ffff */
.L_x_63:
[----:B-1----:R-:W-:-:S04]  /*e9e0*/  MOV R5, UR4 ;  /* 0x0000000400057c02 */ /* 0x002fc80008000f00 */
[----:B------:R1:W2:Y:S03]  /*e9f0*/  SYNCS.PHASECHK.TRANS64.TRYWAIT P0, [R5+URZ+0x8], R2 ;  /* 0x00000802050075a7 */ /* 0x0002a600080011ff */
[----:B--2---:R-:W-:Y:S05]  /*ea00*/  @!P0 NANOSLEEP.SYNCS 0x989680 ;  /* 0x009896800000895d */ /* 0x004fea0003900000 */
[----:B------:R-:W2:Y:S02]  /*ea10*/  @!P0 SYNCS.PHASECHK.TRANS64 P0, [R5+URZ+0x8], R2 ;  /* 0x00000802050085a7 */ /* 0x000ea400080010ff */
[----:B--2---:R-:W-:Y:S05]  /*ea20*/  @!P0 BRA `(.L_x_63) ;  /* 0xfffffffc00ec8947 */ /* 0x004fea000383ffff */
[----:B------:R-:W-:Y:S05]  /*ea30*/  BRA `(.L_x_62) ;  /* 0xffffff4400ac7947 */ /* 0x000fea000383ffff */
.L_x_65:
[----:B------:R-:W-:Y:S01]  /*ea40*/  BSSY B0, `(.L_x_341) ;  /* 0x0000006000007945 */ /* 0x000fe20003800000 */
[----:B------:R-:W-:-:S07]  /*ea50*/  MOV R15, 0xffffffff ;  /* 0xffffffff000f7802 */ /* 0x000fce0000000f00 */
[----:B-1---5:R-:W-:Y:S05]  /*ea60*/  WARPSYNC.COLLECTIVE R15, `(.L_x_342) ;  /* 0x000000000f0c7348 */ /* 0x022fea0003c00000 */
[----:B------:R-:W-:Y:S02]  /*ea70*/  ELECT P6, UR79, PT ;  /* 0x00000000004f782f */ /* 0x000fe400038c0000 */
[----:B------:R-:W-:Y:S01]  /*ea80*/  MOV R14, UR79 ;  /* 0x0000004f000e7c02 */ /* 0x000fe20008000f00 */
[----:B-1---5:R-:W-:Y:S10]  /*ea90*/  ENDCOLLECTIVE ;  /* 0x000000000000791b */ /* 0x022ff40003800000 */
.L_x_342:
[----:B------:R-:W-:Y:S05]  /*eaa0*/  BSYNC B0 ;  /* 0x0000000000007941 */ /* 0x000fea0003800000 */
.L_x_341:
[----:B------:R-:W-:Y:S05]  /*eab0*/  BRA `(.L_x_343) ;  /* 0xffffff4400dc7947 */ /* 0x000fea000383ffff */
.L_x_67:
[----:B-1----:R-:W-:-:S04]  /*eac0*/  MOV R2, UR4 ;  /* 0x0000000400027c02 */ /* 0x002fc80008000f00 */
[----:B------:R1:W2:Y:S03]  /*ead0*/  SYNCS.PHASECHK.TRANS64.TRYWAIT P0, [R2+URZ+0x8], R0 ;  /* 0x00000800020075a7 */ /* 0x0002a600080011ff */
[----:B--2---:R-:W-:Y:S05]  /*eae0*/  @!P0 NANOSLEEP.SYNCS 0x989680 ;  /* 0x009896800000895d */ /* 0x004fea0003900000 */
[----:B------:R-:W2:Y:S02]  /*eaf0*/  @!P0 SYNCS.PHASECHK.TRANS64 P0, [R2+URZ+0x8], R0 ;  /* 0x00000800020085a7 */ /* 0x000ea400080010ff */
[----:B--2---:R-:W-:Y:S05]  /*eb00*/  @!P0 BRA `(.L_x_67) ;  /* 0xfffffffc00ec8947 */ /* 0x004fea000383ffff */
[----:B------:R-:W-:Y:S05]  /*eb10*/  BRA `(.L_x_66) ;  /* 0xffffff4400e07947 */ /* 0x000fea000383ffff */
.L_x_68:
[----:B-1----:R1:W2:Y:S02]  /*eb20*/  SYNCS.PHASECHK.TRANS64.TRYWAIT P0, [R3+URZ+0xa0], R4 ;  /* 0x0000a004030075a7 */ /* 0x0022a400080011ff */
[----:B--2---:R-:W-:Y:S05]  /*eb30*/  @!P0 NANOSLEEP.SYNCS 0x989680 ;  /* 0x009896800000895d */ /* 0x004fea0003900000 */
[----:B------:R-:W2:Y:S02]  /*eb40*/  @!P0 SYNCS.PHASECHK.TRANS64 P0, [R3+URZ+0xa0], R4 ;  /* 0x0000a004030085a7 */ /* 0x000ea400080010ff */
[----:B--2---:R-:W-:Y:S05]  /*eb50*/  @!P0 BRA `(.L_x_68) ;  /* 0xfffffffc00f08947 */ /* 0x004fea000383ffff */
[----:B------:R-:W-:Y:S05]  /*eb60*/  BRA `(.L_x_344) ;  /* 0xffffff4800d07947 */ /* 0x000fea000383ffff */
.L_x_70:
[----:B------:R-:W-:-:S07]  /*eb70*/  MOV R3, UR7 ;  /* 0x0000000700037c02 */ /* 0x000fce0008000f00 */
.L_x_345:
[----:B-1----:R1:W2:Y:S02]  /*eb80*/  SYNCS.PHASECHK.TRANS64.TRYWAIT P0, [R3+URZ+0xd0], R2 ;  /* 0x0000d002030075a7 */ /* 0x0022a400080011ff */
[----:B--2---:R-:W-:Y:S05]  /*eb90*/  @!P0 NANOSLEEP.SYNCS 0x989680 ;  /* 0x009896800000895d */ /* 0x004fea0003900000 */
[----:B------:R-:W2:Y:S02]  /*eba0*/  @!P0 SYNCS.PHASECHK.TRANS64 P0, [R3+URZ+0xd0], R2 ;  /* 0x0000d002030085a7 */ /* 0x000ea400080010ff */
[----:B--2---:R-:W-:Y:S05]  /*ebb0*/  @!P0 BRA `(.L_x_345) ;  /* 0xfffffffc00f08947 */ /* 0x004fea000383ffff */
[----:B------:R-:W-:Y:S05]  /*ebc0*/  BRA `(.L_x_346) ;  /* 0xffffff4c00187947 */ /* 0x000fea000383ffff */
.L_x_73:
[----:B------:R-:W-:Y:S07]  /*ebd0*/  MOV R3, UR6 ;  /* 0x0000000600037c02 */ /* 0x000fee0008000f00 */
.L_x_347:
[----:B-1----:R1:W2:Y:S02]  /*ebe0*/  SYNCS.PHASECHK.TRANS64.TRYWAIT P0, [R3+URZ], R2 ;  /* 0x00000002030075a7 */ /* 0x0022a400080011ff */
[----:B--2---:R-:W-:Y:S05]  /*ebf0*/  @!P0 NANOSLEEP.SYNCS 0x989680 ;  /* 0x009896800000895d */ /* 0x004fea0003900000 */
[----:B------:R-:W2:Y:S02]  /*ec00*/  @!P0 SYNCS.PHASECHK.TRANS64 P0, [R3+URZ], R2 ;  /* 0x00000002030085a7 */ /* 0x000ea400080010ff */
[----:B--2---:R-:W-:Y:S05]  /*ec10*/  @!P0 BRA `(.L_x_347) ;  /* 0xfffffffc00f08947 */ /* 0x004fea000383ffff */
[----:B------:R-:W-:Y:S05]  /*ec20*/  BRA `(.L_x_72) ;  /* 0xffffff4c002c7947 */ /* 0x000fea000383ffff */
.L_x_77:
[----:B------:R-:W-:-:S07]  /*ec30*/  MOV R2, UR6 ;  /* 0x0000000600027c02 */ /* 0x000fce0008000f00 */
.L_x_348:
[----:B-1----:R1:W2:Y:S02]  /*ec40*/  SYNCS.PHASECHK.TRANS64.TRYWAIT P0, [R2+URZ], R0 ;  /* 0x00000000020075a7 */ /* 0x0022a400080011ff */
[----:B--2---:R-:W-:Y:S05]  /*ec50*/  @!P0 NANOSLEEP.SYNCS 0x989680 ;  /* 0x009896800000895d */ /* 0x004fea0003900000 */
[----:B------:R-:W2:Y:S02]  /*ec60*/  @!P0 SYNCS.PHASECHK.TRANS64 P0, [R2+URZ], R0 ;  /* 0x00000000020085a7 */ /* 0x000ea400080010ff */
[----:B--2---:R-:W-:Y:S05]  /*ec70*/  @!P0 BRA `(.L_x_348) ;  /* 0xfffffffc00f08947 */ /* 0x004fea000383ffff */
[----:B------:R-:W-:Y:S05]  /*ec80*/  BRA `(.L_x_349) ;  /* 0xffffff5000247947 */ /* 0x000fea000383ffff */
.L_x_80:
[----:B------:R-:W-:-:S07]  /*ec90*/  MOV R0, UR5 ;  /* 0x0000000500007c02 */ /* 0x000fce0008000f00 */
.L_x_350:
[----:B-1----:R1:W2:Y:S02]  /*eca0*/  SYNCS.PHASECHK.TRANS64.TRYWAIT P1, [R0+URZ+0x100], R2 ;  /* 0x00010002000075a7 */ /* 0x0022a400080211ff */
[----:B--2---:R-:W-:Y:S05]  /*ecb0*/  @!P1 NANOSLEEP.SYNCS 0x989680 ;  /* 0x009896800000995d */ /* 0x004fea0003900000 */
[----:B------:R-:W2:Y:S02]  /*ecc0*/  @!P1 SYNCS.PHASECHK.TRANS64 P1, [R0+URZ+0x100], R2 ;  /* 0x00010002000095a7 */ /* 0x000ea400080210ff */
[----:B--2---:R-:W-:Y:S05]  /*ecd0*/  @!P1 BRA `(.L_x_350) ;  /* 0xfffffffc00f09947 */ /* 0x004fea000383ffff */
[----:B------:R-:W-:Y:S05]  /*ece0*/  BRA `(.L_x_351) ;  /* 0xffffff5000707947 */ /* 0x000fea000383ffff */
.L_x_85:
[----:B---3--:R3:W4:Y:S02]  /*ecf0*/  SYNCS.PHASECHK.TRANS64.TRYWAIT P0, [R2+URZ+0xa0], R0 ;  /* 0x0000a000020075a7 */ /* 0x00872400080011ff */
[----:B----4-:R-:W-:Y:S05]  /*ed00*/  @!P0 NANOSLEEP.SYNCS 0x989680 ;  /* 0x009896800000895d */ /* 0x010fea0003900000 */
[----:B------:R-:W4:Y:S02]  /*ed10*/  @!P0 SYNCS.PHASECHK.TRANS64 P0, [R2+URZ+0xa0], R0 ;  /* 0x0000a000020085a7 */ /* 0x000f2400080010ff */
[----:B----4-:R-:W-:Y:S05]  /*ed20*/  @!P0 BRA `(.L_x_85) ;  /* 0xfffffffc00f08947 */ /* 0x010fea000383ffff */
[----:B------:R-:W-:Y:S05]  /*ed30*/  BRA `(.L_x_352) ;  /* 0xffffff5400b07947 */ /* 0x000fea000383ffff */
.L_x_88:
[----:B------:R-:W-:Y:S07]  /*ed40*/  MOV R3, UR30 ;  /* 0x0000001e00037c02 */ /* 0x000fee0008000f00 */
.L_x_353:
[----:B-1----:R1:W3:Y:S02]  /*ed50*/  SYNCS.PHASECHK.TRANS64.TRYWAIT P1, [R3+URZ+0x98], R0 ;  /* 0x00009800030075a7 */ /* 0x0022e400080211ff */
[----:B---3--:R-:W-:Y:S05]  /*ed60*/  @!P1 NANOSLEEP.SYNCS 0x989680 ;  /* 0x009896800000995d */ /* 0x008fea0003900000 */
[----:B------:R-:W3:Y:S02]  /*ed70*/  @!P1 SYNCS.PHASECHK.TRANS64 P1, [R3+URZ+0x98], R0 ;  /* 0x00009800030095a7 */ /* 0x000ee400080210ff */
[----:B---3--:R-:W-:Y:S05]  /*ed80*/  @!P1 BRA `(.L_x_353) ;  /* 0xfffffffc00f09947 */ /* 0x008fea000383ffff */
[----:B------:R-:W-:Y:S05]  /*ed90*/  BRA `(.L_x_87) ;  /* 0xffffff5c00187947 */ /* 0x000fea000383ffff */
.L_x_91:
[----:B-1----:R-:W-:Y:S07]  /*eda0*/  MOV R0, UR30 ;  /* 0x0000001e00007c02 */ /* 0x002fee0008000f00 */
.L_x_354:
[----:B-1----:R1:W3:Y:S02]  /*edb0*/  SYNCS.PHASECHK.TRANS64.TRYWAIT P0, [R0+URZ+0x70], R2 ;  /* 0x00007002000075a7 */ /* 0x0022e400080011ff */
[----:B---3--:R-:W-:Y:S05]  /*edc0*/  @!P0 NANOSLEEP.SYNCS 0x989680 ;  /* 0x009896800000895d */ /* 0x008fea0003900000 */
[----:B------:R-:W3:Y:S02]  /*edd0*/  @!P0 SYNCS.PHASECHK.TRANS64 P0, [R0+URZ+0x70], R2 ;  /* 0x00007002000085a7 */ /* 0x000ee400080010ff */
[----:B---3--:R-:W-:Y:S05]  /*ede0*/  @!P0 BRA `(.L_x_354) ;  /* 0xfffffffc00f08947 */ /* 0x008fea000383ffff */
[----:B------:R-:W-:Y:S05]  /*edf0*/  BRA `(.L_x_355) ;  /* 0xffffff5c007c7947 */ /* 0x000fea000383ffff */
.L_x_92:
[----:B------:R-:W-:Y:S07]  /*ee00*/  MOV R0, UR30 ;  /* 0x0000001e00007c02 */ /* 0x000fee0008000f00 */
.L_x_356:
[----:B-1----:R1:W3:Y:S02]  /*ee10*/  SYNCS.PHASECHK.TRANS64.TRYWAIT P0, [R0+URZ+0x78], R2 ;  /* 0x00007802000075a7 */ /* 0x0022e400080011ff */
[----:B---3--:R-:W-:Y:S05]  /*ee20*/  @!P0 NANOSLEEP.SYNCS 0x989680 ;  /* 0x009896800000895d */ /* 0x008fea0003900000 */
[----:B------:R-:W3:Y:S02]  /*ee30*/  @!P0 SYNCS.PHASECHK.TRANS64 P0, [R0+URZ+0x78], R2 ;  /* 0x00007802000085a7 */ /* 0x000ee400080010ff */
[----:B---3--:R-:W-:Y:S05]  /*ee40*/  @!P0 BRA `(.L_x_356) ;  /* 0xfffffffc00f08947 */ /* 0x008fea000383ffff */
[----:B------:R-:W-:Y:S05]  /*ee50*/  BRA `(.L_x_357) ;  /* 0xffffff5c009c7947 */ /* 0x000fea000383ffff */
.L_x_93:
[----:B------:R-:W-:Y:S07]  /*ee60*/  MOV R0, UR30 ;  /* 0x0000001e00007c02 */ /* 0x000fee0008000f00 */
.L_x_358:
[----:B-1----:R1:W3:Y:S02]  /*ee70*/  SYNCS.PHASECHK.TRANS64.TRYWAIT P0, [R0+URZ+0x80], R2 ;  /* 0x00008002000075a7 */ /* 0x0022e400080011ff */
[----:B---3--:R-:W-:Y:S05]  /*ee80*/  @!P0 NANOSLEEP.SYNCS 0x989680 ;  /* 0x009896800000895d */ /* 0x008fea0003900000 */
[----:B------:R-:W3:Y:S02]  /*ee90*/  @!P0 SYNCS.PHASECHK.TRANS64 P0, [R0+URZ+0x80], R2 ;  /* 0x00008002000085a7 */ /* 0x000ee400080010ff */
[----:B---3--:R-:W-:Y:S05]  /*eea0*/  @!P0 BRA `(.L_x_358) ;  /* 0xfffffffc00f08947 */ /* 0x008fea000383ffff */
[----:B------:R-:W-:Y:S05]  /*eeb0*/  BRA `(.L_x_359) ;  /* 0xffffff5c00c87947 */ /* 0x000fea000383ffff */
.L_x_94:
[----:B------:R-:W-:Y:S07]  /*eec0*/  MOV R3, UR30 ;  /* 0x0000001e00037c02 */ /* 0x000fee0008000f00 */
.L_x_360:
[----:B-1----:R1:W3:Y:S02]  /*eed0*/  SYNCS.PHASECHK.TRANS64.TRYWAIT P0, [R3+URZ+0x88], R2 ;  /* 0x00008802030075a7 */ /* 0x0022e400080011ff */
[----:B---3--:R-:W-:Y:S05]  /*eee0*/  @!P0 NANOSLEEP.SYNCS 0x989680 ;  /* 0x009896800000895d */ /* 0x008fea0003900000 */
[----:B------:R-:W3:Y:S02]  /*eef0*/  @!P0 SYNCS.PHASECHK.TRANS64 P0, [R3+URZ+0x88], R2 ;  /* 0x00008802030085a7 */ /* 0x000ee400080010ff */
[----:B---3--:R-:W-:Y:S05]  /*ef00*/  @!P0 BRA `(.L_x_360) ;  /* 0xfffffffc00f08947 */ /* 0x008fea000383ffff */
[----:B------:R-:W-:Y:S05]  /*ef10*/  BRA `(.L_x_361) ;  /* 0xffffff5c00f87947 */ /* 0x000fea000383ffff */
.L_x_96:
[----:B------:R-:W-:-:S07]  /*ef20*/  MOV R2, UR30 ;  /* 0x0000001e00027c02 */ /* 0x000fce0008000f00 */
.L_x_362:
[----:B-1----:R1:W4:Y:S02]  /*ef30*/  SYNCS.PHASECHK.TRANS64.TRYWAIT P0, [R2+URZ+0x70], R0 ;  /* 0x00007000020075a7 */ /* 0x00232400080011ff */
[----:B----4-:R-:W-:Y:S05]  /*ef40*/  @!P0 NANOSLEEP.SYNCS 0x989680 ;  /* 0x009896800000895d */ /* 0x010fea0003900000 */
[----:B------:R-:W4:Y:S02]  /*ef50*/  @!P0 SYNCS.PHASECHK.TRANS64 P0, [R2+URZ+0x70], R0 ;  /* 0x00007000020085a7 */ /* 0x000f2400080010ff */
[----:B----4-:R-:W-:Y:S05]  /*ef60*/  @!P0 BRA `(.L_x_362) ;  /* 0xfffffffc00f08947 */ /* 0x010fea000383ffff */
[----:B------:R-:W-:Y:S05]  /*ef70*/  BRA `(.L_x_363) ;  /* 0xffffff60004c7947 */ /* 0x000fea000383ffff */
.L_x_97:
[----:B-1----:R-:W-:-:S07]  /*ef80*/  MOV R2, UR30 ;  /* 0x0000001e00027c02 */ /* 0x002fce0008000f00 */
.L_x_364:
[----:B-1----:R1:W4:Y:S02]  /*ef90*/  SYNCS.PHASECHK.TRANS64.TRYWAIT P0, [R2+URZ+0x78], R0 ;  /* 0x00007800020075a7 */ /* 0x00232400080011ff */
[----:B----4-:R-:W-:Y:S05]  /*efa0*/  @!P0 NANOSLEEP.SYNCS 0x989680 ;  /* 0x009896800000895d */ /* 0x010fea0003900000 */
[----:B------:R-:W4:Y:S02]  /*efb0*/  @!P0 SYNCS.PHASECHK.TRANS64 P0, [R2+URZ+0x78], R0 ;  /* 0x00007800020085a7 */ /* 0x000f2400080010ff */
[----:B----4-:R-:W-:Y:S05]  /*efc0*/  @!P0 BRA `(.L_x_364) ;  /* 0xfffffffc00f08947 */ /* 0x010fea000383ffff */
[----:B------:R-:W-:Y:S05]  /*efd0*/  BRA `(.L_x_365) ;  /* 0xffffff60003c7947 */ /* 0x000fea000383ffff */
.L_x_98:
[----:B-1----:R-:W-:-:S07]  /*efe0*/  MOV R2, UR30 ;  /* 0x0000001e00027c02 */ /* 0x002fce0008000f00 */
.L_x_366:
[----:B-1----:R1:W4:Y:S02]  /*eff0*/  SYNCS.PHASECHK.TRANS64.TRYWAIT P0, [R2+URZ+0x80], R0 ;  /* 0x00008000020075a7 */ /* 0x00232400080011ff */
[----:B----4-:R-:W-:Y:S05]  /*f000*/  @!P0 NANOSLEEP.SYNCS 0x989680 ;  /* 0x009896800000895d */ /* 0x010fea0003900000 */
[----:B------:R-:W4:Y:S02]  /*f010*/  @!P0 SYNCS.PHASECHK.TRANS64 P0, [R2+URZ+0x80], R0 ;  /* 0x00008000020085a7 */ /* 0x000f2400080010ff */
[----:B----4-:R-:W-:Y:S05]  /*f020*/  @!P0 BRA `(.L_x_366) ;  /* 0xfffffffc00f08947 */ /* 0x010fea000383ffff */
[----:B------:R-:W-:Y:S05]  /*f030*/  BRA `(.L_x_367) ;  /* 0xffffff60002c7947 */ /* 0x000fea000383ffff */
.L_x_100:
[----:B------:R-:W-:-:S07]  /*f040*/  MOV R2, UR5 ;  /* 0x0000000500027c02 */ /* 0x000fce0008000f00 */
.L_x_368:
[----:B-1----:R1:W2:Y:S02]  /*f050*/  SYNCS.PHASECHK.TRANS64.TRYWAIT P0, [R2+URZ+0xa0], R0 ;  /* 0x0000a000020075a7 */ /* 0x0022a400080011ff */
[----:B--2---:R-:W-:Y:S05]  /*f060*/  @!P0 NANOSLEEP.SYNCS 0x989680 ;  /* 0x009896800000895d */ /* 0x004fea0003900000 */
[----:B------:R-:W2:Y:S02]  /*f070*/  @!P0 SYNCS.PHASECHK.TRANS64 P0, [R2+URZ+0xa0], R0 ;  /* 0x0000a000020085a7 */ /* 0x000ea400080010ff */
[----:B--2---:R-:W-:Y:S05]  /*f080*/  @!P0 BRA `(.L_x_368) ;  /* 0xfffffffc00f08947 */ /* 0x004fea000383ffff */
[----:B------:R-:W-:Y:S05]  /*f090*/  BRA `(.L_x_369) ;  /* 0xffffff6000e07947 */ /* 0x000fea000383ffff */
.L_x_114:
[----:B-1----:R1:W2:Y:S02]  /*f0a0*/  SYNCS.PHASECHK.TRANS64.TRYWAIT P0, [R4+URZ+0x50], R3 ;  /* 0x00005003040075a7 */ /* 0x0022a400080011ff */
[----:B--2---:R-:W-:Y:S05]  /*f0b0*/  @!P0 NANOSLEEP.SYNCS 0x989680 ;  /* 0x009896800000895d */ /* 0x004fea0003900000 */
[----:B------:R-:W2:Y:S02]  /*f0c0*/  @!P0 SYNCS.PHASECHK.TRANS64 P0, [R4+URZ+0x50], R3 ;  /* 0x00005003040085a7 */ /* 0x000ea400080010ff */
[----:B--2---:R-:W-:Y:S05]  /*f0d0*/  @!P0 BRA `(.L_x_114) ;  /* 0xfffffffc00f08947 */ /* 0x004fea000383ffff */
[----:B------:R-:W-:Y:S05]  /*f0e0*/  BRA `(.L_x_113) ;  /* 0xffffff7400147947 */ /* 0x000fea000383ffff */
.L_x_117:
[----:B-1----:R1:W2:Y:S02]  /*f0f0*/  SYNCS.PHASECHK.TRANS64.TRYWAIT P1, [R218+URZ+0xc0], R0 ;  /* 0x0000c000da0075a7 */ /* 0x0022a400080211ff */
[----:B--2---:R-:W-:Y:S05]  /*f100*/  @!P1 NANOSLEEP.SYNCS 0x989680 ;  /* 0x009896800000995d */ /* 0x004fea0003900000 */
[----:B------:R-:W2:Y:S02]  /*f110*/  @!P1 SYNCS.PHASECHK.TRANS64 P1, [R218+URZ+0xc0], R0 ;  /* 0x0000c000da0095a7 */ /* 0x000ea400080210ff */
[----:B--2---:R-:W-:Y:S05]  /*f120*/  @!P1 BRA `(.L_x_117) ;  /* 0xfffffffc00f09947 */ /* 0x004fea000383ffff */
[----:B------:R-:W-:Y:S05]  /*f130*/  BRA `(.L_x_116) ;  /* 0xffffff7400c47947 */ /* 0x000fea000383ffff */
        .weak           $__internal_0_$__cuda_sm10x_tcgen05_guardrail_trap_col_being_dealloced_not_returned_by_alloc
        .type           $__internal_0_$__cuda_sm10x_tcgen05_guardrail_trap_col_being_dealloced_not_returned_by_alloc,@function
        .size           $__internal_0_$__cuda_sm10x_tcgen05_guardrail_trap_col_being_dealloced_not_returned_by_alloc,($__internal_1_$__cuda_sm10x_tcgen05_guardrail_trap_phase_invalid_during_alloc - $__internal_0_$__cuda_sm10x_tcgen05_guardrail_trap_col_being_dealloced_not_returned_by_alloc)
$__internal_0_$__cuda_sm10x_tcgen05_guardrail_trap_col_being_dealloced_not_returned_by_alloc:
[----:B------:R-:W-:Y:S05]  /*f140*/  BPT.TRAP 0x1 ;  /* 0x000000040000795c */ /* 0x000fea0000300000 */
[----:B------:R-:W-:-:S04]  /*f150*/  HFMA2 R3, -RZ, RZ, 0, 0 ;  /* 0x00000000ff037431 */ /* 0x000fc800000001ff */
[----:B------:R-:W-:Y:S05]  /*f160*/  RET.REL.NODEC R2 `(_ZN7cutlass13device_kernelINS_4gemm6kernel13GemmUniversalIN4cute5tupleIJiiiiEEENS1_10collective13CollectiveMmaINS1_35MainloopSm100TmaUmmaWarpSpecializedILi5ELi2ELi2ENS5_IJNS4_1CILi2EEENSA_ILi1EEESC_EEEEENS5_IJNSA_ILi256EEESF_NSA_ILi64EEEEEENS_10bfloat16_tENS5_IJlSC_lEEESI_SJ_NS4_8TiledMMAINS4_8MMA_AtomIJNS4_26SM100_MMA_F16BF16_2x1SM_SSISI_SI_fLi256ELi256ELNS4_4UMMA5MajorE0ELSO_0ELNSN_7ScaleInE0ELSP_0EEEEEENS4_6LayoutINS5_IJSC_SC_SC_EEENS5_IJNSA_ILi0EEESU_SU_EEEEENS5_IJNS4_10UnderscoreESX_SX_EEEEENS4_18SM100_TMA_2SM_LOADENS4_14ComposedLayoutINS4_7SwizzleILi3ELi4ELi3EEENS4_18smem_ptr_flag_bitsILi16EEENSS_INS5_IJNSA_ILi8EEESG_EEENS5_IJSG_SC_EEEEEEEvNS4_8identityES10_S1A_vS1B_EENS_8epilogue10collective18CollectiveEpilogueINS1D_23Sm100TmaWarpSpecializedILi4ELi2ELi64ELb1ELb0EEEJNS5_IJNSA_ILi128EEESF_SG_EEENS5_IJNSS_IS1I_SC_EENSS_ISG_SC_EEEEESI_SJ_SI_SJ_NS1D_6fusion15FusionCallbacksIS1H_NS1N_13LinCombEltActINS1D_6thread4SiLuESI_fSI_fLNS_15FloatRoundStyleE2EEES1J_S1M_JEEENS4_5SM1004TMEM4LOAD26SM100_TMEM_LOAD_32dp32b64xENS4_13SM90_TMA_LOADES1A_NS4_39AutoVectorizingCopyWithAssumedAlignmentILi128EEENS4_14SM90_TMA_STOREES1A_S21_S21_EEEvvEEEEvNT_6ParamsE) ;  /* 0xffffff0c02a47950 */ /* 0x000fea0003c3ffff */
        .weak           $__internal_1_$__cuda_sm10x_tcgen05_guardrail_trap_phase_invalid_during_alloc
        .type           $__internal_1_$__cuda_sm10x_tcgen05_guardrail_trap_phase_invalid_during_alloc,@function
        .size           $__internal_1_$__cuda_sm10x_tcgen05_guardrail_trap_phase_invalid_during_alloc,($__internal_2_$__cuda_sm10x_tcgen05_guardrail_trap_unallocated_columns_being_dealloced - $__internal_1_$__cuda_sm10x_tcgen05_guardrail_trap_phase_invalid_during_alloc)
$__internal_1_$__cuda_sm10x_tcgen05_guardrail_trap_phase_invalid_during_alloc:
[----:B------:R-:W-:Y:S05]  /*f170*/  BPT.TRAP 0x1 ;  /* 0x000000040000795c */ /* 0x000fea0000300000 */
[----:B------:R-:W-:-:S04]  /*f180*/  MOV R3, 0x0 ;  /* 0x0000000000037802 */ /* 0x000fc80000000f00 */
[----:B------:R-:W-:Y:S05]  /*f190*/  RET.REL.NODEC R2 `(_ZN7cutlass13device_kernelINS_4gemm6kernel13GemmUniversalIN4cute5tupleIJiiiiEEENS1_10collective13CollectiveMmaINS1_35MainloopSm100TmaUmmaWarpSpecializedILi5ELi2ELi2ENS5_IJNS4_1CILi2EEENSA_ILi1EEESC_EEEEENS5_IJNSA_ILi256EEESF_NSA_ILi64EEEEEENS_10bfloat16_tENS5_IJlSC_lEEESI_SJ_NS4_8TiledMMAINS4_8MMA_AtomIJNS4_26SM100_MMA_F16BF16_2x1SM_SSISI_SI_fLi256ELi256ELNS4_4UMMA5MajorE0ELSO_0ELNSN_7ScaleInE0ELSP_0EEEEEENS4_6LayoutINS5_IJSC_SC_SC_EEENS5_IJNSA_ILi0EEESU_SU_EEEEENS5_IJNS4_10UnderscoreESX_SX_EEEEENS4_18SM100_TMA_2SM_LOADENS4_14ComposedLayoutINS4_7SwizzleILi3ELi4ELi3EEENS4_18smem_ptr_flag_bitsILi16EEENSS_INS5_IJNSA_ILi8EEESG_EEENS5_IJSG_SC_EEEEEEEvNS4_8identityES10_S1A_vS1B_EENS_8epilogue10collective18CollectiveEpilogueINS1D_23Sm100TmaWarpSpecializedILi4ELi2ELi64ELb1ELb0EEEJNS5_IJNSA_ILi128EEESF_SG_EEENS5_IJNSS_IS1I_SC_EENSS_ISG_SC_EEEEESI_SJ_SI_SJ_NS1D_6fusion15FusionCallbacksIS1H_NS1N_13LinCombEltActINS1D_6thread4SiLuESI_fSI_fLNS_15FloatRoundStyleE2EEES1J_S1M_JEEENS4_5SM1004TMEM4LOAD26SM100_TMEM_LOAD_32dp32b64xENS4_13SM90_TMA_LOADES1A_NS4_39AutoVectorizingCopyWithAssumedAlignmentILi128EEENS4_14SM90_TMA_STOREES1A_S21_S21_EEEvvEEEEvNT_6ParamsE) ;  /* 0xffffff0c02987950 */ /* 0x000fea0003c3ffff */
        .weak           $__internal_2_$__cuda_sm10x_tcgen05_guardrail_trap_unallocated_columns_being_dealloced
        .type           $__internal_2_$__cuda_sm10x_tcgen05_guardrail_trap_unallocated_columns_being_dealloced,@function
        .size           $__internal_2_$__cuda_sm10x_tcgen05_guardrail_trap_unallocated_columns_being_dealloced,($__internal_3_$__cuda_sm20_rcp_rn_f32_slowpath - $__internal_2_$__cuda_sm10x_tcgen05_guardrail_trap_unallocated_columns_being_dealloced)
$__internal_2_$__cuda_sm10x_tcgen05_guardrail_trap_unallocated_columns_being_dealloced:
[----:B------:R-:W-:Y:S05]  /*f1a0*/  BPT.TRAP 0x1 ;  /* 0x000000040000795c */ /* 0x000fea0000300000 */
[----:B------:R-:W-:-:S04]  /*f1b0*/  HFMA2 R3, -RZ, RZ, 0, 0 ;  /* 0x00000000ff037431 */ /* 0x000fc800000001ff */
[----:B------:R-:W-:Y:S05]  /*f1c0*/  RET.REL.NODEC R2 `(_ZN7cutlass13device_kernelINS_4gemm6kernel13GemmUniversalIN4cute5tupleIJiiiiEEENS1_10collective13CollectiveMmaINS1_35MainloopSm100TmaUmmaWarpSpecializedILi5ELi2ELi2ENS5_IJNS4_1CILi2EEENSA_ILi1EEESC_EEEEENS5_IJNSA_ILi256EEESF_NSA_ILi64EEEEEENS_10bfloat16_tENS5_IJlSC_lEEESI_SJ_NS4_8TiledMMAINS4_8MMA_AtomIJNS4_26SM100_MMA_F16BF16_2x1SM_SSISI_SI_fLi256ELi256ELNS4_4UMMA5MajorE0ELSO_0ELNSN_7ScaleInE0ELSP_0EEEEEENS4_6LayoutINS5_IJSC_SC_SC_EEENS5_IJNSA_ILi0EEESU_SU_EEEEENS5_IJNS4_10UnderscoreESX_SX_EEEEENS4_18SM100_TMA_2SM_LOADENS4_14ComposedLayoutINS4_7SwizzleILi3ELi4ELi3EEENS4_18smem_ptr_flag_bitsILi16EEENSS_INS5_IJNSA_ILi8EEESG_EEENS5_IJSG_SC_EEEEEEEvNS4_8identityES10_S1A_vS1B_EENS_8epilogue10collective18CollectiveEpilogueINS1D_23Sm100TmaWarpSpecializedILi4ELi2ELi64ELb1ELb0EEEJNS5_IJNSA_ILi128EEESF_SG_EEENS5_IJNSS_IS1I_SC_EENSS_ISG_SC_EEEEESI_SJ_SI_SJ_NS1D_6fusion15FusionCallbacksIS1H_NS1N_13LinCombEltActINS1D_6thread4SiLuESI_fSI_fLNS_15FloatRoundStyleE2EEES1J_S1M_JEEENS4_5SM1004TMEM4LOAD26SM100_TMEM_LOAD_32dp32b64xENS4_13SM90_TMA_LOADES1A_NS4_39AutoVectorizingCopyWithAssumedAlignmentILi128EEENS4_14SM90_TMA_STOREES1A_S21_S21_EEEvvEEEEvNT_6ParamsE) ;  /* 0xffffff0c028c7950 */ /* 0x000fea0003c3ffff */
        .weak           $__internal_3_$__cuda_sm20_rcp_rn_f32_slowpath
        .type           $__internal_3_$__cuda_sm20_rcp_rn_f32_slowpath,@function
        .size           $__internal_3_$__cuda_sm20_rcp_rn_f32_slowpath,(.L_x_375 - $__internal_3_$__cuda_sm20_rcp_rn_f32_slowpath)
$__internal_3_$__cuda_sm20_rcp_rn_f32_slowpath:
[----:B------:R-:W-:Y:S01]  /*f1d0*/  IMAD.SHL.U32 R130, R3, 0x2, RZ ;  /* 0x0000000203827824 */ /* 0x000fe200078e00ff */
[----:B------:R-:W-:Y:S04]  /*f1e0*/  BSSY.RECONVERGENT B0, `(.L_x_370) ;  /* 0x0000030000007945 */ /* 0x000fe80003800200 */
[----:B------:R-:W-:-:S04]  /*f1f0*/  SHF.R.U32.HI R130, RZ, 0x18, R130 ;  /* 0x00000018ff827819 */ /* 0x000fc80000011682 */
[----:B------:R-:W-:-:S13]  /*f200*/  ISETP.NE.U32.AND P0, PT, R130, RZ, PT ;  /* 0x000000ff8200720c */ /* 0x000fda0003f05070 */
[----:B------:R-:W-:Y:S05]  /*f210*/  @P0 BRA `(.L_x_371) ;  /* 0x0000000000280947 */ /* 0x000fea0003800000 */
[----:B------:R-:W-:-:S04]  /*f220*/  SHF.L.U32 R130, R3, 0x1, RZ ;  /* 0x0000000103827819 */ /* 0x000fc800000006ff */
[----:B------:R-:W-:-:S13]  /*f230*/  ISETP.NE.AND P0, PT, R130, RZ, PT ;  /* 0x000000ff8200720c */ /* 0x000fda0003f05270 */
[----:B------:R-:W-:Y:S02]  /*f240*/  @P0 FFMA R131, R3, 1.84467440737095516160e+19, RZ ;  /* 0x5f80000003830823 */ /* 0x000fe400000000ff */
[----:B------:R-:W-:Y:S08]  /*f250*/  @!P0 MUFU.RCP R3, R3 ;  /* 0x0000000300038308 */ /* 0x000ff00000001000 */
[----:B------:R-:W1:Y:S02]  /*f260*/  @P0 MUFU.RCP R130, R131 ;  /* 0x0000008300820308 */ /* 0x000e640000001000 */
[----:B-1----:R-:W-:-:S04]  /*f270*/  @P0 FFMA R131, R131, R130, -1 ;  /* 0xbf80000083830423 */ /* 0x002fc80000000082 */
[----:B------:R-:W-:-:S04]  /*f280*/  @P0 FADD.FTZ R131, -R131, -RZ ;  /* 0x800000ff83830221 */ /* 0x000fc80000010100 */
[----:B------:R-:W-:-:S04]  /*f290*/  @P0 FFMA R130, R130, R131, R130 ;  /* 0x0000008382820223 */ /* 0x000fc80000000082 */
[----:B------:R-:W-:Y:S01]  /*f2a0*/  @P0 FFMA R3, R130, 1.84467440737095516160e+19, RZ ;  /* 0x5f80000082030823 */ /* 0x000fe200000000ff */
[----:B------:R-:W-:Y:S05]  /*f2b0*/  BRA `(.L_x_372) ;  /* 0x0000000000887947 */ /* 0x000fea0003800000 */
.L_x_371:
[----:B------:R-:W-:-:S04]  /*f2c0*/  IADD3 R134, PT, PT, R130, -0xfd, RZ ;  /* 0xffffff0382867810 */ /* 0x000fc80007ffe0ff */
[----:B------:R-:W-:-:S13]  /*f2d0*/  ISETP.GT.U32.AND P0, PT, R134, 0x1, PT ;  /* 0x000000018600780c */ /* 0x000fda0003f04070 */
[----:B------:R-:W-:Y:S05]  /*f2e0*/  @P0 BRA `(.L_x_373) ;  /* 0x0000000000780947 */ /* 0x000fea0003800000 */
[----:B------:R-:W-:Y:S01]  /*f2f0*/  LOP3.LUT R131, R3, 0x7fffff, RZ, 0xc0, !PT ;  /* 0x007fffff03837812 */ /* 0x000fe200078ec0ff */
[----:B------:R-:W-:Y:S02]  /*f300*/  IMAD.MOV.U32 R135, RZ, RZ, 0x3 ;  /* 0x00000003ff877424 */ /* 0x000fe400078e00ff */
[----:B------:R-:W-:Y:S01]  /*f310*/  VIADD R130, R130, 0xffffff04 ;  /* 0xffffff0482827836 */ /* 0x000fe20000000000 */
[----:B------:R-:W-:Y:S02]  /*f320*/  LOP3.LUT R132, R131, 0x3f800000, RZ, 0xfc, !PT ;  /* 0x3f80000083847812 */ /* 0x000fe400078efcff */
[----:B------:R-:W-:Y:S02]  /*f330*/  SHF.L.U32 R135, R135, R134, RZ ;  /* 0x0000008687877219 */ /* 0x000fe400000006ff */
[----:B------:R-:W1:Y:S02]  /*f340*/  MUFU.RCP R131, R132 ;  /* 0x0000008400837308 */ /* 0x000e640000001000 */
[----:B-1----:R-:W-:-:S04]  /*f350*/  FFMA R133, R132, R131, -1 ;  /* 0xbf80000084857423 */ /* 0x002fc80000000083 */
[----:B------:R-:W-:-:S04]  /*f360*/  FADD.FTZ R133, -R133, -RZ ;  /* 0x800000ff85857221 */ /* 0x000fc80000010100 */
[CCC-:B------:R-:W-:Y:S01]  /*f370*/  FFMA.RM R132, R131.reuse, R133.reuse, R131.reuse ;  /* 0x0000008583847223 */ /* 0x1c0fe20000004083 */
[----:B------:R-:W-:-:S04]  /*f380*/  FFMA.RP R131, R131, R133, R131 ;  /* 0x0000008583837223 */ /* 0x000fc80000008083 */
[C---:B------:R-:W-:Y:S02]  /*f390*/  LOP3.LUT R133, R132.reuse, 0x7fffff, RZ, 0xc0, !PT ;  /* 0x007fffff84857812 */ /* 0x040fe400078ec0ff */
[----:B------:R-:W-:Y:S02]  /*f3a0*/  FSETP.NEU.FTZ.AND P0, PT, R132, R131, PT ;  /* 0x000000838400720b */ /* 0x000fe40003f1d000 */
[----:B------:R-:W-:Y:S02]  /*f3b0*/  LOP3.LUT R131, R133, 0x800000, RZ, 0xfc, !PT ;  /* 0x0080000085837812 */ /* 0x000fe400078efcff */
[----:B------:R-:W-:Y:S02]  /*f3c0*/  SEL R132, RZ, 0xffffffff, !P0 ;  /* 0xffffffffff847807 */ /* 0x000fe40004000000 */
[----:B------:R-:W-:Y:S02]  /*f3d0*/  LOP3.LUT R135, R135, R131, RZ, 0xc0, !PT ;  /* 0x0000008387877212 */ /* 0x000fe400078ec0ff */
[----:B------:R-:W-:Y:S01]  /*f3e0*/  SHF.R.U32.HI R130, RZ, R130, R131 ;  /* 0x00000082ff827219 */ /* 0x000fe20000011683 */
[----:B------:R-:W-:Y:S01]  /*f3f0*/  IMAD.MOV R133, RZ, RZ, -R132 ;  /* 0x000000ffff857224 */ /* 0x000fe200078e0a84 */
[----:B------:R-:W-:-:S04]  /*f400*/  SHF.R.U32.HI R132, RZ, R134, R135 ;  /* 0x00000086ff847219 */ /* 0x000fc80000011687 */
[----:B------:R-:W-:Y:S02]  /*f410*/  LOP3.LUT P1, RZ, R133, R134, R131, 0xf8, !PT ;  /* 0x0000008685ff7212 */ /* 0x000fe4000782f883 */
[C---:B------:R-:W-:Y:S02]  /*f420*/  LOP3.LUT P2, RZ, R132.reuse, 0x1, RZ, 0xc0, !PT ;  /* 0x0000000184ff7812 */ /* 0x040fe4000784c0ff */
[----:B------:R-:W-:-:S04]  /*f430*/  LOP3.LUT P0, RZ, R132, 0x2, RZ, 0xc0, !PT ;  /* 0x0000000284ff7812 */ /* 0x000fc8000780c0ff */
[----:B------:R-:W-:-:S04]  /*f440*/  PLOP3.LUT P0, PT, P2, P1, P0, 0xe0, 0x0 ;  /* 0x000000000000781c */ /* 0x000fc80001703c00 */
[----:B------:R-:W-:Y:S02]  /*f450*/  SEL R132, RZ, 0x1, !P0 ;  /* 0x00000001ff847807 */ /* 0x000fe40004000000 */
[----:B------:R-:W-:-:S03]  /*f460*/  LOP3.LUT P0, RZ, R3, 0x7fffff, RZ, 0xc0, !PT ;  /* 0x007fffff03ff7812 */ /* 0x000fc6000780c0ff */
[----:B------:R-:W-:-:S05]  /*f470*/  IMAD.MOV R132, RZ, RZ, -R132 ;  /* 0x000000ffff847224 */ /* 0x000fca00078e0a84 */
[----:B------:R-:W-:-:S13]  /*f480*/  ISETP.GE.AND P1, PT, R132, RZ, PT ;  /* 0x000000ff8400720c */ /* 0x000fda0003f26270 */
[----:B------:R-:W-:-:S04]  /*f490*/  @!P1 VIADD R130, R130, 0x1 ;  /* 0x0000000182829836 */ /* 0x000fc80000000000 */
[----:B------:R-:W-:-:S05]  /*f4a0*/  @!P0 IMAD.SHL.U32 R130, R130, 0x2, RZ ;  /* 0x0000000282828824 */ /* 0x000fca00078e00ff */
[----:B------:R-:W-:Y:S01]  /*f4b0*/  LOP3.LUT R3, R130, 0x80000000, R3, 0xf8, !PT ;  /* 0x8000000082037812 */ /* 0x000fe200078ef803 */
[----:B------:R-:W-:Y:S05]  /*f4c0*/  BRA `(.L_x_372) ;  /* 0x0000000000047947 */ /* 0x000fea0003800000 */
.L_x_373:
[----:B------:R-:W1:Y:S02]  /*f4d0*/  MUFU.RCP R3, R3 ;  /* 0x0000000300037308 */ /* 0x000e640000001000 */
.L_x_372:
[----:B------:R-:W-:Y:S05]  /*f4e0*/  BSYNC.RECONVERGENT B0 ;  /* 0x0000000000007941 */ /* 0x000fea0003800200 */
.L_x_370:
[----:B-1----:R-:W-:Y:S01]  /*f4f0*/  MOV R130, R3 ;  /* 0x0000000300827202 */ /* 0x002fe20000000f00 */
[----:B------:R-:W-:-:S04]  /*f500*/  HFMA2 R3, -RZ, RZ, 0, 0 ;  /* 0x00000000ff037431 */ /* 0x000fc800000001ff */
[----:B------:R-:W-:Y:S05]  /*f510*/  RET.REL.NODEC R2 `(_ZN7cutlass13device_kernelINS_4gemm6kernel13GemmUniversalIN4cute5tupleIJiiiiEEENS1_10collective13CollectiveMmaINS1_35MainloopSm100TmaUmmaWarpSpecializedILi5ELi2ELi2ENS5_IJNS4_1CILi2EEENSA_ILi1EEESC_EEEEENS5_IJNSA_ILi256EEESF_NSA_ILi64EEEEEENS_10bfloat16_tENS5_IJlSC_lEEESI_SJ_NS4_8TiledMMAINS4_8MMA_AtomIJNS4_26SM100_MMA_F16BF16_2x1SM_SSISI_SI_fLi256ELi256ELNS4_4UMMA5MajorE0ELSO_0ELNSN_7ScaleInE0ELSP_0EEEEEENS4_6LayoutINS5_IJSC_SC_SC_EEENS5_IJNSA_ILi0EEESU_SU_EEEEENS5_IJNS4_10UnderscoreESX_SX_EEEEENS4_18SM100_TMA_2SM_LOADENS4_14ComposedLayoutINS4_7SwizzleILi3ELi4ELi3EEENS4_18smem_ptr_flag_bitsILi16EEENSS_INS5_IJNSA_ILi8EEESG_EEENS5_IJSG_SC_EEEEEEEvNS4_8identityES10_S1A_vS1B_EENS_8epilogue10collective18CollectiveEpilogueINS1D_23Sm100TmaWarpSpecializedILi4ELi2ELi64ELb1ELb0EEEJNS5_IJNSA_ILi128EEESF_SG_EEENS5_IJNSS_IS1I_SC_EENSS_ISG_SC_EEEEESI_SJ_SI_SJ_NS1D_6fusion15FusionCallbacksIS1H_NS1N_13LinCombEltActINS1D_6thread4SiLuESI_fSI_fLNS_15FloatRoundStyleE2EEES1J_S1M_JEEENS4_5SM1004TMEM4LOAD26SM100_TMEM_LOAD_32dp32b64xENS4_13SM90_TMA_LOADES1A_NS4_39AutoVectorizingCopyWithAssumedAlignmentILi128EEENS4_14SM90_TMA_STOREES1A_S21_S21_EEEvvEEEEvNT_6ParamsE) ;  /* 0xffffff0802b87950 */ /* 0x000fea0003c3ffff */
.L_x_374:
[----:B------:R-:W-:-:S00]  /*f520*/  BRA `(.L_x_374) ;  /* 0xfffffffc00fc7947 */ /* 0x000fc0000383ffff */
[----:B------:R-:W-:-:S00]  /*f530*/  NOP ;  /* 0x0000000000007918 */ /* 0x000fc00000000000 */
        /* <DEDUP_REMOVED lines=12> */
.L_x_375:


//--------------------- .nv.global.init           --------------------------
	.section	.nv.global.init,"aw",@progbits
.nv.global.init:
	.type		$str$27,@object
	.size		$str$27,($str$28 - $str$27)
$str$27:
        /*0000*/ 	.byte	0x28, 0x61, 0x64, 0x64, 0x72, 0x65, 0x73, 0x73, 0x20, 0x26, 0x20, 0x6d, 0x61, 0x73, 0x6b, 0x29
        /*0010*/ 	.byte	0x20, 0x3d, 0x3d, 0x20, 0x30, 0x00
	.type		$str$28,@object
	.size		$str$28,($str$26 - $str$28)
$str$28:
        /*0016*/ 	.byte	0x2f, 0x74, 0x6d, 0x70, 0x2f, 0x63, 0x75, 0x74, 0x6c, 0x61, 0x73, 0x73, 0x5f, 0x73, 0x77, 0x65
        /*0026*/ 	.byte	0x65, 0x70, 0x5f, 0x73, 0x72, 0x63, 0x2f, 0x69, 0x6e, 0x63, 0x6c, 0x75, 0x64, 0x65, 0x2f, 0x63
        /*0036*/ 	.byte	0x75, 0x74, 0x65, 0x2f, 0x70, 0x6f, 0x69, 0x6e, 0x74, 0x65, 0x72, 0x5f, 0x66, 0x6c, 0x61, 0x67
        /*0046*/ 	.byte	0x67, 0x65, 0x64, 0x2e, 0x68, 0x70, 0x70, 0x00
	.type		$str$26,@object
	.size		$str$26,($str$25 - $str$26)
$str$26:
        /*004e*/ 	.byte	0x2f, 0x74, 0x6d, 0x70, 0x2f, 0x63, 0x75, 0x74, 0x6c, 0x61, 0x73, 0x73, 0x5f, 0x73, 0x77, 0x65
        /*005e*/ 	.byte	0x65, 0x70, 0x5f, 0x73, 0x72, 0x63, 0x2f, 0x69, 0x6e, 0x63, 0x6c, 0x75, 0x64, 0x65, 0x2f, 0x63
        /*006e*/ 	.byte	0x75, 0x74, 0x65, 0x2f, 0x61, 0x74, 0x6f, 0x6d, 0x2f, 0x63, 0x6f, 0x70, 0x79, 0x5f, 0x74, 0x72
        /*007e*/ 	.byte	0x61, 0x69, 0x74, 0x73, 0x5f, 0x73, 0x6d, 0x31, 0x30, 0x30, 0x2e, 0x68, 0x70, 0x70, 0x00
	.type		$str$25,@object
	.size		$str$25,(__unnamed_1 - $str$25)
$str$25:
        /*008d*/ 	.byte	0x28, 0x28, 0x75, 0x69, 0x6e, 0x74, 0x33, 0x32, 0x5f, 0x74, 0x28, 0x74, 0x68, 0x72, 0x65, 0x61
        /*009d*/ 	.byte	0x64, 0x49, 0x64, 0x78, 0x2e, 0x78, 0x29, 0x20, 0x2f, 0x20, 0x33, 0x32, 0x29, 0x20, 0x25, 0x20
        /*00ad*/ 	.byte	0x34, 0x29, 0x20, 0x3d, 0x3d, 0x20, 0x28, 0x28, 0x28, 0x74, 0x6d, 0x65, 0x6d, 0x5f, 0x61, 0x64
        /*00bd*/ 	.byte	0x64, 0x72, 0x20, 0x3e, 0x3e, 0x20, 0x31, 0x36, 0x29, 0x20, 0x2f, 0x20, 0x33, 0x32, 0x29, 0x20
        /*00cd*/ 	.byte	0x25, 0x20, 0x34, 0x29, 0x00
	.type		__unnamed_1,@object
	.size		__unnamed_1,(__unnamed_2 - __unnamed_1)
__unnamed_1:
        /* <DEDUP_REMOVED lines=25> */
        /*0262*/ 	.byte	0x38, 0x31, 0x39, 0x32, 0x3e, 0x3e, 0x3e, 0x3e, 0x5d, 0x00
	.type		__unnamed_2,@object
	.size		__unnamed_2,(.L_2 - __unnamed_2)
__unnamed_2:
        /* <DEDUP_REMOVED lines=43> */
        /*051c*/ 	.byte	0x74, 0x65, 0x3a, 0x3a, 0x43, 0x3c, 0x30, 0x3e, 0x3e, 0x3e, 0x3e, 0x5d, 0x00
.L_2:


//--------------------- .nv.shared._ZN7cutlass13device_kernelINS_4gemm6kernel13GemmUniversalIN4cute5tupleIJiiiiEEENS1_10collective13CollectiveMmaINS1_35MainloopSm100TmaUmmaWarpSpecializedILi5ELi2ELi2ENS5_IJNS4_1CILi2EEENSA_ILi1EEESC_EEEEENS5_IJNSA_ILi256EEESF_NSA_ILi64EEEEEENS_10bfloat16_tENS5_IJlSC_lEEESI_SJ_NS4_8TiledMMAINS4_8MMA_AtomIJNS4_26SM100_MMA_F16BF16_2x1SM_SSISI_SI_fLi256ELi256ELNS4_4UMMA5MajorE0ELSO_0ELNSN_7ScaleInE0ELSP_0EEEEEENS4_6LayoutINS5_IJSC_SC_SC_EEENS5_IJNSA_ILi0EEESU_SU_EEEEENS5_IJNS4_10UnderscoreESX_SX_EEEEENS4_18SM100_TMA_2SM_LOADENS4_14ComposedLayoutINS4_7SwizzleILi3ELi4ELi3EEENS4_18smem_ptr_flag_bitsILi16EEENSS_INS5_IJNSA_ILi8EEESG_EEENS5_IJSG_SC_EEEEEEEvNS4_8identityES10_S1A_vS1B_EENS_8epilogue10collective18CollectiveEpilogueINS1D_23Sm100TmaWarpSpecializedILi4ELi2ELi64ELb1ELb0EEEJNS5_IJNSA_ILi128EEESF_SG_EEENS5_IJNSS_IS1I_SC_EENSS_ISG_SC_EEEEESI_SJ_SI_SJ_NS1D_6fusion15FusionCallbacksIS1H_NS1N_13LinCombEltActINS1D_6thread4SiLuESI_fSI_fLNS_15FloatRoundStyleE2EEES1J_S1M_JEEENS4_5SM1004TMEM4LOAD26SM100_TMEM_LOAD_32dp32b64xENS4_13SM90_TMA_LOADES1A_NS4_39AutoVectorizingCopyWithAssumedAlignmentILi128EEENS4_14SM90_TMA_STOREES1A_S21_S21_EEEvvEEEEvNT_6ParamsE --------------------------
	.section	.nv.shared._ZN7cutlass13device_kernelINS_4gemm6kernel13GemmUniversalIN4cute5tupleIJiiiiEEENS1_10collective13CollectiveMmaINS1_35MainloopSm100TmaUmmaWarpSpecializedILi5ELi2ELi2ENS5_IJNS4_1CILi2EEENSA_ILi1EEESC_EEEEENS5_IJNSA_ILi256EEESF_NSA_ILi64EEEEEENS_10bfloat16_tENS5_IJlSC_lEEESI_SJ_NS4_8TiledMMAINS4_8MMA_AtomIJNS4_26SM100_MMA_F16BF16_2x1SM_SSISI_SI_fLi256ELi256ELNS4_4UMMA5MajorE0ELSO_0ELNSN_7ScaleInE0ELSP_0EEEEEENS4_6LayoutINS5_IJSC_SC_SC_EEENS5_IJNSA_ILi0EEESU_SU_EEEEENS5_IJNS4_10UnderscoreESX_SX_EEEEENS4_18SM100_TMA_2SM_LOADENS4_14ComposedLayoutINS4_7SwizzleILi3ELi4ELi3EEENS4_18smem_ptr_flag_bitsILi16EEENSS_INS5_IJNSA_ILi8EEESG_EEENS5_IJSG_SC_EEEEEEEvNS4_8identityES10_S1A_vS1B_EENS_8epilogue10collective18CollectiveEpilogueINS1D_23Sm100TmaWarpSpecializedILi4ELi2ELi64ELb1ELb0EEEJNS5_IJNSA_ILi128EEESF_SG_EEENS5_IJNSS_IS1I_SC_EENSS_ISG_SC_EEEEESI_SJ_SI_SJ_NS1D_6fusion15FusionCallbacksIS1H_NS1N_13LinCombEltActINS1D_6thread4SiLuESI_fSI_fLNS_15FloatRoundStyleE2EEES1J_S1M_JEEENS4_5SM1004TMEM4LOAD26SM100_TMEM_LOAD_32dp32b64xENS4_13SM90_TMA_LOADES1A_NS4_39AutoVectorizingCopyWithAssumedAlignmentILi128EEENS4_14SM90_TMA_STOREES1A_S21_S21_EEEvvEEEEvNT_6ParamsE,"aw",@nobits
	.sectionflags	@""
	.align	16
	.zero		1024


//--------------------- .nv.shared.reserved.0     --------------------------
	.section	.nv.shared.reserved.0,"aw",@nobits
	.weak		__nv_reservedSMEM_offset_0_alias
	.size		__nv_reservedSMEM_offset_0_alias, 0, 64
	.other		__nv_reservedSMEM_offset_0_alias,@"STO_CUDA_RESERVED_SHARED STV_DEFAULT"
__nv_reservedSMEM_offset_0_alias:
	.zero		0
.nv.shared.reserved.0:
	.zero		64
	.weak		__nv_reservedSMEM_tcgen05_partition
	.type		__nv_reservedSMEM_tcgen05_partition,@object
	.size		__nv_reservedSMEM_tcgen05_partition,(.L_0 - __nv_reservedSMEM_tcgen05_partition)
__nv_reservedSMEM_tcgen05_partition:
	.zero		32
.L_0:


//--------------------- .nv.global                --------------------------
	.section	.nv.global,"aw",@nobits
.nv.global:
	.type		_ZN39_INTERNAL_78423c67_4_k_cu_2ed681bd_29194cute1_E,@object
	.size		_ZN39_INTERNAL_78423c67_4_k_cu_2ed681bd_29194cute1_E,(_ZN39_INTERNAL_78423c67_4_k_cu_2ed681bd_29194cuda3std3__45__cpo6cbeginE - _ZN39_INTERNAL_78423c67_4_k_cu_2ed681bd_29194cute1_E)
_ZN39_INTERNAL_78423c67_4_k_cu_2ed681bd_29194cute1_E:
	.zero		1
	.type		_ZN39_INTERNAL_78423c67_4_k_cu_2ed681bd_29194cuda3std3__45__cpo6cbeginE,@object
	.size		_ZN39_INTERNAL_78423c67_4_k_cu_2ed681bd_29194cuda3std3__45__cpo6cbeginE,(_ZN39_INTERNAL_78423c67_4_k_cu_2ed681bd_29194cuda3std3__48in_placeE - _ZN39_INTERNAL_78423c67_4_k_cu_2ed681bd_29194cuda3std3__45__cpo6cbeginE)
_ZN39_INTERNAL_78423c67_4_k_cu_2ed681bd_29194cuda3std3__45__cpo6cbeginE:
	.zero		1
	.type		_ZN39_INTERNAL_78423c67_4_k_cu_2ed681bd_29194cuda3std3__48in_placeE,@object
	.size		_ZN39_INTERNAL_78423c67_4_k_cu_2ed681bd_29194cuda3std3__48in_placeE,(_ZN39_INTERNAL_78423c67_4_k_cu_2ed681bd_29194cuda3std6ranges3__45__cpo9iter_moveE - _ZN39_INTERNAL_78423c67_4_k_cu_2ed681bd_29194cuda3std3__48in_placeE)
_ZN39_INTERNAL_78423c67_4_k_cu_2ed681bd_29194cuda3std3__48in_placeE:
	.zero		1
	.type		_ZN39_INTERNAL_78423c67_4_k_cu_2ed681bd_29194cuda3std6ranges3__45__cpo9iter_moveE,@object
	.size		_ZN39_INTERNAL_78423c67_4_k_cu_2ed681bd_29194cuda3std6ranges3__45__cpo9iter_moveE,(_ZN39_INTERNAL_78423c67_4_k_cu_2ed681bd_29194cuda3std3__45__cpo5beginE - _ZN39_INTERNAL_78423c67_4_k_cu_2ed681bd_29194cuda3std6ranges3__45__cpo9iter_moveE)
_ZN39_INTERNAL_78423c67_4_k_cu_2ed681bd_29194cuda3std6ranges3__45__cpo9iter_moveE:
	.zero		1
	.type		_ZN39_INTERNAL_78423c67_4_k_cu_2ed681bd_29194cuda3std3__45__cpo5beginE,@object
	.size		_ZN39_INTERNAL_78423c67_4_k_cu_2ed681bd_29194cuda3std3__45__cpo5beginE,(_ZN39_INTERNAL_78423c67_4_k_cu_2ed681bd_29194cuda3std3__441_GLOBAL__N__78423c67_4_k_cu_2ed681bd_29196ignoreE - _ZN39_INTERNAL_78423c67_4_k_cu_2ed681bd_29194cuda3std3__45__cpo5beginE)
_ZN39_INTERNAL_78423c67_4_k_cu_2ed681bd_29194cuda3std3__45__cpo5beginE:
	.zero		1
	.type		_ZN39_INTERNAL_78423c67_4_k_cu_2ed681bd_29194cuda3std3__441_GLOBAL__N__78423c67_4_k_cu_2ed681bd_29196ignoreE,@object
	.size		_ZN39_INTERNAL_78423c67_4_k_cu_2ed681bd_29194cuda3std3__441_GLOBAL__N__78423c67_4_k_cu_2ed681bd_29196ignoreE,(_ZN39_INTERNAL_78423c67_4_k_cu_2ed681bd_29194cute7productE - _ZN39_INTERNAL_78423c67_4_k_cu_2ed681bd_29194cuda3std3__441_GLOBAL__N__78423c67_4_k_cu_2ed681bd_29196ignoreE)
_ZN39_INTERNAL_78423c67_4_k_cu_2ed681bd_29194cuda3std3__441_GLOBAL__N__78423c67_4_k_cu_2ed681bd_29196ignoreE:
	.zero		1
	.type		_ZN39_INTERNAL_78423c67_4_k_cu_2ed681bd_29194cute7productE,@object
	.size		_ZN39_INTERNAL_78423c67_4_k_cu_2ed681bd_29194cute7productE,(_ZN39_INTERNAL_78423c67_4_k_cu_2ed681bd_29194cuda3std3__45__cpo3endE - _ZN39_INTERNAL_78423c67_4_k_cu_2ed681bd_29194cute7productE)
_ZN39_INTERNAL_78423c67_4_k_cu_2ed681bd_29194cute7productE:
	.zero		1
	.type		_ZN39_INTERNAL_78423c67_4_k_cu_2ed681bd_29194cuda3std3__45__cpo3endE,@object
	.size		_ZN39_INTERNAL_78423c67_4_k_cu_2ed681bd_29194cuda3std3__45__cpo3endE,(_ZN39_INTERNAL_78423c67_4_k_cu_2ed681bd_29194cuda3std3__419piecewise_constructE - _ZN39_INTERNAL_78423c67_4_k_cu_2ed681bd_29194cuda3std3__45__cpo3endE)
_ZN39_INTERNAL_78423c67_4_k_cu_2ed681bd_29194cuda3std3__45__cpo3endE:
	.zero		1
	.type		_ZN39_INTERNAL_78423c67_4_k_cu_2ed681bd_29194cuda3std3__419piecewise_constructE,@object
	.size		_ZN39_INTERNAL_78423c67_4_k_cu_2ed681bd_29194cuda3std3__419piecewise_constructE,(_ZN39_INTERNAL_78423c67_4_k_cu_2ed681bd_29194cuda3std3__45__cpo4cendE - _ZN39_INTERNAL_78423c67_4_k_cu_2ed681bd_29194cuda3std3__419piecewise_constructE)
_ZN39_INTERNAL_78423c67_4_k_cu_2ed681bd_29194cuda3std3__419piecewise_constructE:
	.zero		1
	.type		_ZN39_INTERNAL_78423c67_4_k_cu_2ed681bd_29194cuda3std3__45__cpo4cendE,@object
	.size		_ZN39_INTERNAL_78423c67_4_k_cu_2ed681bd_29194cuda3std3__45__cpo4cendE,(_ZN39_INTERNAL_78423c67_4_k_cu_2ed681bd_29194cuda3std6ranges3__45__cpo4swapE - _ZN39_INTERNAL_78423c67_4_k_cu_2ed681bd_29194cuda3std3__45__cpo4cendE)
_ZN39_INTERNAL_78423c67_4_k_cu_2ed681bd_29194cuda3std3__45__cpo4cendE:
	.zero		1
	.type		_ZN39_INTERNAL_78423c67_4_k_cu_2ed681bd_29194cuda3std6ranges3__45__cpo4swapE,@object
	.size		_ZN39_INTERNAL_78423c67_4_k_cu_2ed681bd_29194cuda3std6ranges3__45__cpo4swapE,(.L_10 - _ZN39_INTERNAL_78423c67_4_k_cu_2ed681bd_29194cuda3std6ranges3__45__cpo4swapE)
_ZN39_INTERNAL_78423c67_4_k_cu_2ed681bd_29194cuda3std6ranges3__45__cpo4swapE:
	.zero		1
.L_10:


//--------------------- .nv.constant0._ZN7cutlass13device_kernelINS_4gemm6kernel13GemmUniversalIN4cute5tupleIJiiiiEEENS1_10collective13CollectiveMmaINS1_35MainloopSm100TmaUmmaWarpSpecializedILi5ELi2ELi2ENS5_IJNS4_1CILi2EEENSA_ILi1EEESC_EEEEENS5_IJNSA_ILi256EEESF_NSA_ILi64EEEEEENS_10bfloat16_tENS5_IJlSC_lEEESI_SJ_NS4_8TiledMMAINS4_8MMA_AtomIJNS4_26SM100_MMA_F16BF16_2x1SM_SSISI_SI_fLi256ELi256ELNS4_4UMMA5MajorE0ELSO_0ELNSN_7ScaleInE0ELSP_0EEEEEENS4_6LayoutINS5_IJSC_SC_SC_EEENS5_IJNSA_ILi0EEESU_SU_EEEEENS5_IJNS4_10UnderscoreESX_SX_EEEEENS4_18SM100_TMA_2SM_LOADENS4_14ComposedLayoutINS4_7SwizzleILi3ELi4ELi3EEENS4_18smem_ptr_flag_bitsILi16EEENSS_INS5_IJNSA_ILi8EEESG_EEENS5_IJSG_SC_EEEEEEEvNS4_8identityES10_S1A_vS1B_EENS_8epilogue10collective18CollectiveEpilogueINS1D_23Sm100TmaWarpSpecializedILi4ELi2ELi64ELb1ELb0EEEJNS5_IJNSA_ILi128EEESF_SG_EEENS5_IJNSS_IS1I_SC_EENSS_ISG_SC_EEEEESI_SJ_SI_SJ_NS1D_6fusion15FusionCallbacksIS1H_NS1N_13LinCombEltActINS1D_6thread4SiLuESI_fSI_fLNS_15FloatRoundStyleE2EEES1J_S1M_JEEENS4_5SM1004TMEM4LOAD26SM100_TMEM_LOAD_32dp32b64xENS4_13SM90_TMA_LOADES1A_NS4_39AutoVectorizingCopyWithAssumedAlignmentILi128EEENS4_14SM90_TMA_STOREES1A_S21_S21_EEEvvEEEEvNT_6ParamsE --------------------------
	.section	.nv.constant0._ZN7cutlass13device_kernelINS_4gemm6kernel13GemmUniversalIN4cute5tupleIJiiiiEEENS1_10collective13CollectiveMmaINS1_35MainloopSm100TmaUmmaWarpSpecializedILi5ELi2ELi2ENS5_IJNS4_1CILi2EEENSA_ILi1EEESC_EEEEENS5_IJNSA_ILi256EEESF_NSA_ILi64EEEEEENS_10bfloat16_tENS5_IJlSC_lEEESI_SJ_NS4_8TiledMMAINS4_8MMA_AtomIJNS4_26SM100_MMA_F16BF16_2x1SM_SSISI_SI_fLi256ELi256ELNS4_4UMMA5MajorE0ELSO_0ELNSN_7ScaleInE0ELSP_0EEEEEENS4_6LayoutINS5_IJSC_SC_SC_EEENS5_IJNSA_ILi0EEESU_SU_EEEEENS5_IJNS4_10UnderscoreESX_SX_EEEEENS4_18SM100_TMA_2SM_LOADENS4_14ComposedLayoutINS4_7SwizzleILi3ELi4ELi3EEENS4_18smem_ptr_flag_bitsILi16EEENSS_INS5_IJNSA_ILi8EEESG_EEENS5_IJSG_SC_EEEEEEEvNS4_8identityES10_S1A_vS1B_EENS_8epilogue10collective18CollectiveEpilogueINS1D_23Sm100TmaWarpSpecializedILi4ELi2ELi64ELb1ELb0EEEJNS5_IJNSA_ILi128EEESF_SG_EEENS5_IJNSS_IS1I_SC_EENSS_ISG_SC_EEEEESI_SJ_SI_SJ_NS1D_6fusion15FusionCallbacksIS1H_NS1N_13LinCombEltActINS1D_6thread4SiLuESI_fSI_fLNS_15FloatRoundStyleE2EEES1J_S1M_JEEENS4_5SM1004TMEM4LOAD26SM100_TMEM_LOAD_32dp32b64xENS4_13SM90_TMA_LOADES1A_NS4_39AutoVectorizingCopyWithAssumedAlignmentILi128EEENS4_14SM90_TMA_STOREES1A_S21_S21_EEEvvEEEEvNT_6ParamsE,"a",@progbits
	.sectionflags	@""
	.align	4
.nv.constant0._ZN7cutlass13device_kernelINS_4gemm6kernel13GemmUniversalIN4cute5tupleIJiiiiEEENS1_10collective13CollectiveMmaINS1_35MainloopSm100TmaUmmaWarpSpecializedILi5ELi2ELi2ENS5_IJNS4_1CILi2EEENSA_ILi1EEESC_EEEEENS5_IJNSA_ILi256EEESF_NSA_ILi64EEEEEENS_10bfloat16_tENS5_IJlSC_lEEESI_SJ_NS4_8TiledMMAINS4_8MMA_AtomIJNS4_26SM100_MMA_F16BF16_2x1SM_SSISI_SI_fLi256ELi256ELNS4_4UMMA5MajorE0ELSO_0ELNSN_7ScaleInE0ELSP_0EEEEEENS4_6LayoutINS5_IJSC_SC_SC_EEENS5_IJNSA_ILi0EEESU_SU_EEEEENS5_IJNS4_10UnderscoreESX_SX_EEEEENS4_18SM100_TMA_2SM_LOADENS4_14ComposedLayoutINS4_7SwizzleILi3ELi4ELi3EEENS4_18smem_ptr_flag_bitsILi16EEENSS_INS5_IJNSA_ILi8EEESG_EEENS5_IJSG_SC_EEEEEEEvNS4_8identityES10_S1A_vS1B_EENS_8epilogue10collective18CollectiveEpilogueINS1D_23Sm100TmaWarpSpecializedILi4ELi2ELi64ELb1ELb0EEEJNS5_IJNSA_ILi128EEESF_SG_EEENS5_IJNSS_IS1I_SC_EENSS_ISG_SC_EEEEESI_SJ_SI_SJ_NS1D_6fusion15FusionCallbacksIS1H_NS1N_13LinCombEltActINS1D_6thread4SiLuESI_fSI_fLNS_15FloatRoundStyleE2EEES1J_S1M_JEEENS4_5SM1004TMEM4LOAD26SM100_TMEM_LOAD_32dp32b64xENS4_13SM90_TMA_LOADES1A_NS4_39AutoVectorizingCopyWithAssumedAlignmentILi128EEENS4_14SM90_TMA_STOREES1A_S21_S21_EEEvvEEEEvNT_6ParamsE:
	.zero		2944


//--------------------- SYMBOLS --------------------------

	.type		.nv.reservedSmem.offset0,@object
	.size		.nv.reservedSmem.offset0,0x4
	.type		.nv.reservedSmem.cap,@object
	.size		.nv.reservedSmem.cap,0x4
	.type		__assertfail,@function
